def matmul_kernel(
    a_ptr,
    b_ptr,
    c_ptr,
    M,
    N,
    K,
    stride_am,
    stride_ak,
    stride_bk,
    stride_bn,
    stride_cm,
    stride_cn,
    BLOCK_M: tl.constexpr,
    BLOCK_N: tl.constexpr,
    BLOCK_K: tl.constexpr,
    GROUP_M: tl.constexpr,
):
    pid = tl.program_id(axis=0)
    num_pid_m = tl.cdiv(M, BLOCK_M)
    num_pid_n = tl.cdiv(N, BLOCK_N)
    num_pid_in_group = GROUP_M * num_pid_n
    group_id = pid // num_pid_in_group
    first_pid_m = group_id * GROUP_M
    group_size_m = min(num_pid_m - first_pid_m, GROUP_M)
    pid_m = first_pid_m + ((pid % num_pid_in_group) % group_size_m)
    pid_n = (pid % num_pid_in_group) // group_size_m

    offs_am = (pid_m * BLOCK_M + tl.arange(0, BLOCK_M)) % M
    offs_bn = (pid_n * BLOCK_N + tl.arange(0, BLOCK_N)) % N
    offs_k = tl.arange(0, BLOCK_K)
    a_ptrs = a_ptr + offs_am[:, None] * stride_am + offs_k[None, :] * stride_ak
    b_ptrs = b_ptr + offs_k[:, None] * stride_bk + offs_bn[None, :] * stride_bn

    acc = tl.zeros((BLOCK_M, BLOCK_N), dtype=tl.float32)
    for kk in range(0, tl.cdiv(K, BLOCK_K)):
        a = tl.load(a_ptrs, mask=offs_k[None, :] < K - kk * BLOCK_K, other=0.0)
        b = tl.load(b_ptrs, mask=offs_k[:, None] < K - kk * BLOCK_K, other=0.0)
        acc = tl.dot(a, b, acc)
        a_ptrs += BLOCK_K * stride_ak
        b_ptrs += BLOCK_K * stride_bk

    c = acc.to(c_ptr.dtype.element_ty)
    offs_cm = pid_m * BLOCK_M + tl.arange(0, BLOCK_M)
    offs_cn = pid_n * BLOCK_N + tl.arange(0, BLOCK_N)
    c_ptrs = c_ptr + offs_cm[:, None] * stride_cm + offs_cn[None, :] * stride_cn
    mask = (offs_cm[:, None] < M) & (offs_cn[None, :] < N)
    tl.store(c_ptrs, c, mask=mask)

# config = {"BLOCK_K": 32, "BLOCK_M": 64, "BLOCK_N": 512, "GROUP_M": 8, "arch": "sm_100", "dtype": "fp32", "num_ctas": 1, "num_stages": 2, "num_warps": 4}
# arch = sm_100


// ===== COMPILED SASS (sm_100a) =====

	.target	sm_100a

	.elftype	@"ET_EXEC"


//--------------------- .note.nv.tkinfo           --------------------------
	.section	.note.nv.tkinfo,"",@"SHT_NOTE"
	.sectionflags	@"SHF_NOTE_NV_TKINFO"
	.tkinfo
        /*0018*/ 	.word	0x00000081
        /*0030*/ 	.string	""
        /*0030*/ 	.string	"ptxas-blackwell"
        /*0030*/ 	.string	"Cuda compilation tools, release 12.9, V12.9.86"
        /*0030*/ 	.string	"Build cuda_12.9.r12.9/compiler.36037853_0"
        /*0030*/ 	.string	"-v  -suppress-debug-info  -lineinfo  -arch sm_100a "



//--------------------- .note.nv.cuver            --------------------------
	.section	.note.nv.cuver,"",@"SHT_NOTE"
	.sectionflags	@"SHF_NOTE_NV_CUVER"
        /*0018*/ 	.short	0x0001
        /*001a*/ 	.short	0x0064
        /*001c*/ 	.short	0x0001
        /*001e*/ 	.short	0x0000
        /*0020*/ 	.short	0x0001
        /*0022*/ 	.short	0x0000


//--------------------- .nv.info                  --------------------------
	.section	.nv.info,"",@"SHT_CUDA_INFO"
	.align	4


	//----- nvinfo : EIATTR_REGCOUNT
	.align		4
        /*0000*/ 	.byte	0x04, 0x2f
        /*0002*/ 	.short	(.L_4 - .L_3)
	.align		4
.L_3:
        /*0004*/ 	.word	index@(matmul_kernel)
        /*0008*/ 	.word	0x000000ff


	//----- nvinfo : EIATTR_FRAME_SIZE
	.align		4
.L_4:
        /*000c*/ 	.byte	0x04, 0x11
        /*000e*/ 	.short	(.L_6 - .L_5)
	.align		4
.L_5:
        /*0010*/ 	.word	index@($__internal_2_$__cuda_sm10x_tcgen05_guardrail_trap_unallocated_columns_being_dealloced)
        /*0014*/ 	.word	0x000005d8


	//----- nvinfo : EIATTR_FRAME_SIZE
	.align		4
.L_6:
        /*0018*/ 	.byte	0x04, 0x11
        /*001a*/ 	.short	(.L_8 - .L_7)
	.align		4
.L_7:
        /*001c*/ 	.word	index@($__internal_1_$__cuda_sm10x_tcgen05_guardrail_trap_phase_invalid_during_alloc)
        /*0020*/ 	.word	0x000005d8


	//----- nvinfo : EIATTR_FRAME_SIZE
	.align		4
.L_8:
        /*0024*/ 	.byte	0x04, 0x11
        /*0026*/ 	.short	(.L_10 - .L_9)
	.align		4
.L_9:
        /*0028*/ 	.word	index@($__internal_0_$__cuda_sm10x_tcgen05_guardrail_trap_col_being_dealloced_not_returned_by_alloc)
        /*002c*/ 	.word	0x000005d8


	//----- nvinfo : EIATTR_FRAME_SIZE
	.align		4
.L_10:
        /*0030*/ 	.byte	0x04, 0x11
        /*0032*/ 	.short	(.L_12 - .L_11)
	.align		4
.L_11:
        /*0034*/ 	.word	index@(matmul_kernel)
        /*0038*/ 	.word	0x000005d8


	//----- nvinfo : EIATTR_MIN_STACK_SIZE
	.align		4
.L_12:
        /*003c*/ 	.byte	0x04, 0x12
        /*003e*/ 	.short	(.L_14 - .L_13)
	.align		4
.L_13:
        /*0040*/ 	.word	index@(matmul_kernel)
        /*0044*/ 	.word	0x000005d8
.L_14:


//--------------------- .nv.info.matmul_kernel    --------------------------
	.section	.nv.info.matmul_kernel,"",@"SHT_CUDA_INFO"
	.sectionflags	@""
	.align	4


	//----- nvinfo : EIATTR_CUDA_API_VERSION
	.align		4
        /*0000*/ 	.byte	0x04, 0x37
        /*0002*/ 	.short	(.L_16 - .L_15)
.L_15:
        /*0004*/ 	.word	0x00000081


	//----- nvinfo : EIATTR_KPARAM_INFO
	.align		4
.L_16:
        /*0008*/ 	.byte	0x04, 0x17
        /*000a*/ 	.short	(.L_18 - .L_17)
.L_17:
        /*000c*/ 	.word	0x00000000
        /*0010*/ 	.short	0x000d
        /*0012*/ 	.short	0x0048
        /*0014*/ 	.byte	0x00, 0xf4, 0x21, 0x00


	//----- nvinfo : EIATTR_KPARAM_INFO
	.align		4
.L_18:
        /*0018*/ 	.byte	0x04, 0x17
        /*001a*/ 	.short	(.L_20 - .L_19)
.L_19:
        /*001c*/ 	.word	0x00000000
        /*0020*/ 	.short	0x000c
        /*0022*/ 	.short	0x0040
        /*0024*/ 	.byte	0x00, 0xf4, 0x21, 0x00


	//----- nvinfo : EIATTR_KPARAM_INFO
	.align		4
.L_20:
        /*0028*/ 	.byte	0x04, 0x17
        /*002a*/ 	.short	(.L_22 - .L_21)
.L_21:
        /*002c*/ 	.word	0x00000000
        /*0030*/ 	.short	0x000b
        /*0032*/ 	.short	0x0038
        /*0034*/ 	.byte	0x00, 0xf0, 0x11, 0x00


	//----- nvinfo : EIATTR_KPARAM_INFO
	.align		4
.L_22:
        /*0038*/ 	.byte	0x04, 0x17
        /*003a*/ 	.short	(.L_24 - .L_23)
.L_23:
        /*003c*/ 	.word	0x00000000
        /*0040*/ 	.short	0x000a
        /*0042*/ 	.short	0x0034
        /*0044*/ 	.byte	0x00, 0xf0, 0x11, 0x00


	//----- nvinfo : EIATTR_KPARAM_INFO
	.align		4
.L_24:
        /*0048*/ 	.byte	0x04, 0x17
        /*004a*/ 	.short	(.L_26 - .L_25)
.L_25:
        /*004c*/ 	.word	0x00000000
        /*0050*/ 	.short	0x0009
        /*0052*/ 	.short	0x0030
        /*0054*/ 	.byte	0x00, 0xf0, 0x11, 0x00


	//----- nvinfo : EIATTR_KPARAM_INFO
	.align		4
.L_26:
        /*0058*/ 	.byte	0x04, 0x17
        /*005a*/ 	.short	(.L_28 - .L_27)
.L_27:
        /*005c*/ 	.word	0x00000000
        /*0060*/ 	.short	0x0008
        /*0062*/ 	.short	0x002c
        /*0064*/ 	.byte	0x00, 0xf0, 0x11, 0x00


	//----- nvinfo : EIATTR_KPARAM_INFO
	.align		4
.L_28:
        /*0068*/ 	.byte	0x04, 0x17
        /*006a*/ 	.short	(.L_30 - .L_29)
.L_29:
        /*006c*/ 	.word	0x00000000
        /*0070*/ 	.short	0x0007
        /*0072*/ 	.short	0x0028
        /*0074*/ 	.byte	0x00, 0xf0, 0x11, 0x00


	//----- nvinfo : EIATTR_KPARAM_INFO
	.align		4
.L_30:
        /*0078*/ 	.byte	0x04, 0x17
        /*007a*/ 	.short	(.L_32 - .L_31)
.L_31:
        /*007c*/ 	.word	0x00000000
        /*0080*/ 	.short	0x0006
        /*0082*/ 	.short	0x0024
        /*0084*/ 	.byte	0x00, 0xf0, 0x11, 0x00


	//----- nvinfo : EIATTR_KPARAM_INFO
	.align		4
.L_32:
        /*0088*/ 	.byte	0x04, 0x17
        /*008a*/ 	.short	(.L_34 - .L_33)
.L_33:
        /*008c*/ 	.word	0x00000000
        /*0090*/ 	.short	0x0005
        /*0092*/ 	.short	0x0020
        /*0094*/ 	.byte	0x00, 0xf0, 0x11, 0x00


	//----- nvinfo : EIATTR_KPARAM_INFO
	.align		4
.L_34:
        /*0098*/ 	.byte	0x04, 0x17
        /*009a*/ 	.short	(.L_36 - .L_35)
.L_35:
        /*009c*/ 	.word	0x00000000
        /*00a0*/ 	.short	0x0004
        /*00a2*/ 	.short	0x001c
        /*00a4*/ 	.byte	0x00, 0xf0, 0x11, 0x00


	//----- nvinfo : EIATTR_KPARAM_INFO
	.align		4
.L_36:
        /*00a8*/ 	.byte	0x04, 0x17
        /*00aa*/ 	.short	(.L_38 - .L_37)
.L_37:
        /*00ac*/ 	.word	0x00000000
        /*00b0*/ 	.short	0x0003
        /*00b2*/ 	.short	0x0018
        /*00b4*/ 	.byte	0x00, 0xf0, 0x11, 0x00


	//----- nvinfo : EIATTR_KPARAM_INFO
	.align		4
.L_38:
        /*00b8*/ 	.byte	0x04, 0x17
        /*00ba*/ 	.short	(.L_40 - .L_39)
.L_39:
        /*00bc*/ 	.word	0x00000000
        /*00c0*/ 	.short	0x0002
        /*00c2*/ 	.short	0x0010
        /*00c4*/ 	.byte	0x00, 0xf4, 0x21, 0x00


	//----- nvinfo : EIATTR_KPARAM_INFO
	.align		4
.L_40:
        /*00c8*/ 	.byte	0x04, 0x17
        /*00ca*/ 	.short	(.L_42 - .L_41)
.L_41:
        /*00cc*/ 	.word	0x00000000
        /*00d0*/ 	.short	0x0001
        /*00d2*/ 	.short	0x0008
        /*00d4*/ 	.byte	0x00, 0xf4, 0x21, 0x00


	//----- nvinfo : EIATTR_KPARAM_INFO
	.align		4
.L_42:
        /*00d8*/ 	.byte	0x04, 0x17
        /*00da*/ 	.short	(.L_44 - .L_43)
.L_43:
        /*00dc*/ 	.word	0x00000000
        /*00e0*/ 	.short	0x0000
        /*00e2*/ 	.short	0x0000
        /*00e4*/ 	.byte	0x00, 0xf4, 0x21, 0x00


	//----- nvinfo : EIATTR_AT_ENTRY_FRAGMENTS
	.align		4
.L_44:
        /*00e8*/ 	.byte	0x04, 0x4f
        /*00ea*/ 	.short	(.L_46 - .L_45)


	//   ....[0]....
.L_45:
        /*00ec*/ 	.word	0x00000004


	//----- nvinfo : EIATTR_RESERVED_SMEM_USED
	.align		4
.L_46:
        /*00f0*/ 	.byte	0x01, 0x41
	.zero		2


	//----- nvinfo : EIATTR_SPARSE_MMA_MASK
	.align		4
        /*00f4*/ 	.byte	0x03, 0x50
        /*00f6*/ 	.short	0x0000


	//----- nvinfo : EIATTR_TCGEN05_1CTA_USED
	.align		4
        /*00f8*/ 	.byte	0x01, 0x51
	.zero		2


	//----- nvinfo : EIATTR_MAXREG_COUNT
	.align		4
        /*00fc*/ 	.byte	0x03, 0x1b
        /*00fe*/ 	.short	0x00ff


	//----- nvinfo : EIATTR_NUM_BARRIERS
	.align		4
        /*0100*/ 	.byte	0x02, 0x4c
        /*0102*/ 	.byte	0x01
	.zero		1


	//----- nvinfo : EIATTR_ANNOTATIONS
	.align		4
        /*0104*/ 	.byte	0x04, 0x55
        /*0106*/ 	.short	(.L_48 - .L_47)


	//   ....[0]....
.L_47:
        /*0108*/ 	.word	0x00000001
        /*010c*/ 	.byte	0xa0, 0x0a, 0x00, 0x00, 0x01, 0x00, 0x00, 0x00, 0xf0, 0x0a, 0x00, 0x00, 0x01, 0x00, 0x00, 0x00
        /* <DEDUP_REMOVED lines=425> */
        /*1bac*/ 	.byte	0x90, 0xb6, 0x01, 0x00, 0x01, 0x00, 0x00, 0x00, 0xa0, 0xb6, 0x01, 0x00


	//----- nvinfo : EIATTR_INT_WARP_WIDE_INSTR_OFFSETS
	.align		4
.L_48:
        /*1bb8*/ 	.byte	0x04, 0x31
        /*1bba*/ 	.short	(.L_50 - .L_49)


	//   ....[0]....
.L_49:
        /*1bbc*/ 	.word	0x000074c0


	//   ....[1]....
        /*1bc0*/ 	.word	0x000074e0


	//   ....[2]....
        /*1bc4*/ 	.word	0x00007580


	//   ....[3]....
        /*1bc8*/ 	.word	0x0001ee40


	//   ....[4]....
        /*1bcc*/ 	.word	0x0001ee90


	//----- nvinfo : EIATTR_COOP_GROUP_MASK_REGIDS
	.align		4
.L_50:
        /*1bd0*/ 	.byte	0x04, 0x29
        /*1bd2*/ 	.short	(.L_52 - .L_51)


	//   ....[0]....
.L_51:
        /*1bd4*/ 	.word	0xffffffff


	//   ....[1]....
        /*1bd8*/ 	.word	0xffffffff


	//   ....[2]....
        /*1bdc*/ 	.word	0xffffffff


	//   ....[3]....
        /*1be0*/ 	.word	0xffffffff


	//----- nvinfo : EIATTR_COOP_GROUP_INSTR_OFFSETS
	.align		4
.L_52:
        /*1be4*/ 	.byte	0x04, 0x28
        /*1be6*/ 	.short	(.L_54 - .L_53)


	//   ....[0]....
.L_53:
        /*1be8*/ 	.word	0x00000070


	//   ....[1]....
        /*1bec*/ 	.word	0x00000330


	//   ....[2]....
        /*1bf0*/ 	.word	0x0001ecd0


	//   ....[3]....
        /*1bf4*/ 	.word	0x0001ef40


	//----- nvinfo : EIATTR_VRC_CTA_INIT_COUNT
	.align		4
.L_54:
        /*1bf8*/ 	.byte	0x02, 0x4a
        /*1bfa*/ 	.byte	0x80
	.zero		1


	//----- nvinfo : EIATTR_MBARRIER_INSTR_OFFSETS
	.align		4
        /*1bfc*/ 	.byte	0x04, 0x39
        /*1bfe*/ 	.short	(.L_56 - .L_55)


	//   ....[0]....
.L_55:
        /*1c00*/ 	.word	0x000076f0
        /*1c04*/ 	.word	0x000000ff
        /*1c08*/ 	.word	0x00000000
        /*1c0c*/ 	.short	0x0100
        /*1c0e*/ 	.byte	0x0d
	.zero		1


	//   ....[1]....
        /*1c10*/ 	.word	0x000077f0
        /*1c14*/ 	.word	0x000000ff
        /*1c18*/ 	.word	0x00024008
        /*1c1c*/ 	.short	0x0100
        /*1c1e*/ 	.byte	0x0a
	.zero		1


	//   ....[2]....
        /*1c20*/ 	.word	0x00011d10
        /*1c24*/ 	.word	0x000000ff
        /*1c28*/ 	.word	0x00000000
        /*1c2c*/ 	.short	0x010a
        /*1c2e*/ 	.byte	0x1f
	.zero		1


	//   ....[3]....
        /*1c30*/ 	.word	0x00015a00
        /*1c34*/ 	.word	0x000000ff
        /*1c38*/ 	.word	0x00000000
        /*1c3c*/ 	.short	0x010a
        /*1c3e*/ 	.byte	0x0d
	.zero		1


	//   ....[4]....
        /*1c40*/ 	.word	0x00015ad0
        /*1c44*/ 	.word	0x000000ff
        /*1c48*/ 	.word	0x00024000
        /*1c4c*/ 	.short	0x0108
        /*1c4e*/ 	.byte	0x0a
	.zero		1


	//   ....[5]....
        /*1c50*/ 	.word	0x00015b40
        /*1c54*/ 	.word	0x000000ff
        /*1c58*/ 	.word	0x00024008
        /*1c5c*/ 	.short	0x0108
        /*1c5e*/ 	.byte	0x0a
	.zero		1


	//   ....[6]....
        /*1c60*/ 	.word	0x0001ef60
        /*1c64*/ 	.word	0x000000ff
        /*1c68*/ 	.word	0x00000000
        /*1c6c*/ 	.short	0x010a
        /*1c6e*/ 	.byte	0x1f
	.zero		1


	//   ....[7]....
        /*1c70*/ 	.word	0x0001ef90
        /*1c74*/ 	.word	0x000000ff
        /*1c78*/ 	.word	0x00000000
        /*1c7c*/ 	.short	0x010a
        /*1c7e*/ 	.byte	0x0d
	.zero		1


	//----- nvinfo : EIATTR_NUM_MBARRIERS
	.align		4
.L_56:
        /*1c80*/ 	.byte	0x03, 0x38
        /*1c82*/ 	.short	0x0002


	//----- nvinfo : EIATTR_EXIT_INSTR_OFFSETS
	.align		4
        /*1c84*/ 	.byte	0x04, 0x1c
        /*1c86*/ 	.short	(.L_58 - .L_57)


	//   ....[0]....
.L_57:
        /*1c88*/ 	.word	0x0001ef50


	//----- nvinfo : EIATTR_REQNTID
	.align		4
.L_58:
        /*1c8c*/ 	.byte	0x04, 0x10
        /*1c8e*/ 	.short	(.L_60 - .L_59)
.L_59:
        /*1c90*/ 	.word	0x00000080
        /*1c94*/ 	.word	0x00000001
        /*1c98*/ 	.word	0x00000001


	//----- nvinfo : EIATTR_CRS_STACK_SIZE
	.align		4
.L_60:
        /*1c9c*/ 	.byte	0x04, 0x1e
        /*1c9e*/ 	.short	(.L_62 - .L_61)
.L_61:
        /*1ca0*/ 	.word	0x00000000


	//----- nvinfo : EIATTR_CBANK_PARAM_SIZE
	.align		4
.L_62:
        /*1ca4*/ 	.byte	0x03, 0x19
        /*1ca6*/ 	.short	0x0050


	//----- nvinfo : EIATTR_PARAM_CBANK
	.align		4
        /*1ca8*/ 	.byte	0x04, 0x0a
        /*1caa*/ 	.short	(.L_64 - .L_63)
	.align		4
.L_63:
        /*1cac*/ 	.word	index@(.nv.constant0.matmul_kernel)
        /*1cb0*/ 	.short	0x0380
        /*1cb2*/ 	.short	0x0050


	//----- nvinfo : EIATTR_SW_WAR
	.align		4
.L_64:
        /*1cb4*/ 	.byte	0x04, 0x36
        /*1cb6*/ 	.short	(.L_66 - .L_65)
.L_65:
        /*1cb8*/ 	.word	0x00000008
.L_66:


//--------------------- .nv.compat                --------------------------
	.section	.nv.compat,"",@"SHT_CUDA_COMPAT_INFO"
	.align	4
        /*0000*/ 	.byte	0x02, 0x02, 0x02, 0x00, 0x02, 0x05, 0x05, 0x00, 0x02, 0x03, 0x00, 0x00, 0x02, 0x06, 0x01, 0x00


//--------------------- .nv.callgraph             --------------------------
	.section	.nv.callgraph,"",@"SHT_CUDA_CALLGRAPH"
	.align	4
	.sectionentsize	8
	.align		4
        /*0000*/ 	.word	0x00000000
	.align		4
        /*0004*/ 	.word	0xffffffff
	.align		4
        /*0008*/ 	.word	0x00000000
	.align		4
        /*000c*/ 	.word	0xfffffffe
	.align		4
        /*0010*/ 	.word	0x00000000
	.align		4
        /*0014*/ 	.word	0xfffffffd
	.align		4
        /*0018*/ 	.word	0x00000000
	.align		4
        /*001c*/ 	.word	0xfffffffc


//--------------------- .text.matmul_kernel       --------------------------
	.section	.text.matmul_kernel,"ax",@progbits
	.align	128
        .global         matmul_kernel
        .type           matmul_kernel,@function
        .size           matmul_kernel,(.L_x_20 - matmul_kernel)
        .other          matmul_kernel,@"STO_CUDA_ENTRY STV_DEFAULT"
matmul_kernel:
.text.matmul_kernel:
[----:B------:R-:W1:Y:S01]  /*0000*/  LDC R1, c[0x0][0x37c] ;  /* 0x0000df00ff017b82 */ /* 0x000e620000000800 */
[----:B------:R-:W2:Y:S01]  /*0010*/  S2R R0, SR_TID.X ;  /* 0x0000000000007919 */ /* 0x000ea20000002100 */
[----:B-1----:R-:W-:Y:S01]  /*0020*/  VIADD R1, R1, 0xfffffa28 ;  /* 0xfffffa2801017836 */ /* 0x002fe20000000000 */
[----:B--2---:R-:W-:-:S13]  /*0030*/  ISETP.GE.U32.AND P0, PT, R0, 0x20, PT ;  /* 0x000000200000780c */ /* 0x004fda0003f06070 */
[----:B------:R-:W-:Y:S02]  /*0040*/  VOTEU.ANY UP0, P0 ;  /* 0x0000000000ff7886 */ /* 0x000fe40000000100 */
[----:B------:R-:W-:Y:S05]  /*0050*/  BRA.U UP0, `(.L_x_0) ;  /* 0x0000000100b87547 */ /* 0x000fea000b800000 */
[----:B------:R-:W1:Y:S01]  /*0060*/  S2UR UR6, SR_CgaCtaId ;  /* 0x00000000000679c3 */ /* 0x000e620000008800 */
[----:B------:R-:W-:Y:S01]  /*0070*/  NOP ;  /* 0x0000000000007918 */ /* 0x000fe20000000000 */
[----:B------:R-:W-:Y:S02]  /*0080*/  UMOV UR4, 0x40 ;  /* 0x0000004000047882 */ /* 0x000fe40000000000 */
[----:B-1----:R-:W-:-:S09]  /*0090*/  ULEA UR4, UR6, UR4, 0x18 ;  /* 0x0000000406047291 */ /* 0x002fd2000f8ec0ff */
[----:B------:R-:W1:Y:S01]  /*00a0*/  LDS.U8 R0, [UR4] ;  /* 0x00000004ff007984 */ /* 0x000e620008000000 */
[----:B------:R-:W-:Y:S02]  /*00b0*/  UMOV UR4, 0x400 ;  /* 0x0000040000047882 */ /* 0x000fe40000000000 */
[----:B------:R-:W-:Y:S01]  /*00c0*/  ULEA UR4, UR6, UR4, 0x18 ;  /* 0x0000000406047291 */ /* 0x000fe2000f8ec0ff */
[----:B-1----:R-:W-:-:S13]  /*00d0*/  ISETP.NE.AND P0, PT, R0, RZ, PT ;  /* 0x000000ff0000720c */ /* 0x002fda0003f05270 */
[----:B------:R-:W-:Y:S05]  /*00e0*/  @P0 BRA `(.L_x_1) ;  /* 0x00000000007c0947 */ /* 0x000fea0003800000 */
[----:B------:R-:W-:-:S13]  /*00f0*/  ELECT P0, URZ, PT ;  /* 0x0000000000ff782f */ /* 0x000fda0003800000 */
[----:B------:R-:W-:Y:S05]  /*0100*/  @!P0 BRA `(.L_x_2) ;  /* 0x0000000000848947 */ /* 0x000fea0003800000 */
[----:B------:R-:W-:Y:S01]  /*0110*/  UMOV UR5, 0x8 ;  /* 0x0000000800057882 */ /* 0x000fe20000000000 */
[----:B------:R-:W-:Y:S02]  /*0120*/  IMAD.MOV.U32 R4, RZ, RZ, 0x1 ;  /* 0x00000001ff047424 */ /* 0x000fe400078e00ff */
[----:B------:R-:W-:Y:S02]  /*0130*/  IMAD.MOV.U32 R5, RZ, RZ, 0xff ;  /* 0x000000ffff057424 */ /* 0x000fe400078e00ff */
[----:B------:R-:W-:Y:S04]  /*0140*/  DEPBAR.LE SB1, 0x36 ;  /* 0x00009d800000791a */ /* 0x000fe80000000000 */
[----:B------:R-:W1:Y:S02]  /*0150*/  UTCATOMSWS.FIND_AND_SET.ALIGN UP1, UR5, UR5 ;  /* 0x00000005000575e3 */ /* 0x000e640008020800 */
[----:B-1----:R-:W-:-:S04]  /*0160*/  PLOP3.LUT P0, PT, PT, PT, UP1, 0x80, 0x8 ;  /* 0x000000000008781c */ /* 0x002fc80003f0f018 */
[----:B------:R-:W-:-:S04]  /*0170*/  SEL R0, RZ, 0xffffffff, !P0 ;  /* 0xffffffffff007807 */ /* 0x000fc80004000000 */
[----:B------:R-:W-:Y:S01]  /*0180*/  ISETP.NE.AND P0, PT, R0, RZ, PT ;  /* 0x000000ff0000720c */ /* 0x000fe20003f05270 */
[----:B------:R-:W-:-:S12]  /*0190*/  IMAD.U32 R0, RZ, RZ, UR5 ;  /* 0x00000005ff007e24 */ /* 0x000fd8000f8e00ff */
[----:B------:R-:W-:Y:S05]  /*01a0*/  @P0 BRA `(.L_x_3) ;  /* 0x0000000000240947 */ /* 0x000fea0003800000 */
.L_x_4:
[----:B------:R-:W-:Y:S05]  /*01b0*/  NANOSLEEP 0x64 ;  /* 0x000000640000795d */ /* 0x000fea0003800000 */
[----:B------:R-:W-:-:S05]  /*01c0*/  UMOV UR5, 0x8 ;  /* 0x0000000800057882 */ /* 0x000fca0000000000 */
[----:B------:R-:W-:Y:S04]  /*01d0*/  DEPBAR.LE SB1, 0x36 ;  /* 0x00009d800000791a */ /* 0x000fe80000000000 */
[----:B------:R-:W1:Y:S02]  /*01e0*/  UTCATOMSWS.FIND_AND_SET.ALIGN UP1, UR5, UR5 ;  /* 0x00000005000575e3 */ /* 0x000e640008020800 */
[----:B-1----:R-:W-:-:S04]  /*01f0*/  PLOP3.LUT P0, PT, PT, PT, UP1, 0x80, 0x8 ;  /* 0x000000000008781c */ /* 0x002fc80003f0f018 */
[----:B------:R-:W-:-:S04]  /*0200*/  SEL R0, RZ, 0xffffffff, !P0 ;  /* 0xffffffffff007807 */ /* 0x000fc80004000000 */
[----:B------:R-:W-:Y:S01]  /*0210*/  ISETP.NE.AND P0, PT, R0, RZ, PT ;  /* 0x000000ff0000720c */ /* 0x000fe20003f05270 */
[----:B------:R-:W-:-:S12]  /*0220*/  IMAD.U32 R0, RZ, RZ, UR5 ;  /* 0x00000005ff007e24 */ /* 0x000fd8000f8e00ff */
[----:B------:R-:W-:Y:S05]  /*0230*/  @!P0 BRA `(.L_x_4) ;  /* 0xfffffffc00dc8947 */ /* 0x000fea000383ffff */
.L_x_3:
[C---:B------:R-:W-:Y:S01]  /*0240*/  VIADD R3, R0.reuse, 0x10 ;  /* 0x0000001000037836 */ /* 0x040fe20000000000 */
[----:B------:R-:W-:Y:S01]  /*0250*/  UMOV UR5, 0x50 ;  /* 0x0000005000057882 */ /* 0x000fe20000000000 */
[----:B------:R-:W-:Y:S01]  /*0260*/  SHF.L.U32 R2, R5, R0, RZ ;  /* 0x0000000005027219 */ /* 0x000fe200000006ff */
[----:B------:R-:W-:Y:S01]  /*0270*/  ULEA UR5, UR6, UR5, 0x18 ;  /* 0x0000000506057291 */ /* 0x000fe2000f8ec0ff */
[----:B------:R-:W-:Y:S01]  /*0280*/  IMAD.SHL.U32 R0, R0, 0x20, RZ ;  /* 0x0000002000007824 */ /* 0x000fe200078e00ff */
[----:B------:R-:W-:-:S04]  /*0290*/  SHF.L.U32 R3, R4, R3, RZ ;  /* 0x0000000304037219 */ /* 0x000fc800000006ff */
[----:B------:R-:W-:-:S05]  /*02a0*/  LOP3.LUT R2, R3, R2, RZ, 0xfc, !PT ;  /* 0x0000000203027212 */ /* 0x000fca00078efcff */
[----:B------:R1:W-:Y:S04]  /*02b0*/  ATOMS.OR RZ, [UR5], R2 ;  /* 0x00000002ffff798c */ /* 0x0003e8000b000005 */
[----:B------:R1:W-:Y:S01]  /*02c0*/  STS [UR4], R0 ;  /* 0x00000000ff007988 */ /* 0x0003e20008000804 */
[----:B------:R-:W-:Y:S05]  /*02d0*/  BRA `(.L_x_2) ;  /* 0x0000000000107947 */ /* 0x000fea0003800000 */
.L_x_1:
[----:B------:R-:W-:Y:S01]  /*02e0*/  IMAD.MOV.U32 R0, RZ, RZ, -0x1 ;  /* 0xffffffffff007424 */ /* 0x000fe200078e00ff */
[----:B------:R-:W-:-:S04]  /*02f0*/  MOV R2, 0x320 ;  /* 0x0000032000027802 */ /* 0x000fc80000000f00 */
[----:B------:R1:W-:Y:S03]  /*0300*/  STS [UR4], R0 ;  /* 0x00000000ff007988 */ /* 0x0003e60008000804 */
[----:B-1----:R-:W-:Y:S05]  /*0310*/  CALL.REL.NOINC `($__internal_1_$__cuda_sm10x_tcgen05_guardrail_trap_phase_invalid_during_alloc) ;  /* 0x000001ec00347944 */ /* 0x002fea0003c00000 */
.L_x_2:
[----:B------:R-:W-:Y:S05]  /*0320*/  WARPSYNC.ALL ;  /* 0x0000000000007948 */ /* 0x000fea0003800000 */
[----:B------:R-:W-:Y:S01]  /*0330*/  NOP ;  /* 0x0000000000007918 */ /* 0x000fe20000000000 */
.L_x_0:
[----:B------:R-:W2:Y:S01]  /*0340*/  LDC.64 R66, c[0x0][0x398] ;  /* 0x0000e600ff427b82 */ /* 0x000ea20000000a00 */
[----:B------:R-:W3:Y:S01]  /*0350*/  S2R R5, SR_CTAID.X ;  /* 0x0000000000057919 */ /* 0x000ee20000002500 */
[----:B------:R-:W4:Y:S01]  /*0360*/  LDCU UR30, c[0x0][0x3a0] ;  /* 0x00007400ff1e77ac */ /* 0x000f220008000800 */
[----:B------:R-:W5:Y:S01]  /*0370*/  S2R R90, SR_TID.X ;  /* 0x00000000005a7919 */ /* 0x000f620000002100 */
[----:B------:R-:W1:Y:S04]  /*0380*/  LDCU.64 UR18, c[0x0][0x3a8] ;  /* 0x00007500ff1277ac */ /* 0x000e680008000a00 */
[----:B------:R-:W1:Y:S01]  /*0390*/  S2UR UR5, SR_CgaCtaId ;  /* 0x00000000000579c3 */ /* 0x000e620000008800 */
[----:B------:R-:W-:Y:S01]  /*03a0*/  UMOV UR10, 0x400 ;  /* 0x00000400000a7882 */ /* 0x000fe20000000000 */
[----:B------:R-:W1:Y:S01]  /*03b0*/  LDCU.128 UR20, c[0x0][0x380] ;  /* 0x00007000ff1477ac */ /* 0x000e620008000c00 */
[----:B------:R-:W1:Y:S01]  /*03c0*/  LDCU UR15, c[0x0][0x3b0] ;  /* 0x00007600ff0f77ac */ /* 0x000e620008000800 */
[----:B------:R-:W1:Y:S01]  /*03d0*/  LDCU.64 UR38, c[0x0][0x358] ;  /* 0x00006b00ff2677ac */ /* 0x000e620008000a00 */
[----:B----4-:R-:W-:Y:S01]  /*03e0*/  UIADD3 UR8, UPT, UPT, UR30, 0x1f, URZ ;  /* 0x0000001f1e087890 */ /* 0x010fe2000fffe0ff */
[----:B-12---:R-:W-:Y:S01]  /*03f0*/  VIADD R0, R67, 0x1ff ;  /* 0x000001ff43007836 */ /* 0x006fe20000000000 */
[----:B------:R-:W-:Y:S01]  /*0400*/  IABS R11, R66 ;  /* 0x00000042000b7213 */ /* 0x000fe20000000000 */
[----:B------:R-:W-:Y:S01]  /*0410*/  UIADD3 UR9, UPT, UPT, UR30, -0x20, URZ ;  /* 0xffffffe01e097890 */ /* 0x000fe2000fffe0ff */
[----:B------:R-:W-:Y:S01]  /*0420*/  LOP3.LUT R230, RZ, R67, RZ, 0x33, !PT ;  /* 0x00000043ffe67212 */ /* 0x000fe200078e33ff */
[----:B------:R-:W-:Y:S01]  /*0430*/  UISETP.GT.AND UP2, UPT, UR8, 0x3f, UPT ;  /* 0x0000003f0800788c */ /* 0x000fe2000bf44270 */
[----:B------:R-:W-:Y:S01]  /*0440*/  SHF.R.S32.HI R3, RZ, 0x1f, R0 ;  /* 0x0000001fff037819 */ /* 0x000fe20000011400 */
[----:B------:R-:W-:-:S02]  /*0450*/  UISETP.GT.AND UP1, UPT, UR8, 0x1f, UPT ;  /* 0x0000001f0800788c */ /* 0x000fc4000bf24270 */
[----:B------:R-:W-:Y:S01]  /*0460*/  ULEA UR10, UR5, UR10, 0x18 ;  /* 0x0000000a050a7291 */ /* 0x000fe2000f8ec0ff */
[----:B------:R-:W-:Y:S01]  /*0470*/  LEA.HI R3, R3, R0, RZ, 0x9 ;  /* 0x0000000003037211 */ /* 0x000fe200078f48ff */
[----:B------:R-:W-:Y:S01]  /*0480*/  USEL UR4, URZ, 0x4, !UP1 ;  /* 0x00000004ff047887 */ /* 0x000fe2000c800000 */
[----:B---3--:R-:W-:Y:S01]  /*0490*/  IABS R8, R5 ;  /* 0x0000000500087213 */ /* 0x008fe20000000000 */
[----:B------:R-:W-:Y:S01]  /*04a0*/  UIADD3 UR13, UPT, UPT, UR10, 0x24000, URZ ;  /* 0x000240000a0d7890 */ /* 0x000fe2000fffe0ff */
[----:B------:R-:W-:Y:S01]  /*04b0*/  SHF.R.S32.HI R3, RZ, 0x9, R3 ;  /* 0x00000009ff037819 */ /* 0x000fe20000011403 */
[----:B------:R-:W-:Y:S01]  /*04c0*/  UMOV UR7, 0x1 ;  /* 0x0000000100077882 */ /* 0x000fe20000000000 */
[----:B-----5:R-:W-:Y:S01]  /*04d0*/  LOP3.LUT R74, R90, 0x1f, RZ, 0xc0, !PT ;  /* 0x0000001f5a4a7812 */ /* 0x020fe200078ec0ff */
[----:B------:R-:W-:Y:S02]  /*04e0*/  IMAD.U32 R68, RZ, RZ, UR4 ;  /* 0x00000004ff447e24 */ /* 0x000fe4000f8e00ff */
[----:B------:R-:W-:-:S03]  /*04f0*/  IMAD.SHL.U32 R4, R3, 0x8, RZ ;  /* 0x0000000803047824 */ /* 0x000fc600078e00ff */
[----:B------:R-:W1:Y:S02]  /*0500*/  LDCU UR4, c[0x0][0x3a4] ;  /* 0x00007480ff0477ac */ /* 0x000e640008000800 */
[-C--:B------:R-:W-:Y:S02]  /*0510*/  IABS R7, R4.reuse ;  /* 0x0000000400077213 */ /* 0x080fe40000000000 */
[----:B------:R-:W-:Y:S02]  /*0520*/  IABS R10, R4 ;  /* 0x00000004000a7213 */ /* 0x000fe40000000000 */
[----:B------:R-:W2:Y:S08]  /*0530*/  I2F.RP R0, R7 ;  /* 0x0000000700007306 */ /* 0x000eb00000209400 */
[----:B--2---:R-:W2:Y:S02]  /*0540*/  MUFU.RCP R0, R0 ;  /* 0x0000000000007308 */ /* 0x004ea40000001000 */
[----:B--2---:R-:W-:-:S02]  /*0550*/  VIADD R2, R0, 0xffffffe ;  /* 0x0ffffffe00027836 */ /* 0x004fc40000000000 */
[----:B------:R-:W-:-:S04]  /*0560*/  IMAD.MOV R0, RZ, RZ, -R10 ;  /* 0x000000ffff007224 */ /* 0x000fc800078e0a0a */
[----:B------:R2:W3:Y:S02]  /*0570*/  F2I.FTZ.U32.TRUNC.NTZ R3, R2 ;  /* 0x0000000200037305 */ /* 0x0004e4000021f000 */
[----:B--2---:R-:W-:Y:S02]  /*0580*/  IMAD.MOV.U32 R2, RZ, RZ, RZ ;  /* 0x000000ffff027224 */ /* 0x004fe400078e00ff */
[----:B---3--:R-:W-:-:S04]  /*0590*/  IMAD.MOV R6, RZ, RZ, -R3 ;  /* 0x000000ffff067224 */ /* 0x008fc800078e0a03 */
[----:B------:R-:W-:Y:S02]  /*05a0*/  IMAD R9, R6, R7, RZ ;  /* 0x0000000706097224 */ /* 0x000fe400078e02ff */
[----:B------:R-:W-:Y:S02]  /*05b0*/  IMAD.MOV.U32 R6, RZ, RZ, R8 ;  /* 0x000000ffff067224 */ /* 0x000fe400078e0008 */
[----:B------:R-:W-:-:S06]  /*05c0*/  IMAD.HI.U32 R3, R3, R9, R2 ;  /* 0x0000000903037227 */ /* 0x000fcc00078e0002 */
[----:B------:R-:W-:-:S04]  /*05d0*/  IMAD.HI.U32 R3, R3, R6, RZ ;  /* 0x0000000603037227 */ /* 0x000fc800078e00ff */
[----:B------:R-:W-:Y:S01]  /*05e0*/  IMAD R0, R3, R0, R6 ;  /* 0x0000000003007224 */ /* 0x000fe200078e0206 */
[----:B------:R-:W-:Y:S04]  /*05f0*/  BAR.SYNC.DEFER_BLOCKING 0x0 ;  /* 0x0000000000007b1d */ /* 0x000fe80000010000 */
[----:B------:R-:W-:-:S13]  /*0600*/  ISETP.GT.U32.AND P1, PT, R7, R0, PT ;  /* 0x000000000700720c */ /* 0x000fda0003f24070 */
[----:B------:R-:W-:Y:S02]  /*0610*/  @!P1 IMAD.IADD R0, R0, 0x1, -R7 ;  /* 0x0000000100009824 */ /* 0x000fe400078e0a07 */
[----:B------:R-:W-:Y:S01]  /*0620*/  @!P1 VIADD R3, R3, 0x1 ;  /* 0x0000000103039836 */ /* 0x000fe20000000000 */
[----:B------:R-:W-:Y:S02]  /*0630*/  ISETP.NE.AND P1, PT, R4, RZ, PT ;  /* 0x000000ff0400720c */ /* 0x000fe40003f25270 */
[----:B------:R-:W-:Y:S02]  /*0640*/  ISETP.GE.U32.AND P0, PT, R0, R7, PT ;  /* 0x000000070000720c */ /* 0x000fe40003f06070 */
[----:B------:R-:W-:-:S04]  /*0650*/  LOP3.LUT R0, R5, R4, RZ, 0x3c, !PT ;  /* 0x0000000405007212 */ /* 0x000fc800078e3cff */
[----:B------:R-:W-:Y:S01]  /*0660*/  ISETP.GE.AND P2, PT, R0, RZ, PT ;  /* 0x000000ff0000720c */ /* 0x000fe20003f46270 */
[----:B------:R-:W-:-:S06]  /*0670*/  VIADD R0, R66, 0x3f ;  /* 0x0000003f42007836 */ /* 0x000fcc0000000000 */
[----:B------:R-:W-:-:S04]  /*0680*/  @P0 VIADD R3, R3, 0x1 ;  /* 0x0000000103030836 */ /* 0x000fc80000000000 */
[----:B------:R-:W-:Y:S01]  /*0690*/  IMAD.MOV.U32 R2, RZ, RZ, R3 ;  /* 0x000000ffff027224 */ /* 0x000fe200078e0003 */
[----:B------:R-:W-:-:S03]  /*06a0*/  SHF.R.S32.HI R3, RZ, 0x1f, R0 ;  /* 0x0000001fff037819 */ /* 0x000fc60000011400 */
[----:B------:R-:W-:Y:S01]  /*06b0*/  @!P2 IMAD.MOV R2, RZ, RZ, -R2 ;  /* 0x000000ffff02a224 */ /* 0x000fe200078e0a02 */
[----:B------:R-:W-:Y:S02]  /*06c0*/  @!P1 LOP3.LUT R2, RZ, R4, RZ, 0x33, !PT ;  /* 0x00000004ff029212 */ /* 0x000fe400078e33ff */
[----:B------:R-:W-:-:S03]  /*06d0*/  LEA.HI R3, R3, R0, RZ, 0x6 ;  /* 0x0000000003037211 */ /* 0x000fc600078f30ff */
[----:B------:R-:W-:Y:S02]  /*06e0*/  IMAD.SHL.U32 R9, R2, 0x8, RZ ;  /* 0x0000000802097824 */ /* 0x000fe400078e00ff */
[----:B------:R-:W-:-:S03]  /*06f0*/  IMAD.MOV R2, RZ, RZ, -R2 ;  /* 0x000000ffff027224 */ /* 0x000fc600078e0a02 */
[----:B------:R-:W-:Y:S01]  /*0700*/  LEA.HI.SX32 R3, R3, -R9, 0x1a ;  /* 0x8000000903037211 */ /* 0x000fe200078fd2ff */
[----:B------:R-:W-:Y:S02]  /*0710*/  IMAD R10, R4, R2, R5 ;  /* 0x00000002040a7224 */ /* 0x000fe400078e0205 */
[----:B------:R-:W-:Y:S01]  /*0720*/  IMAD.MOV.U32 R2, RZ, RZ, RZ ;  /* 0x000000ffff027224 */ /* 0x000fe200078e00ff */
[----:B------:R-:W-:Y:S02]  /*0730*/  VIMNMX R13, PT, PT, R3, 0x8, PT ;  /* 0x00000008030d7848 */ /* 0x000fe40003fe0100 */
[----:B------:R-:W-:Y:S02]  /*0740*/  IABS R7, R10 ;  /* 0x0000000a00077213 */ /* 0x000fe40000000000 */
[-C--:B------:R-:W-:Y:S02]  /*0750*/  IABS R8, R13.reuse ;  /* 0x0000000d00087213 */ /* 0x080fe40000000000 */
[----:B------:R-:W-:-:S02]  /*0760*/  IABS R4, R13 ;  /* 0x0000000d00047213 */ /* 0x000fc40000000000 */
[----:B------:R-:W2:Y:S08]  /*0770*/  I2F.RP R0, R8 ;  /* 0x0000000800007306 */ /* 0x000eb00000209400 */
[----:B--2---:R-:W2:Y:S02]  /*0780*/  MUFU.RCP R0, R0 ;  /* 0x0000000000007308 */ /* 0x004ea40000001000 */
[----:B--2---:R-:W-:Y:S01]  /*0790*/  VIADD R3, R0, 0xffffffe ;  /* 0x0ffffffe00037836 */ /* 0x004fe20000000000 */
[----:B------:R-:W-:-:S05]  /*07a0*/  IABS R0, R67 ;  /* 0x0000004300007213 */ /* 0x000fca0000000000 */
[----:B------:R-:W2:Y:S02]  /*07b0*/  F2I.FTZ.U32.TRUNC.NTZ R3, R3 ;  /* 0x0000000300037305 */ /* 0x000ea4000021f000 */
[----:B--2---:R-:W-:-:S04]  /*07c0*/  IMAD.MOV R6, RZ, RZ, -R3 ;  /* 0x000000ffff067224 */ /* 0x004fc800078e0a03 */
[----:B------:R-:W-:Y:S02]  /*07d0*/  IMAD.MOV.U32 R5, RZ, RZ, R6 ;  /* 0x000000ffff057224 */ /* 0x000fe400078e0006 */
[----:B------:R-:W2:Y:S02]  /*07e0*/  I2F.RP R6, R0 ;  /* 0x0000000000067306 */ /* 0x000ea40000209400 */
[----:B------:R-:W-:-:S04]  /*07f0*/  IMAD R5, R5, R8, RZ ;  /* 0x0000000805057224 */ /* 0x000fc800078e02ff */
[----:B------:R-:W-:-:S04]  /*0800*/  IMAD.HI.U32 R2, R3, R5, R2 ;  /* 0x0000000503027227 */ /* 0x000fc800078e0002 */
[----:B------:R-:W-:Y:S02]  /*0810*/  IMAD.MOV R3, RZ, RZ, -R4 ;  /* 0x000000ffff037224 */ /* 0x000fe400078e0a04 */
[----:B------:R-:W-:Y:S01]  /*0820*/  IMAD.HI.U32 R2, R2, R7, RZ ;  /* 0x0000000702027227 */ /* 0x000fe200078e00ff */
[----:B------:R-:W3:Y:S03]  /*0830*/  I2F.RP R4, R11 ;  /* 0x0000000b00047306 */ /* 0x000ee60000209400 */
[----:B------:R-:W-:Y:S01]  /*0840*/  IMAD R3, R2, R3, R7 ;  /* 0x0000000302037224 */ /* 0x000fe200078e0207 */
[----:B------:R-:W-:-:S04]  /*0850*/  LOP3.LUT R7, R90, 0x3f, RZ, 0xc0, !PT ;  /* 0x0000003f5a077812 */ /* 0x000fc800078ec0ff */
[----:B------:R-:W-:Y:S01]  /*0860*/  ISETP.GT.U32.AND P1, PT, R8, R3, PT ;  /* 0x000000030800720c */ /* 0x000fe20003f24070 */
[----:B--2---:R-:W2:Y:S08]  /*0870*/  MUFU.RCP R6, R6 ;  /* 0x0000000600067308 */ /* 0x004eb00000001000 */
[----:B---3--:R-:W3:Y:S04]  /*0880*/  MUFU.RCP R4, R4 ;  /* 0x0000000400047308 */ /* 0x008ee80000001000 */
[----:B------:R-:W-:-:S02]  /*0890*/  @!P1 IMAD.IADD R3, R3, 0x1, -R8 ;  /* 0x0000000103039824 */ /* 0x000fc400078e0a08 */
[----:B------:R-:W-:Y:S01]  /*08a0*/  @!P1 VIADD R2, R2, 0x1 ;  /* 0x0000000102029836 */ /* 0x000fe20000000000 */
[----:B------:R-:W-:Y:S02]  /*08b0*/  ISETP.NE.AND P1, PT, R13, RZ, PT ;  /* 0x000000ff0d00720c */ /* 0x000fe40003f25270 */
[----:B------:R-:W-:Y:S01]  /*08c0*/  ISETP.GE.U32.AND P0, PT, R3, R8, PT ;  /* 0x000000080300720c */ /* 0x000fe20003f06070 */
[----:B--2---:R-:W-:Y:S01]  /*08d0*/  VIADD R5, R6, 0xffffffe ;  /* 0x0ffffffe06057836 */ /* 0x004fe20000000000 */
[----:B------:R-:W-:-:S04]  /*08e0*/  LOP3.LUT R3, R10, R13, RZ, 0x3c, !PT ;  /* 0x0000000d0a037212 */ /* 0x000fc800078e3cff */
[----:B------:R-:W-:Y:S01]  /*08f0*/  ISETP.GE.AND P2, PT, R3, RZ, PT ;  /* 0x000000ff0300720c */ /* 0x000fe20003f46270 */
[----:B------:R-:W-:Y:S01]  /*0900*/  F2I.FTZ.U32.TRUNC.NTZ R5, R5 ;  /* 0x0000000500057305 */ /* 0x000fe2000021f000 */
[----:B---3--:R-:W-:Y:S01]  /*0910*/  VIADD R3, R4, 0xffffffe ;  /* 0x0ffffffe04037836 */ /* 0x008fe20000000000 */
[----:B------:R-:W-:-:S04]  /*0920*/  SHF.R.U32.HI R4, RZ, 0x5, R90 ;  /* 0x00000005ff047819 */ /* 0x000fc8000001165a */
[----:B------:R-:W-:Y:S01]  /*0930*/  @P0 VIADD R2, R2, 0x1 ;  /* 0x0000000102020836 */ /* 0x000fe20000000000 */
[----:B------:R-:W-:Y:S01]  /*0940*/  SGXT.U32 R4, R4, 0x2 ;  /* 0x000000020404781a */ /* 0x000fe20000000000 */
[----:B------:R-:W2:Y:S02]  /*0950*/  F2I.FTZ.U32.TRUNC.NTZ R3, R3 ;  /* 0x0000000300037305 */ /* 0x000ea4000021f000 */
[----:B------:R-:W-:-:S04]  /*0960*/  IMAD.MOV.U32 R8, RZ, RZ, R2 ;  /* 0x000000ffff087224 */ /* 0x000fc800078e0002 */
[----:B------:R-:W-:Y:S01]  /*0970*/  @!P2 IMAD.MOV R8, RZ, RZ, -R8 ;  /* 0x000000ffff08a224 */ /* 0x000fe200078e0a08 */
[----:B------:R-:W-:Y:S02]  /*0980*/  @!P1 LOP3.LUT R8, RZ, R13, RZ, 0x33, !PT ;  /* 0x0000000dff089212 */ /* 0x000fe400078e33ff */
[----:B------:R-:W-:-:S03]  /*0990*/  PLOP3.LUT P2, PT, PT, PT, UP2, 0x80, 0x8 ;  /* 0x000000000008781c */ /* 0x000fc60003f4f028 */
[----:B------:R-:W-:Y:S02]  /*09a0*/  IMAD.MOV R2, RZ, RZ, -R8 ;  /* 0x000000ffff027224 */ /* 0x000fe400078e0a08 */
[----:B------:R-:W-:Y:S01]  /*09b0*/  IMAD.SHL.U32 R12, R8, 0x200, RZ ;  /* 0x00000200080c7824 */ /* 0x000fe200078e00ff */
[----:B------:R-:W-:Y:S01]  /*09c0*/  SHF.R.U32.HI R8, RZ, 0x5, R90 ;  /* 0x00000005ff087819 */ /* 0x000fe2000001165a */
[----:B------:R-:W-:Y:S02]  /*09d0*/  IMAD R2, R13, R2, R10 ;  /* 0x000000020d027224 */ /* 0x000fe400078e020a */
[----:B--2---:R-:W-:Y:S01]  /*09e0*/  IMAD.MOV R6, RZ, RZ, -R3 ;  /* 0x000000ffff067224 */ /* 0x004fe200078e0a03 */
[----:B------:R-:W-:Y:S01]  /*09f0*/  R2UR UR14, R8 ;  /* 0x00000000080e72ca */ /* 0x000fe200000e0000 */
[----:B------:R-:W-:Y:S02]  /*0a00*/  IMAD.IADD R2, R9, 0x1, R2 ;  /* 0x0000000109027824 */ /* 0x000fe400078e0202 */
[----:B------:R-:W-:Y:S01]  /*0a10*/  IMAD R9, R6, R11, RZ ;  /* 0x0000000b06097224 */ /* 0x000fe200078e02ff */
[----:B------:R-:W-:Y:S01]  /*0a20*/  LOP3.LUT R6, R90, 0x60, RZ, 0xc0, !PT ;  /* 0x000000605a067812 */ /* 0x000fe200078ec0ff */
[----:B------:R-:W-:-:S02]  /*0a30*/  IMAD R14, R2, 0x40, R7 ;  /* 0x00000040020e7824 */ /* 0x000fc400078e0207 */
[----:B------:R-:W-:Y:S01]  /*0a40*/  IMAD.MOV.U32 R2, RZ, RZ, RZ ;  /* 0x000000ffff027224 */ /* 0x000fe200078e00ff */
[----:B------:R-:W-:Y:S01]  /*0a50*/  R2UR UR37, R6 ;  /* 0x00000000062572ca */ /* 0x000fe200000e0000 */
[----:B------:R-:W-:Y:S01]  /*0a60*/  IMAD.SHL.U32 R10, R90, 0x10, RZ ;  /* 0x000000105a0a7824 */ /* 0x000fe200078e00ff */
[----:B------:R-:W-:Y:S01]  /*0a70*/  IABS R252, R14 ;  /* 0x0000000e00fc7213 */ /* 0x000fe20000000000 */
[----:B------:R-:W-:Y:S01]  /*0a80*/  IMAD.HI.U32 R2, R3, R9, R2 ;  /* 0x0000000903027227 */ /* 0x000fe200078e0002 */
[----:B------:R-:W-:Y:S01]  /*0a90*/  LOP3.LUT R3, R12, R4, RZ, 0xfc, !PT ;  /* 0x000000040c037212 */ /* 0x000fe200078efcff */
[----:B------:R2:W-:Y:S01]  /*0aa0*/  STL [R1+0x330], R14 ;  /* 0x0003300e01007387 */ /* 0x0005e20000100800 */
[----:B------:R-:W-:Y:S01]  /*0ab0*/  ISETP.GE.AND P4, PT, R14, RZ, PT ;  /* 0x000000ff0e00720c */ /* 0x000fe20003f86270 */
[----:B------:R-:W-:Y:S01]  /*0ac0*/  IMAD.MOV R9, RZ, RZ, -R5 ;  /* 0x000000ffff097224 */ /* 0x000fe200078e0a05 */
[----:B------:R-:W-:Y:S01]  /*0ad0*/  LOP3.LUT R16, R3, 0x20, RZ, 0xfc, !PT ;  /* 0x0000002003107812 */ /* 0x000fe200078efcff */
[----:B------:R-:W-:Y:S01]  /*0ae0*/  IMAD.MOV.U32 R4, RZ, RZ, RZ ;  /* 0x000000ffff047224 */ /* 0x000fe200078e00ff */
[----:B------:R3:W-:Y:S01]  /*0af0*/  STL [R1+0x300], R12 ;  /* 0x0003000c01007387 */ /* 0x0007e20000100800 */
[----:B------:R-:W-:Y:S01]  /*0b00*/  IMAD R9, R9, R0, RZ ;  /* 0x0000000009097224 */ /* 0x000fe200078e02ff */
[----:B------:R-:W-:Y:S01]  /*0b10*/  IABS R25, R16 ;  /* 0x0000001000197213 */ /* 0x000fe20000000000 */
[----:B------:R-:W-:Y:S01]  /*0b20*/  IMAD.HI.U32 R2, R2, R252, RZ ;  /* 0x000000fc02027227 */ /* 0x000fe200078e00ff */
[----:B------:R-:W-:-:S02]  /*0b30*/  LOP3.LUT R18, R3, 0x24, RZ, 0xfc, !PT ;  /* 0x0000002403127812 */ /* 0x000fc400078efcff */
[----:B--2---:R-:W-:Y:S01]  /*0b40*/  LOP3.LUT R14, R3, 0x1c, RZ, 0xfc, !PT ;  /* 0x0000001c030e7812 */ /* 0x004fe200078efcff */
[----:B------:R-:W-:Y:S01]  /*0b50*/  IMAD.HI.U32 R4, R5, R9, R4 ;  /* 0x0000000905047227 */ /* 0x000fe200078e0004 */
[----:B------:R-:W-:Y:S02]  /*0b60*/  SHF.R.U32.HI R5, RZ, 0x6, R90 ;  /* 0x00000006ff057819 */ /* 0x000fe4000001165a */
[----:B---3--:R-:W-:Y:S01]  /*0b70*/  LOP3.LUT R12, R3, 0x1fc, RZ, 0xfc, !PT ;  /* 0x000001fc030c7812 */ /* 0x008fe200078efcff */
[----:B------:R-:W-:Y:S01]  /*0b80*/  IMAD.MOV R2, RZ, RZ, -R2 ;  /* 0x000000ffff027224 */ /* 0x000fe200078e0a02 */
[----:B------:R-:W-:Y:S02]  /*0b90*/  SGXT.U32 R88, R5, 0x1 ;  /* 0x000000010558781a */ /* 0x000fe40000000000 */
[----:B------:R-:W-:Y:S01]  /*0ba0*/  IABS R13, R12 ;  /* 0x0000000c000d7213 */ /* 0x000fe20000000000 */
[C---:B------:R-:W-:Y:S01]  /*0bb0*/  IMAD R252, R11.reuse, R2, R252 ;  /* 0x000000020bfc7224 */ /* 0x040fe200078e02fc */
[C---:B------:R-:W-:Y:S01]  /*0bc0*/  ISETP.GE.AND P1, PT, R88.reuse, UR9, PT ;  /* 0x0000000958007c0c */ /* 0x040fe2000bf26270 */
[----:B------:R-:W-:Y:S01]  /*0bd0*/  IMAD R86, R88, UR18, RZ ;  /* 0x0000001258567c24 */ /* 0x000fe2000f8e02ff */
[----:B------:R-:W-:Y:S01]  /*0be0*/  IABS R9, R3 ;  /* 0x0000000300097213 */ /* 0x000fe20000000000 */
[----:B------:R-:W-:Y:S01]  /*0bf0*/  IMAD.HI.U32 R2, R4, R13, RZ ;  /* 0x0000000d04027227 */ /* 0x000fe200078e00ff */
[----:B------:R-:W-:-:S02]  /*0c00*/  ISETP.GT.U32.AND P0, PT, R11, R252, PT ;  /* 0x000000fc0b00720c */ /* 0x000fc40003f04070 */
[----:B------:R-:W-:Y:S01]  /*0c10*/  SEL R5, RZ, 0x4, P1 ;  /* 0x00000004ff057807 */ /* 0x000fe20000800000 */
[----:B------:R-:W-:Y:S01]  /*0c20*/  IMAD.MOV R2, RZ, RZ, -R2 ;  /* 0x000000ffff027224 */ /* 0x000fe200078e0a02 */
[----:B------:R-:W-:Y:S01]  /*0c30*/  ISETP.GE.AND P3, PT, R12, RZ, PT ;  /* 0x000000ff0c00720c */ /* 0x000fe20003f66270 */
[----:B------:R-:W-:Y:S01]  /*0c40*/  STL [R1+0x54], R86 ;  /* 0x0000545601007387 */ /* 0x000fe20000100800 */
[----:B------:R-:W-:Y:S01]  /*0c50*/  SEL R6, R5, RZ, P2 ;  /* 0x000000ff05067207 */ /* 0x000fe20001000000 */
[----:B------:R-:W-:Y:S01]  /*0c60*/  IMAD R13, R0, R2, R13 ;  /* 0x00000002000d7224 */ /* 0x000fe200078e020d */
[----:B------:R-:W-:Y:S01]  /*0c70*/  LOP3.LUT R2, R10, 0x70, RZ, 0xc0, !PT ;  /* 0x000000700a027812 */ /* 0x000fe200078ec0ff */
[----:B------:R-:W-:Y:S01]  /*0c80*/  IMAD.HI.U32 R5, R4, R9, RZ ;  /* 0x0000000904057227 */ /* 0x000fe200078e00ff */
[----:B------:R-:W-:Y:S02]  /*0c90*/  LOP3.LUT R10, R3, 0x4, RZ, 0xfc, !PT ;  /* 0x00000004030a7812 */ /* 0x000fe400078efcff */
[----:B------:R-:W-:Y:S01]  /*0ca0*/  ISETP.GT.U32.AND P6, PT, R0, R13, PT ;  /* 0x0000000d0000720c */ /* 0x000fe20003fc4070 */
[----:B------:R-:W-:Y:S01]  /*0cb0*/  IMAD.MOV R5, RZ, RZ, -R5 ;  /* 0x000000ffff057224 */ /* 0x000fe200078e0a05 */
[----:B------:R-:W-:Y:S01]  /*0cc0*/  IABS R8, R10 ;  /* 0x0000000a00087213 */ /* 0x000fe20000000000 */
[----:B------:R-:W-:Y:S01]  /*0cd0*/  @!P0 IMAD.IADD R252, R252, 0x1, -R11 ;  /* 0x00000001fcfc8824 */ /* 0x000fe200078e0a0b */
[----:B------:R-:W-:Y:S01]  /*0ce0*/  ISETP.NE.U32.AND P0, PT, R6, RZ, PT ;  /* 0x000000ff0600720c */ /* 0x000fe20003f05070 */
[----:B------:R-:W-:Y:S01]  /*0cf0*/  IMAD R9, R0, R5, R9 ;  /* 0x0000000500097224 */ /* 0x000fe200078e0209 */
[----:B------:R-:W-:Y:S01]  /*0d00*/  ISETP.NE.AND P2, PT, R66, RZ, PT ;  /* 0x000000ff4200720c */ /* 0x000fe20003f45270 */
[----:B------:R-:W-:Y:S01]  /*0d10*/  IMAD R2, R7, 0x80, R2 ;  /* 0x0000008007027824 */ /* 0x000fe200078e0202 */
[----:B------:R-:W-:Y:S01]  /*0d20*/  ISETP.GT.U32.AND P1, PT, R11, R252, PT ;  /* 0x000000fc0b00720c */ /* 0x000fe20003f24070 */
[----:B------:R-:W-:Y:S01]  /*0d30*/  IMAD.MOV.U32 R7, RZ, RZ, R8 ;  /* 0x000000ffff077224 */ /* 0x000fe200078e0008 */
[----:B------:R-:W-:-:S02]  /*0d40*/  ISETP.GT.U32.AND P5, PT, R0, R9, PT ;  /* 0x000000090000720c */ /* 0x000fc40003fa4070 */
[----:B------:R-:W-:Y:S01]  /*0d50*/  LOP3.LUT R8, R3, 0x8, RZ, 0xfc, !PT ;  /* 0x0000000803087812 */ /* 0x000fe200078efcff */
[----:B------:R-:W-:Y:S01]  /*0d60*/  @!P6 IMAD.IADD R13, R13, 0x1, -R0 ;  /* 0x000000010d0de824 */ /* 0x000fe200078e0a00 */
[C---:B------:R-:W-:Y:S01]  /*0d70*/  LOP3.LUT R12, R3.reuse, 0x14, RZ, 0xfc, !PT ;  /* 0x00000014030c7812 */ /* 0x040fe200078efcff */
[----:B------:R-:W-:Y:S01]  /*0d80*/  IMAD.HI.U32 R5, R4, R7, RZ ;  /* 0x0000000704057227 */ /* 0x000fe200078e00ff */
[----:B------:R-:W-:Y:S02]  /*0d90*/  IABS R6, R8 ;  /* 0x0000000800067213 */ /* 0x000fe40000000000 */
[----:B------:R-:W-:Y:S01]  /*0da0*/  ISETP.GT.U32.AND P6, PT, R0, R13, PT ;  /* 0x0000000d0000720c */ /* 0x000fe20003fc4070 */
[----:B------:R-:W-:Y:S01]  /*0db0*/  IMAD.MOV R5, RZ, RZ, -R5 ;  /* 0x000000ffff057224 */ /* 0x000fe200078e0a05 */
[----:B------:R-:W-:Y:S01]  /*0dc0*/  IABS R19, R12 ;  /* 0x0000000c00137213 */ /* 0x000fe20000000000 */
[----:B------:R-:W-:Y:S01]  /*0dd0*/  @!P1 IMAD.IADD R252, R252, 0x1, -R11 ;  /* 0x00000001fcfc9824 */ /* 0x000fe200078e0a0b */
[----:B------:R-:W-:Y:S01]  /*0de0*/  ISETP.GE.AND P1, PT, R10, RZ, PT ;  /* 0x000000ff0a00720c */ /* 0x000fe20003f26270 */
[----:B------:R-:W-:Y:S01]  /*0df0*/  IMAD.MOV.U32 R11, RZ, RZ, R6 ;  /* 0x000000ffff0b7224 */ /* 0x000fe200078e0006 */
[----:B------:R-:W-:Y:S01]  /*0e00*/  LOP3.LUT R10, R3, 0xc, RZ, 0xfc, !PT ;  /* 0x0000000c030a7812 */ /* 0x000fe200078efcff */
[----:B------:R-:W-:Y:S01]  /*0e10*/  @!P5 IMAD.IADD R9, R9, 0x1, -R0 ;  /* 0x000000010909d824 */ /* 0x000fe200078e0a00 */
[----:B------:R-:W-:Y:S01]  /*0e20*/  IABS R23, R14 ;  /* 0x0000000e00177213 */ /* 0x000fe20000000000 */
[----:B------:R-:W-:Y:S01]  /*0e30*/  IMAD R7, R0, R5, R7 ;  /* 0x0000000500077224 */ /* 0x000fe200078e0207 */
[----:B------:R-:W-:Y:S01]  /*0e40*/  IABS R15, R10 ;  /* 0x0000000a000f7213 */ /* 0x000fe20000000000 */
[----:B------:R-:W-:Y:S01]  /*0e50*/  IMAD.HI.U32 R5, R4, R11, RZ ;  /* 0x0000000b04057227 */ /* 0x000fe200078e00ff */
[----:B------:R-:W-:-:S02]  /*0e60*/  ISETP.GT.U32.AND P5, PT, R0, R9, PT ;  /* 0x000000090000720c */ /* 0x000fc40003fa4070 */
[----:B------:R-:W-:Y:S01]  /*0e70*/  IABS R27, R18 ;  /* 0x00000012001b7213 */ /* 0x000fe20000000000 */
[----:B------:R-:W-:Y:S01]  /*0e80*/  IMAD.MOV R5, RZ, RZ, -R5 ;  /* 0x000000ffff057224 */ /* 0x000fe200078e0a05 */
[----:B------:R-:W-:Y:S01]  /*0e90*/  LOP3.LUT R20, R3, 0x40, RZ, 0xfc, !PT ;  /* 0x0000004003147812 */ /* 0x000fe200078efcff */
[----:B------:R-:W-:Y:S01]  /*0ea0*/  @!P6 IMAD.IADD R13, R13, 0x1, -R0 ;  /* 0x000000010d0de824 */ /* 0x000fe200078e0a00 */
[C---:B------:R-:W-:Y:S01]  /*0eb0*/  ISETP.GE.AND P6, PT, R3.reuse, RZ, PT ;  /* 0x000000ff0300720c */ /* 0x040fe20003fc6270 */
[----:B------:R-:W-:Y:S01]  /*0ec0*/  @!P4 IMAD.MOV R252, RZ, RZ, -R252 ;  /* 0x000000fffffcc224 */ /* 0x000fe200078e0afc */
[----:B------:R-:W-:Y:S01]  /*0ed0*/  ISETP.GT.U32.AND P4, PT, R0, R7, PT ;  /* 0x000000070000720c */ /* 0x000fe20003f84070 */
[----:B------:R-:W-:Y:S01]  /*0ee0*/  IMAD.HI.U32 R6, R4, R15, RZ ;  /* 0x0000000f04067227 */ /* 0x000fe200078e00ff */
[----:B------:R-:W-:Y:S02]  /*0ef0*/  @!P2 LOP3.LUT R252, RZ, R66, RZ, 0x33, !PT ;  /* 0x00000042fffca212 */ /* 0x000fe400078e33ff */
[----:B------:R-:W-:Y:S01]  /*0f00*/  ISETP.GE.AND P2, PT, R8, RZ, PT ;  /* 0x000000ff0800720c */ /* 0x000fe20003f46270 */
[----:B------:R-:W-:Y:S01]  /*0f10*/  IMAD R11, R0, R5, R11 ;  /* 0x00000005000b7224 */ /* 0x000fe200078e020b */
[----:B------:R-:W-:Y:S01]  /*0f20*/  LOP3.LUT R8, R3, 0x10, RZ, 0xfc, !PT ;  /* 0x0000001003087812 */ /* 0x000fe200078efcff */
[----:B------:R-:W-:Y:S01]  /*0f30*/  IMAD.MOV.U32 R5, RZ, RZ, R13 ;  /* 0x000000ffff057224 */ /* 0x000fe200078e000d */
[----:B------:R-:W-:Y:S01]  /*0f40*/  IABS R39, R20 ;  /* 0x0000001400277213 */ /* 0x000fe20000000000 */
[----:B------:R-:W-:Y:S01]  /*0f50*/  IMAD.MOV R13, RZ, RZ, -R6 ;  /* 0x000000ffff0d7224 */ /* 0x000fe200078e0a06 */
[----:B------:R-:W-:Y:S01]  /*0f60*/  IABS R17, R8 ;  /* 0x0000000800117213 */ /* 0x000fe20000000000 */
[--C-:B------:R-:W-:Y:S01]  /*0f70*/  @!P5 IMAD.IADD R9, R9, 0x1, -R0.reuse ;  /* 0x000000010909d824 */ /* 0x100fe200078e0a00 */
[----:B------:R-:W-:Y:S01]  /*0f80*/  ISETP.GE.AND P5, PT, R10, RZ, PT ;  /* 0x000000ff0a00720c */ /* 0x000fe20003fa6270 */
[C---:B------:R-:W-:Y:S01]  /*0f90*/  IMAD R13, R0.reuse, R13, R15 ;  /* 0x0000000d000d7224 */ /* 0x040fe200078e020f */
[C---:B------:R-:W-:Y:S01]  /*0fa0*/  LOP3.LUT R10, R3.reuse, 0x18, RZ, 0xfc, !PT ;  /* 0x00000018030a7812 */ /* 0x040fe200078efcff */
[----:B------:R-:W-:Y:S01]  /*0fb0*/  @!P6 IMAD.MOV R9, RZ, RZ, -R9 ;  /* 0x000000ffff09e224 */ /* 0x000fe200078e0a09 */
[----:B------:R-:W-:Y:S01]  /*0fc0*/  LOP3.LUT R24, R3, 0xa4, RZ, 0xfc, !PT ;  /* 0x000000a403187812 */ /* 0x000fe200078efcff */
[----:B------:R-:W-:Y:S01]  /*0fd0*/  @!P4 IMAD.IADD R7, R7, 0x1, -R0 ;  /* 0x000000010707c824 */ /* 0x000fe200078e0a00 */
[----:B------:R-:W-:Y:S01]  /*0fe0*/  ISETP.GT.U32.AND P6, PT, R0, R13, PT ;  /* 0x0000000d0000720c */ /* 0x000fe20003fc4070 */
[----:B------:R-:W-:Y:S01]  /*0ff0*/  IMAD.HI.U32 R6, R4, R17, RZ ;  /* 0x0000001104067227 */ /* 0x000fe200078e00ff */
[----:B------:R-:W-:-:S02]  /*1000*/  IABS R21, R10 ;  /* 0x0000000a00157213 */ /* 0x000fc40000000000 */
[C---:B------:R-:W-:Y:S01]  /*1010*/  ISETP.GT.U32.AND P4, PT, R0.reuse, R7, PT ;  /* 0x000000070000720c */ /* 0x040fe20003f84070 */
[----:B------:R-:W-:Y:S01]  /*1020*/  IMAD.MOV R6, RZ, RZ, -R6 ;  /* 0x000000ffff067224 */ /* 0x000fe200078e0a06 */
[----:B------:R-:W-:Y:S01]  /*1030*/  IABS R121, R24 ;  /* 0x0000001800797213 */ /* 0x000fe20000000000 */
[----:B------:R-:W-:Y:S01]  /*1040*/  @!P3 IMAD.MOV R5, RZ, RZ, -R5 ;  /* 0x000000ffff05b224 */ /* 0x000fe200078e0a05 */
[C---:B------:R-:W-:Y:S01]  /*1050*/  ISETP.GT.U32.AND P3, PT, R0.reuse, R11, PT ;  /* 0x0000000b0000720c */ /* 0x040fe20003f64070 */
[----:B------:R-:W-:Y:S01]  /*1060*/  IMAD R15, R0, R6, R17 ;  /* 0x00000006000f7224 */ /* 0x000fe200078e0211 */
[C---:B------:R-:W-:Y:S01]  /*1070*/  LOP3.LUT R26, R3.reuse, 0xa8, RZ, 0xfc, !PT ;  /* 0x000000a8031a7812 */ /* 0x040fe200078efcff */
[----:B------:R-:W-:Y:S01]  /*1080*/  IMAD.HI.U32 R6, R4, R19, RZ ;  /* 0x0000001304067227 */ /* 0x000fe200078e00ff */
[----:B------:R-:W-:Y:S02]  /*1090*/  LOP3.LUT R22, R3, 0xa0, RZ, 0xfc, !PT ;  /* 0x000000a003167812 */ /* 0x000fe400078efcff */
[----:B------:R-:W-:Y:S01]  /*10a0*/  IABS R123, R26 ;  /* 0x0000001a007b7213 */ /* 0x000fe20000000000 */
[--C-:B------:R-:W-:Y:S01]  /*10b0*/  @!P6 IMAD.IADD R13, R13, 0x1, -R0.reuse ;  /* 0x000000010d0de824 */ /* 0x100fe200078e0a00 */
[----:B------:R-:W-:Y:S01]  /*10c0*/  IABS R119, R22 ;  /* 0x0000001600777213 */ /* 0x000fe20000000000 */
[----:B------:R-:W-:Y:S01]  /*10d0*/  @!P4 IMAD.IADD R7, R7, 0x1, -R0 ;  /* 0x000000010707c824 */ /* 0x000fe200078e0a00 */
[----:B------:R-:W-:Y:S01]  /*10e0*/  ISETP.GE.AND P4, PT, R8, RZ, PT ;  /* 0x000000ff0800720c */ /* 0x000fe20003f86270 */
[----:B------:R-:W-:Y:S01]  /*10f0*/  IMAD.MOV R17, RZ, RZ, -R6 ;  /* 0x000000ffff117224 */ /* 0x000fe200078e0a06 */
[----:B------:R-:W-:Y:S01]  /*1100*/  ISETP.GT.U32.AND P6, PT, R0, R13, PT ;  /* 0x0000000d0000720c */ /* 0x000fe20003fc4070 */
[----:B------:R-:W-:Y:S01]  /*1110*/  IMAD.HI.U32 R6, R4, R21, RZ ;  /* 0x0000001504067227 */ /* 0x000fe200078e00ff */
[----:B------:R-:W-:-:S02]  /*1120*/  LOP3.LUT R32, R88, 0x2, RZ, 0xfc, !PT ;  /* 0x0000000258207812 */ /* 0x000fc400078efcff */
[----:B------:R-:W-:Y:S01]  /*1130*/  LOP3.LUT R30, R88, 0x4, RZ, 0xfc, !PT ;  /* 0x00000004581e7812 */ /* 0x000fe200078efcff */
[----:B------:R-:W-:Y:S01]  /*1140*/  @!P1 IMAD.MOV R7, RZ, RZ, -R7 ;  /* 0x000000ffff079224 */ /* 0x000fe200078e0a07 */
[----:B------:R-:W-:Y:S01]  /*1150*/  ISETP.GT.U32.AND P1, PT, R0, R15, PT ;  /* 0x0000000f0000720c */ /* 0x000fe20003f24070 */
[----:B------:R-:W-:Y:S01]  /*1160*/  IMAD.MOV R6, RZ, RZ, -R6 ;  /* 0x000000ffff067224 */ /* 0x000fe200078e0a06 */
[----:B------:R-:W-:Y:S01]  /*1170*/  LOP3.LUT R28, R88, 0x6, RZ, 0xfc, !PT ;  /* 0x00000006581c7812 */ /* 0x000fe200078efcff */
[C---:B------:R-:W-:Y:S02]  /*1180*/  IMAD R17, R0.reuse, R17, R19 ;  /* 0x0000001100117224 */ /* 0x040fe400078e0213 */
[----:B------:R-:W-:Y:S02]  /*1190*/  IMAD R19, R0, R6, R21 ;  /* 0x0000000600137224 */ /* 0x000fe400078e0215 */
[----:B------:R-:W-:Y:S02]  /*11a0*/  @!P6 IMAD.IADD R13, R13, 0x1, -R0 ;  /* 0x000000010d0de824 */ /* 0x000fe400078e0a00 */
[----:B------:R-:W-:Y:S01]  /*11b0*/  IMAD.HI.U32 R6, R4, R23, RZ ;  /* 0x0000001704067227 */ /* 0x000fe200078e00ff */
[----:B------:R-:W-:-:S03]  /*11c0*/  ISETP.GT.U32.AND P6, PT, R0, R19, PT ;  /* 0x000000130000720c */ /* 0x000fc60003fc4070 */
[----:B------:R-:W-:Y:S02]  /*11d0*/  @!P1 IMAD.IADD R15, R15, 0x1, -R0 ;  /* 0x000000010f0f9824 */ /* 0x000fe400078e0a00 */
[----:B------:R-:W-:Y:S02]  /*11e0*/  IMAD.MOV R6, RZ, RZ, -R6 ;  /* 0x000000ffff067224 */ /* 0x000fe400078e0a06 */
[--C-:B------:R-:W-:Y:S01]  /*11f0*/  @!P3 IMAD.IADD R11, R11, 0x1, -R0.reuse ;  /* 0x000000010b0bb824 */ /* 0x100fe200078e0a00 */
[C---:B------:R-:W-:Y:S01]  /*1200*/  ISETP.GT.U32.AND P1, PT, R0.reuse, R15, PT ;  /* 0x0000000f0000720c */ /* 0x040fe20003f24070 */
[----:B------:R-:W-:Y:S02]  /*1210*/  @!P5 IMAD.MOV R13, RZ, RZ, -R13 ;  /* 0x000000ffff0dd224 */ /* 0x000fe400078e0a0d */
[C---:B------:R-:W-:Y:S01]  /*1220*/  IMAD R21, R0.reuse, R6, R23 ;  /* 0x0000000600157224 */ /* 0x040fe200078e0217 */
[----:B------:R-:W-:Y:S01]  /*1230*/  ISETP.GT.U32.AND P3, PT, R0, R11, PT ;  /* 0x0000000b0000720c */ /* 0x000fe20003f64070 */
[----:B------:R-:W-:Y:S01]  /*1240*/  @!P6 IMAD.IADD R19, R19, 0x1, -R0 ;  /* 0x000000011313e824 */ /* 0x000fe200078e0a00 */
[----:B------:R-:W-:Y:S01]  /*1250*/  ISETP.GE.AND P6, PT, R10, RZ, PT ;  /* 0x000000ff0a00720c */ /* 0x000fe20003fc6270 */
[----:B------:R-:W-:Y:S01]  /*1260*/  IMAD.HI.U32 R6, R4, R25, RZ ;  /* 0x0000001904067227 */ /* 0x000fe200078e00ff */
[----:B------:R-:W-:-:S02]  /*1270*/  LOP3.LUT R10, R3, 0x28, RZ, 0xfc, !PT ;  /* 0x00000028030a7812 */ /* 0x000fc400078efcff */
[C---:B------:R-:W-:Y:S01]  /*1280*/  ISETP.GT.U32.AND P5, PT, R0.reuse, R19, PT ;  /* 0x000000130000720c */ /* 0x040fe20003fa4070 */
[----:B------:R-:W-:Y:S02]  /*1290*/  IMAD.MOV R6, RZ, RZ, -R6 ;  /* 0x000000ffff067224 */ /* 0x000fe400078e0a06 */
[----:B------:R-:W-:Y:S01]  /*12a0*/  @!P1 IMAD.IADD R15, R15, 0x1, -R0 ;  /* 0x000000010f0f9824 */ /* 0x000fe200078e0a00 */
[----:B------:R-:W-:Y:S01]  /*12b0*/  ISETP.GT.U32.AND P1, PT, R0, R21, PT ;  /* 0x000000150000720c */ /* 0x000fe20003f24070 */
[----:B------:R-:W-:-:S04]  /*12c0*/  IMAD.HI.U32 R8, R4, R27, RZ ;  /* 0x0000001b04087227 */ /* 0x000fc800078e00ff */
[C---:B------:R-:W-:Y:S01]  /*12d0*/  IMAD R23, R0.reuse, R6, R25 ;  /* 0x0000000600177224 */ /* 0x040fe200078e0219 */
[----:B------:R-:W-:Y:S01]  /*12e0*/  IABS R6, R10 ;  /* 0x0000000a00067213 */ /* 0x000fe20000000000 */
[----:B------:R-:W-:Y:S02]  /*12f0*/  IMAD.MOV R8, RZ, RZ, -R8 ;  /* 0x000000ffff087224 */ /* 0x000fe400078e0a08 */
[--C-:B------:R-:W-:Y:S01]  /*1300*/  @!P5 IMAD.IADD R19, R19, 0x1, -R0.reuse ;  /* 0x000000011313d824 */ /* 0x100fe200078e0a00 */
[C---:B------:R-:W-:Y:S01]  /*1310*/  ISETP.GT.U32.AND P5, PT, R0.reuse, R23, PT ;  /* 0x000000170000720c */ /* 0x040fe20003fa4070 */
[--C-:B------:R-:W-:Y:S01]  /*1320*/  @!P3 IMAD.IADD R11, R11, 0x1, -R0.reuse ;  /* 0x000000010b0bb824 */ /* 0x100fe200078e0a00 */
[C---:B------:R-:W-:Y:S01]  /*1330*/  ISETP.GT.U32.AND P3, PT, R0.reuse, R17, PT ;  /* 0x000000110000720c */ /* 0x040fe20003f64070 */
[----:B------:R-:W-:Y:S02]  /*1340*/  IMAD R25, R0, R8, R27 ;  /* 0x0000000800197224 */ /* 0x000fe400078e021b */
[----:B------:R-:W-:-:S02]  /*1350*/  @!P1 IMAD.IADD R21, R21, 0x1, -R0 ;  /* 0x0000000115159824 */ /* 0x000fc400078e0a00 */
[----:B------:R-:W-:Y:S01]  /*1360*/  @!P4 IMAD.MOV R15, RZ, RZ, -R15 ;  /* 0x000000ffff0fc224 */ /* 0x000fe200078e0a0f */
[C---:B------:R-:W-:Y:S01]  /*1370*/  ISETP.GT.U32.AND P4, PT, R0.reuse, R25, PT ;  /* 0x000000190000720c */ /* 0x040fe20003f84070 */
[----:B------:R-:W-:Y:S01]  /*1380*/  IMAD.MOV.U32 R27, RZ, RZ, R6 ;  /* 0x000000ffff1b7224 */ /* 0x000fe200078e0006 */
[----:B------:R-:W-:Y:S01]  /*1390*/  ISETP.GT.U32.AND P1, PT, R0, R21, PT ;  /* 0x000000150000720c */ /* 0x000fe20003f24070 */
[----:B------:R-:W-:Y:S02]  /*13a0*/  @!P2 IMAD.MOV R11, RZ, RZ, -R11 ;  /* 0x000000ffff0ba224 */ /* 0x000fe400078e0a0b */
[--C-:B------:R-:W-:Y:S02]  /*13b0*/  @!P5 IMAD.IADD R23, R23, 0x1, -R0.reuse ;  /* 0x000000011717d824 */ /* 0x100fe400078e0a00 */
[----:B------:R-:W-:Y:S01]  /*13c0*/  @!P3 IMAD.IADD R17, R17, 0x1, -R0 ;  /* 0x000000011111b824 */ /* 0x000fe200078e0a00 */
[----:B------:R-:W-:Y:S01]  /*13d0*/  ISETP.GE.AND P3, PT, R12, RZ, PT ;  /* 0x000000ff0c00720c */ /* 0x000fe20003f66270 */
[----:B------:R-:W-:Y:S01]  /*13e0*/  IMAD.HI.U32 R6, R4, R27, RZ ;  /* 0x0000001b04067227 */ /* 0x000fe200078e00ff */
[----:B------:R-:W-:-:S02]  /*13f0*/  LOP3.LUT R12, R3, 0x2c, RZ, 0xfc, !PT ;  /* 0x0000002c030c7812 */ /* 0x000fc400078efcff */
[C---:B------:R-:W-:Y:S01]  /*1400*/  ISETP.GT.U32.AND P5, PT, R0.reuse, R23, PT ;  /* 0x000000170000720c */ /* 0x040fe20003fa4070 */
[--C-:B------:R-:W-:Y:S01]  /*1410*/  @!P4 IMAD.IADD R25, R25, 0x1, -R0.reuse ;  /* 0x000000011919c824 */ /* 0x100fe200078e0a00 */
[----:B------:R-:W-:Y:S01]  /*1420*/  IABS R29, R12 ;  /* 0x0000000c001d7213 */ /* 0x000fe20000000000 */
[----:B------:R-:W-:Y:S01]  /*1430*/  @!P1 IMAD.IADD R21, R21, 0x1, -R0 ;  /* 0x0000000115159824 */ /* 0x000fe200078e0a00 */
[----:B------:R-:W-:Y:S01]  /*1440*/  ISETP.GT.U32.AND P2, PT, R0, R17, PT ;  /* 0x000000110000720c */ /* 0x000fe20003f44070 */
[----:B------:R-:W-:Y:S01]  /*1450*/  IMAD.MOV R6, RZ, RZ, -R6 ;  /* 0x000000ffff067224 */ /* 0x000fe200078e0a06 */
[----:B------:R-:W-:Y:S01]  /*1460*/  ISETP.GE.AND P1, PT, R10, RZ, PT ;  /* 0x000000ff0a00720c */ /* 0x000fe20003f26270 */
[----:B------:R-:W-:Y:S01]  /*1470*/  IMAD.HI.U32 R8, R4, R29, RZ ;  /* 0x0000001d04087227 */ /* 0x000fe200078e00ff */
[----:B------:R-:W-:Y:S02]  /*1480*/  LOP3.LUT R10, R3, 0x30, RZ, 0xfc, !PT ;  /* 0x00000030030a7812 */ /* 0x000fe400078efcff */
[C---:B------:R-:W-:Y:S01]  /*1490*/  ISETP.GT.U32.AND P4, PT, R0.reuse, R25, PT ;  /* 0x000000190000720c */ /* 0x040fe20003f84070 */
[----:B------:R-:W-:Y:S01]  /*14a0*/  IMAD R27, R0, R6, R27 ;  /* 0x00000006001b7224 */ /* 0x000fe200078e021b */
[----:B------:R-:W-:Y:S01]  /*14b0*/  IABS R31, R10 ;  /* 0x0000000a001f7213 */ /* 0x000fe20000000000 */
[----:B------:R-:W-:-:S02]  /*14c0*/  IMAD.MOV R8, RZ, RZ, -R8 ;  /* 0x000000ffff087224 */ /* 0x000fc400078e0a08 */
[----:B------:R-:W-:Y:S01]  /*14d0*/  @!P5 IMAD.IADD R23, R23, 0x1, -R0 ;  /* 0x000000011717d824 */ /* 0x000fe200078e0a00 */
[----:B------:R-:W-:Y:S01]  /*14e0*/  ISETP.GT.U32.AND P5, PT, R0, R27, PT ;  /* 0x0000001b0000720c */ /* 0x000fe20003fa4070 */
[----:B------:R-:W-:-:S04]  /*14f0*/  IMAD.HI.U32 R6, R4, R31, RZ ;  /* 0x0000001f04067227 */ /* 0x000fc800078e00ff */
[----:B------:R-:W-:Y:S02]  /*1500*/  IMAD R29, R0, R8, R29 ;  /* 0x00000008001d7224 */ /* 0x000fe400078e021d */
[----:B------:R-:W-:Y:S01]  /*1510*/  @!P2 IMAD.IADD R17, R17, 0x1, -R0 ;  /* 0x000000011111a824 */ /* 0x000fe200078e0a00 */
[----:B------:R-:W-:Y:S01]  /*1520*/  ISETP.GE.AND P2, PT, R14, RZ, PT ;  /* 0x000000ff0e00720c */ /* 0x000fe20003f46270 */
[----:B------:R-:W-:Y:S01]  /*1530*/  IMAD.MOV R6, RZ, RZ, -R6 ;  /* 0x000000ffff067224 */ /* 0x000fe200078e0a06 */
[----:B------:R-:W-:Y:S01]  /*1540*/  LOP3.LUT R14, R3, 0x34, RZ, 0xfc, !PT ;  /* 0x00000034030e7812 */ /* 0x000fe200078efcff */
[--C-:B------:R-:W-:Y:S01]  /*1550*/  @!P4 IMAD.IADD R25, R25, 0x1, -R0.reuse ;  /* 0x000000011919c824 */ /* 0x100fe200078e0a00 */
[----:B------:R-:W-:Y:S01]  /*1560*/  ISETP.GT.U32.AND P4, PT, R0, R29, PT ;  /* 0x0000001d0000720c */ /* 0x000fe20003f84070 */
[----:B------:R-:W-:Y:S01]  /*1570*/  @!P3 IMAD.MOV R17, RZ, RZ, -R17 ;  /* 0x000000ffff11b224 */ /* 0x000fe200078e0a11 */
[----:B------:R-:W-:Y:S01]  /*1580*/  ISETP.GE.AND P3, PT, R16, RZ, PT ;  /* 0x000000ff1000720c */ /* 0x000fe20003f66270 */
[C---:B------:R-:W-:Y:S01]  /*1590*/  IMAD R31, R0.reuse, R6, R31 ;  /* 0x00000006001f7224 */ /* 0x040fe200078e021f */
[----:B------:R-:W-:Y:S01]  /*15a0*/  LOP3.LUT R16, R3, 0x38, RZ, 0xfc, !PT ;  /* 0x0000003803107812 */ /* 0x000fe200078efcff */
[----:B------:R-:W-:Y:S01]  /*15b0*/  @!P5 IMAD.IADD R27, R27, 0x1, -R0 ;  /* 0x000000011b1bd824 */ /* 0x000fe200078e0a00 */
[----:B------:R-:W-:Y:S01]  /*15c0*/  IABS R33, R14 ;  /* 0x0000000e00217213 */ /* 0x000fe20000000000 */
[----:B------:R-:W-:Y:S01]  /*15d0*/  @!P6 IMAD.MOV R19, RZ, RZ, -R19 ;  /* 0x000000ffff13e224 */ /* 0x000fe200078e0a13 */
[----:B------:R-:W-:Y:S01]  /*15e0*/  IABS R35, R16 ;  /* 0x0000001000237213 */ /* 0x000fe20000000000 */
[----:B------:R-:W-:Y:S01]  /*15f0*/  @!P2 IMAD.MOV R21, RZ, RZ, -R21 ;  /* 0x000000ffff15a224 */ /* 0x000fe200078e0a15 */
[----:B------:R-:W-:Y:S01]  /*1600*/  ISETP.GT.U32.AND P5, PT, R0, R31, PT ;  /* 0x0000001f0000720c */ /* 0x000fe20003fa4070 */
[----:B------:R-:W-:Y:S01]  /*1610*/  IMAD.HI.U32 R6, R4, R33, RZ ;  /* 0x0000002104067227 */ /* 0x000fe200078e00ff */
[----:B------:R-:W-:-:S02]  /*1620*/  ISETP.GE.AND P6, PT, R18, RZ, PT ;  /* 0x000000ff1200720c */ /* 0x000fc40003fc6270 */
[----:B------:R-:W-:Y:S01]  /*1630*/  LOP3.LUT R18, R3, 0x3c, RZ, 0xfc, !PT ;  /* 0x0000003c03127812 */ /* 0x000fe200078efcff */
[----:B------:R-:W-:Y:S01]  /*1640*/  IMAD.HI.U32 R8, R4, R35, RZ ;  /* 0x0000002304087227 */ /* 0x000fe200078e00ff */
[----:B------:R-:W-:Y:S02]  /*1650*/  ISETP.GE.AND P2, PT, R12, RZ, PT ;  /* 0x000000ff0c00720c */ /* 0x000fe40003f46270 */
[----:B------:R-:W-:Y:S01]  /*1660*/  IABS R37, R18 ;  /* 0x0000001200257213 */ /* 0x000fe20000000000 */
[----:B------:R-:W-:Y:S01]  /*1670*/  @!P4 IMAD.IADD R29, R29, 0x1, -R0 ;  /* 0x000000011d1dc824 */ /* 0x000fe200078e0a00 */
[C---:B------:R-:W-:Y:S01]  /*1680*/  ISETP.GT.U32.AND P4, PT, R0.reuse, R27, PT ;  /* 0x0000001b0000720c */ /* 0x040fe20003f84070 */
[----:B------:R-:W-:Y:S01]  /*1690*/  IMAD.MOV R8, RZ, RZ, -R8 ;  /* 0x000000ffff087224 */ /* 0x000fe200078e0a08 */
[----:B------:R-:W-:Y:S01]  /*16a0*/  LOP3.LUT R12, R3, 0x48, RZ, 0xfc, !PT ;  /* 0x00000048030c7812 */ /* 0x000fe200078efcff */
[----:B------:R-:W-:Y:S02]  /*16b0*/  IMAD.MOV R6, RZ, RZ, -R6 ;  /* 0x000000ffff067224 */ /* 0x000fe400078e0a06 */
[C---:B------:R-:W-:Y:S01]  /*16c0*/  IMAD R35, R0.reuse, R8, R35 ;  /* 0x0000000800237224 */ /* 0x040fe200078e0223 */
[----:B------:R-:W-:Y:S01]  /*16d0*/  IABS R43, R12 ;  /* 0x0000000c002b7213 */ /* 0x000fe20000000000 */
[----:B------:R-:W-:Y:S01]  /*16e0*/  @!P5 IMAD.IADD R31, R31, 0x1, -R0 ;  /* 0x000000011f1fd824 */ /* 0x000fe200078e0a00 */
[C---:B------:R-:W-:Y:S01]  /*16f0*/  ISETP.GT.U32.AND P5, PT, R0.reuse, R29, PT ;  /* 0x0000001d0000720c */ /* 0x040fe20003fa4070 */
[----:B------:R-:W-:-:S02]  /*1700*/  IMAD R33, R0, R6, R33 ;  /* 0x0000000600217224 */ /* 0x000fc400078e0221 */
[----:B------:R-:W-:-:S04]  /*1710*/  IMAD.HI.U32 R6, R4, R37, RZ ;  /* 0x0000002504067227 */ /* 0x000fc800078e00ff */
[----:B------:R-:W-:Y:S01]  /*1720*/  @!P6 IMAD.MOV R25, RZ, RZ, -R25 ;  /* 0x000000ffff19e224 */ /* 0x000fe200078e0a19 */
[C---:B------:R-:W-:Y:S01]  /*1730*/  ISETP.GT.U32.AND P6, PT, R0.reuse, R35, PT ;  /* 0x000000230000720c */ /* 0x040fe20003fc4070 */
[----:B------:R-:W-:Y:S02]  /*1740*/  IMAD.MOV R6, RZ, RZ, -R6 ;  /* 0x000000ffff067224 */ /* 0x000fe400078e0a06 */
[----:B------:R-:W-:Y:S01]  /*1750*/  @!P4 IMAD.IADD R27, R27, 0x1, -R0 ;  /* 0x000000011b1bc824 */ /* 0x000fe200078e0a00 */
[C---:B------:R-:W-:Y:S01]  /*1760*/  ISETP.GT.U32.AND P4, PT, R0.reuse, R33, PT ;  /* 0x000000210000720c */ /* 0x040fe20003f84070 */
[----:B------:R-:W-:Y:S02]  /*1770*/  IMAD R37, R0, R6, R37 ;  /* 0x0000000600257224 */ /* 0x000fe400078e0225 */
[----:B------:R-:W-:Y:S01]  /*1780*/  @!P1 IMAD.MOV R27, RZ, RZ, -R27 ;  /* 0x000000ffff1b9224 */ /* 0x000fe200078e0a1b */
[----:B------:R-:W-:Y:S01]  /*1790*/  ISETP.GE.AND P1, PT, R10, RZ, PT ;  /* 0x000000ff0a00720c */ /* 0x000fe20003f26270 */
[----:B------:R-:W-:Y:S01]  /*17a0*/  IMAD.HI.U32 R6, R4, R39, RZ ;  /* 0x0000002704067227 */ /* 0x000fe200078e00ff */
[----:B------:R-:W-:-:S03]  /*17b0*/  LOP3.LUT R10, R3, 0x44, RZ, 0xfc, !PT ;  /* 0x00000044030a7812 */ /* 0x000fc600078efcff */
[----:B------:R-:W-:Y:S01]  /*17c0*/  @!P5 IMAD.IADD R29, R29, 0x1, -R0 ;  /* 0x000000011d1dd824 */ /* 0x000fe200078e0a00 */
[C---:B------:R-:W-:Y:S01]  /*17d0*/  ISETP.GT.U32.AND P5, PT, R0.reuse, R37, PT ;  /* 0x000000250000720c */ /* 0x040fe20003fa4070 */
[----:B------:R-:W-:Y:S01]  /*17e0*/  IMAD.MOV R6, RZ, RZ, -R6 ;  /* 0x000000ffff067224 */ /* 0x000fe200078e0a06 */
[----:B------:R-:W-:Y:S01]  /*17f0*/  IABS R41, R10 ;  /* 0x0000000a00297213 */ /* 0x000fe20000000000 */
[----:B------:R-:W-:Y:S02]  /*1800*/  @!P6 IMAD.IADD R35, R35, 0x1, -R0 ;  /* 0x000000012323e824 */ /* 0x000fe400078e0a00 */
[C---:B------:R-:W-:Y:S02]  /*1810*/  IMAD R39, R0.reuse, R6, R39 ;  /* 0x0000000600277224 */ /* 0x040fe400078e0227 */
[----:B------:R-:W-:Y:S01]  /*1820*/  @!P2 IMAD.MOV R29, RZ, RZ, -R29 ;  /* 0x000000ffff1da224 */ /* 0x000fe200078e0a1d */
[----:B------:R-:W-:Y:S01]  /*1830*/  ISETP.GT.U32.AND P2, PT, R0, R35, PT ;  /* 0x000000230000720c */ /* 0x000fe20003f44070 */
[----:B------:R-:W-:-:S04]  /*1840*/  IMAD.HI.U32 R6, R4, R41, RZ ;  /* 0x0000002904067227 */ /* 0x000fc800078e00ff */
[----:B------:R-:W-:Y:S01]  /*1850*/  @!P3 IMAD.MOV R23, RZ, RZ, -R23 ;  /* 0x000000ffff17b224 */ /* 0x000fe200078e0a17 */
[----:B------:R-:W-:Y:S01]  /*1860*/  ISETP.GT.U32.AND P3, PT, R0, R31, PT ;  /* 0x0000001f0000720c */ /* 0x000fe20003f64070 */
[----:B------:R-:W-:Y:S01]  /*1870*/  @!P4 IMAD.IADD R33, R33, 0x1, -R0 ;  /* 0x000000012121c824 */ /* 0x000fe200078e0a00 */
[----:B------:R-:W-:Y:S01]  /*1880*/  ISETP.GE.AND P4, PT, R16, RZ, PT ;  /* 0x000000ff1000720c */ /* 0x000fe20003f86270 */
[----:B------:R-:W-:Y:S01]  /*1890*/  IMAD.MOV R8, RZ, RZ, -R6 ;  /* 0x000000ffff087224 */ /* 0x000fe200078e0a06 */
[----:B------:R-:W-:Y:S01]  /*18a0*/  LOP3.LUT R16, R3, 0x50, RZ, 0xfc, !PT ;  /* 0x0000005003107812 */ /* 0x000fe200078efcff */
[----:B------:R-:W-:Y:S01]  /*18b0*/  @!P5 IMAD.IADD R37, R37, 0x1, -R0 ;  /* 0x000000012525d824 */ /* 0x000fe200078e0a00 */
[----:B------:R-:W-:Y:S01]  /*18c0*/  ISETP.GT.U32.AND P6, PT, R0, R33, PT ;  /* 0x000000210000720c */ /* 0x000fe20003fc4070 */
[----:B------:R-:W-:Y:S01]  /*18d0*/  IMAD.HI.U32 R6, R4, R43, RZ ;  /* 0x0000002b04067227 */ /* 0x000fe200078e00ff */
[----:B------:R-:W-:Y:S02]  /*18e0*/  IABS R47, R16 ;  /* 0x00000010002f7213 */ /* 0x000fe40000000000 */
[----:B------:R-:W-:Y:S01]  /*18f0*/  ISETP.GT.U32.AND P5, PT, R0, R37, PT ;  /* 0x000000250000720c */ /* 0x000fe20003fa4070 */
[----:B------:R-:W-:-:S02]  /*1900*/  IMAD.MOV R6, RZ, RZ, -R6 ;  /* 0x000000ffff067224 */ /* 0x000fc400078e0a06 */
[--C-:B------:R-:W-:Y:S01]  /*1910*/  @!P2 IMAD.IADD R35, R35, 0x1, -R0.reuse ;  /* 0x000000012323a824 */ /* 0x100fe200078e0a00 */
[----:B------:R-:W-:Y:S01]  /*1920*/  ISETP.GE.AND P2, PT, R20, RZ, PT ;  /* 0x000000ff1400720c */ /* 0x000fe20003f46270 */
[----:B------:R-:W-:Y:S01]  /*1930*/  IMAD R43, R0, R6, R43 ;  /* 0x00000006002b7224 */ /* 0x000fe200078e022b */
[----:B------:R-:W-:Y:S01]  /*1940*/  LOP3.LUT R20, R3, 0x58, RZ, 0xfc, !PT ;  /* 0x0000005803147812 */ /* 0x000fe200078efcff */
[--C-:B------:R-:W-:Y:S01]  /*1950*/  @!P3 IMAD.IADD R31, R31, 0x1, -R0.reuse ;  /* 0x000000011f1fb824 */ /* 0x100fe200078e0a00 */
[----:B------:R-:W-:Y:S01]  /*1960*/  ISETP.GE.AND P3, PT, R14, RZ, PT ;  /* 0x000000ff0e00720c */ /* 0x000fe20003f66270 */
[----:B------:R-:W-:Y:S01]  /*1970*/  @!P4 IMAD.MOV R35, RZ, RZ, -R35 ;  /* 0x000000ffff23c224 */ /* 0x000fe200078e0a23 */
[----:B------:R-:W-:Y:S01]  /*1980*/  LOP3.LUT R14, R3, 0x4c, RZ, 0xfc, !PT ;  /* 0x0000004c030e7812 */ /* 0x000fe200078efcff */
[----:B------:R-:W-:Y:S01]  /*1990*/  @!P1 IMAD.MOV R31, RZ, RZ, -R31 ;  /* 0x000000ffff1f9224 */ /* 0x000fe200078e0a1f */
[C---:B------:R-:W-:Y:S01]  /*19a0*/  ISETP.GT.U32.AND P4, PT, R0.reuse, R43, PT ;  /* 0x0000002b0000720c */ /* 0x040fe20003f84070 */
[C---:B------:R-:W-:Y:S01]  /*19b0*/  IMAD R41, R0.reuse, R8, R41 ;  /* 0x0000000800297224 */ /* 0x040fe200078e0229 */
[C---:B------:R-:W-:Y:S01]  /*19c0*/  ISETP.GT.U32.AND P1, PT, R0.reuse, R39, PT ;  /* 0x000000270000720c */ /* 0x040fe20003f24070 */
[--C-:B------:R-:W-:Y:S01]  /*19d0*/  @!P5 IMAD.IADD R37, R37, 0x1, -R0.reuse ;  /* 0x000000012525d824 */ /* 0x100fe200078e0a00 */
[----:B------:R-:W-:Y:S01]  /*19e0*/  IABS R45, R14 ;  /* 0x0000000e002d7213 */ /* 0x000fe20000000000 */
[----:B------:R-:W-:Y:S01]  /*19f0*/  @!P6 IMAD.IADD R33, R33, 0x1, -R0 ;  /* 0x000000012121e824 */ /* 0x000fe200078e0a00 */
[----:B------:R-:W-:Y:S01]  /*1a00*/  ISETP.GT.U32.AND P5, PT, R0, R41, PT ;  /* 0x000000290000720c */ /* 0x000fe20003fa4070 */
[----:B-1----:R-:W-:Y:S01]  /*1a10*/  IMAD R252, R252, UR4, RZ ;  /* 0x00000004fcfc7c24 */ /* 0x002fe2000f8e02ff */
[----:B------:R-:W-:Y:S01]  /*1a20*/  ISETP.GE.AND P6, PT, R18, RZ, PT ;  /* 0x000000ff1200720c */ /* 0x000fe20003fc6270 */
[----:B------:R-:W-:Y:S01]  /*1a30*/  IMAD.HI.U32 R6, R4, R45, RZ ;  /* 0x0000002d04067227 */ /* 0x000fe200078e00ff */
[----:B------:R-:W-:Y:S01]  /*1a40*/  LOP3.LUT R18, R3, 0x54, RZ, 0xfc, !PT ;  /* 0x0000005403127812 */ /* 0x000fe200078efcff */
[----:B------:R-:W-:Y:S01]  /*1a50*/  USHF.L.U32 UR4, UR14, 0x15, URZ ;  /* 0x000000150e047899 */ /* 0x000fe200080006ff */
[----:B------:R-:W-:Y:S01]  /*1a60*/  IABS R51, R20 ;  /* 0x0000001400337213 */ /* 0x000fe20000000000 */
[----:B------:R-:W-:Y:S01]  /*1a70*/  IMAD.MOV R6, RZ, RZ, -R6 ;  /* 0x000000ffff067224 */ /* 0x000fe200078e0a06 */
[----:B------:R-:W-:Y:S01]  /*1a80*/  IABS R49, R18 ;  /* 0x0000001200317213 */ /* 0x000fe20000000000 */
[--C-:B------:R-:W-:Y:S01]  /*1a90*/  @!P4 IMAD.IADD R43, R43, 0x1, -R0.reuse ;  /* 0x000000012b2bc824 */ /* 0x100fe200078e0a00 */
[----:B------:R-:W-:Y:S01]  /*1aa0*/  ULOP3.LUT UR4, UR4, 0x600000, URZ, 0xc0, !UPT ;  /* 0x0060000004047892 */ /* 0x000fe2000f8ec0ff */
[----:B------:R-:W-:Y:S01]  /*1ab0*/  @!P1 IMAD.IADD R39, R39, 0x1, -R0 ;  /* 0x0000000127279824 */ /* 0x000fe200078e0a00 */
[----:B------:R-:W-:Y:S01]  /*1ac0*/  ISETP.GE.AND P1, PT, R10, RZ, PT ;  /* 0x000000ff0a00720c */ /* 0x000fe20003f26270 */
[C---:B------:R-:W-:Y:S01]  /*1ad0*/  IMAD R45, R0.reuse, R6, R45 ;  /* 0x00000006002d7224 */ /* 0x040fe200078e022d */
[----:B------:R-:W-:Y:S01]  /*1ae0*/  ISETP.GT.U32.AND P4, PT, R0, R43, PT ;  /* 0x0000002b0000720c */ /* 0x000fe20003f84070 */
[----:B------:R-:W-:-:S04]  /*1af0*/  IMAD.HI.U32 R6, R4, R47, RZ ;  /* 0x0000002f04067227 */ /* 0x000fc800078e00ff */
[----:B------:R-:W-:Y:S01]  /*1b00*/  @!P5 IMAD.IADD R41, R41, 0x1, -R0 ;  /* 0x000000012929d824 */ /* 0x000fe200078e0a00 */
[----:B------:R-:W-:Y:S01]  /*1b10*/  ISETP.GT.U32.AND P5, PT, R0, R39, PT ;  /* 0x000000270000720c */ /* 0x000fe20003fa4070 */
[----:B------:R-:W-:-:S04]  /*1b20*/  IMAD.HI.U32 R8, R4, R49, RZ ;  /* 0x0000003104087227 */ /* 0x000fc800078e00ff */
[----:B------:R-:W-:Y:S01]  /*1b30*/  @!P6 IMAD.MOV R37, RZ, RZ, -R37 ;  /* 0x000000ffff25e224 */ /* 0x000fe200078e0a25 */
[----:B------:R-:W-:Y:S01]  /*1b40*/  ISETP.GE.AND P6, PT, R12, RZ, PT ;  /* 0x000000ff0c00720c */ /* 0x000fe20003fc6270 */
[----:B------:R-:W-:Y:S01]  /*1b50*/  IMAD.MOV R10, RZ, RZ, -R6 ;  /* 0x000000ffff0a7224 */ /* 0x000fe200078e0a06 */
[----:B------:R-:W-:Y:S01]  /*1b60*/  LOP3.LUT R12, R3, 0x5c, RZ, 0xfc, !PT ;  /* 0x0000005c030c7812 */ /* 0x000fe200078efcff */
[----:B------:R-:W-:-:S03]  /*1b70*/  IMAD.HI.U32 R6, R4, R51, RZ ;  /* 0x0000003304067227 */ /* 0x000fc600078e00ff */
[----:B------:R-:W-:Y:S01]  /*1b80*/  IABS R53, R12 ;  /* 0x0000000c00357213 */ /* 0x000fe20000000000 */
[----:B------:R-:W-:Y:S02]  /*1b90*/  IMAD.MOV R8, RZ, RZ, -R8 ;  /* 0x000000ffff087224 */ /* 0x000fe400078e0a08 */
[----:B------:R-:W-:Y:S02]  /*1ba0*/  IMAD.MOV R6, RZ, RZ, -R6 ;  /* 0x000000ffff067224 */ /* 0x000fe400078e0a06 */
[C---:B------:R-:W-:Y:S02]  /*1bb0*/  IMAD R49, R0.reuse, R8, R49 ;  /* 0x0000000800317224 */ /* 0x040fe400078e0231 */
[C---:B------:R-:W-:Y:S02]  /*1bc0*/  IMAD R51, R0.reuse, R6, R51 ;  /* 0x0000000600337224 */ /* 0x040fe400078e0233 */
[--C-:B------:R-:W-:Y:S01]  /*1bd0*/  @!P4 IMAD.IADD R43, R43, 0x1, -R0.reuse ;  /* 0x000000012b2bc824 */ /* 0x100fe200078e0a00 */
[C---:B------:R-:W-:Y:S01]  /*1be0*/  ISETP.GT.U32.AND P4, PT, R0.reuse, R49, PT ;  /* 0x000000310000720c */ /* 0x040fe20003f84070 */
[----:B------:R-:W-:Y:S01]  /*1bf0*/  @!P5 IMAD.IADD R39, R39, 0x1, -R0 ;  /* 0x000000012727d824 */ /* 0x000fe200078e0a00 */
[C---:B------:R-:W-:Y:S01]  /*1c00*/  ISETP.GT.U32.AND P5, PT, R0.reuse, R45, PT ;  /* 0x0000002d0000720c */ /* 0x040fe20003fa4070 */
[C---:B------:R-:W-:Y:S01]  /*1c10*/  IMAD R47, R0.reuse, R10, R47 ;  /* 0x0000000a002f7224 */ /* 0x040fe200078e022f */
[----:B------:R-:W-:Y:S01]  /*1c20*/  LOP3.LUT R10, R3, 0x60, RZ, 0xfc, !PT ;  /* 0x00000060030a7812 */ /* 0x000fe200078efcff */
[----:B------:R-:W-:Y:S01]  /*1c30*/  @!P6 IMAD.MOV R43, RZ, RZ, -R43 ;  /* 0x000000ffff2be224 */ /* 0x000fe200078e0a2b */
[C---:B------:R-:W-:Y:S01]  /*1c40*/  ISETP.GT.U32.AND P6, PT, R0.reuse, R51, PT ;  /* 0x000000330000720c */ /* 0x040fe20003fc4070 */
[----:B------:R-:W-:Y:S01]  /*1c50*/  @!P2 IMAD.MOV R39, RZ, RZ, -R39 ;  /* 0x000000ffff27a224 */ /* 0x000fe200078e0a27 */
[C---:B------:R-:W-:Y:S01]  /*1c60*/  ISETP.GT.U32.AND P2, PT, R0.reuse, R47, PT ;  /* 0x0000002f0000720c */ /* 0x040fe20003f44070 */
[----:B------:R-:W-:Y:S01]  /*1c70*/  @!P3 IMAD.MOV R33, RZ, RZ, -R33 ;  /* 0x000000ffff21b224 */ /* 0x000fe200078e0a21 */
[----:B------:R-:W-:Y:S01]  /*1c80*/  ISETP.GT.U32.AND P3, PT, R0, R41, PT ;  /* 0x000000290000720c */ /* 0x000fe20003f64070 */
[----:B------:R-:W-:Y:S01]  /*1c90*/  IMAD.HI.U32 R6, R4, R53, RZ ;  /* 0x0000003504067227 */ /* 0x000fe200078e00ff */
[----:B------:R-:W-:-:S03]  /*1ca0*/  IABS R55, R10 ;  /* 0x0000000a00377213 */ /* 0x000fc60000000000 */
[----:B------:R-:W-:Y:S02]  /*1cb0*/  @!P4 IMAD.IADD R49, R49, 0x1, -R0 ;  /* 0x000000013131c824 */ /* 0x000fe400078e0a00 */
[----:B------:R-:W-:Y:S02]  /*1cc0*/  IMAD.MOV R6, RZ, RZ, -R6 ;  /* 0x000000ffff067224 */ /* 0x000fe400078e0a06 */
[--C-:B------:R-:W-:Y:S01]  /*1cd0*/  @!P6 IMAD.IADD R51, R51, 0x1, -R0.reuse ;  /* 0x000000013333e824 */ /* 0x100fe200078e0a00 */
[C---:B------:R-:W-:Y:S01]  /*1ce0*/  ISETP.GT.U32.AND P6, PT, R0.reuse, R49, PT ;  /* 0x000000310000720c */ /* 0x040fe20003fc4070 */
[----:B------:R-:W-:Y:S02]  /*1cf0*/  IMAD R53, R0, R6, R53 ;  /* 0x0000000600357224 */ /* 0x000fe400078e0235 */
[----:B------:R-:W-:Y:S01]  /*1d00*/  @!P2 IMAD.IADD R47, R47, 0x1, -R0 ;  /* 0x000000012f2fa824 */ /* 0x000fe200078e0a00 */
[----:B------:R-:W-:Y:S01]  /*1d10*/  ISETP.GE.AND P2, PT, R20, RZ, PT ;  /* 0x000000ff1400720c */ /* 0x000fe20003f46270 */
[----:B------:R-:W-:Y:S01]  /*1d20*/  IMAD.HI.U32 R6, R4, R55, RZ ;  /* 0x0000003704067227 */ /* 0x000fe200078e00ff */
[----:B------:R-:W-:-:S02]  /*1d30*/  LOP3.LUT R20, R3, 0x78, RZ, 0xfc, !PT ;  /* 0x0000007803147812 */ /* 0x000fc400078efcff */
[----:B------:R-:W-:Y:S01]  /*1d40*/  ISETP.GT.U32.AND P4, PT, R0, R47, PT ;  /* 0x0000002f0000720c */ /* 0x000fe20003f84070 */
[----:B------:R-:W-:Y:S01]  /*1d50*/  @!P3 IMAD.IADD R41, R41, 0x1, -R0 ;  /* 0x000000012929b824 */ /* 0x000fe200078e0a00 */
[----:B------:R-:W-:Y:S01]  /*1d60*/  ISETP.GE.AND P3, PT, R14, RZ, PT ;  /* 0x000000ff0e00720c */ /* 0x000fe20003f66270 */
[----:B------:R-:W-:Y:S01]  /*1d70*/  IMAD.MOV R6, RZ, RZ, -R6 ;  /* 0x000000ffff067224 */ /* 0x000fe200078e0a06 */
[----:B------:R-:W-:Y:S01]  /*1d80*/  LOP3.LUT R14, R3, 0x64, RZ, 0xfc, !PT ;  /* 0x00000064030e7812 */ /* 0x000fe200078efcff */
[--C-:B------:R-:W-:Y:S01]  /*1d90*/  @!P5 IMAD.IADD R45, R45, 0x1, -R0.reuse ;  /* 0x000000012d2dd824 */ /* 0x100fe200078e0a00 */
[----:B------:R-:W-:Y:S01]  /*1da0*/  IABS R99, R20 ;  /* 0x0000001400637213 */ /* 0x000fe20000000000 */
[C---:B------:R-:W-:Y:S01]  /*1db0*/  IMAD R55, R0.reuse, R6, R55 ;  /* 0x0000000600377224 */ /* 0x040fe200078e0237 */
[----:B------:R-:W-:Y:S01]  /*1dc0*/  IABS R57, R14 ;  /* 0x0000000e00397213 */ /* 0x000fe20000000000 */
[----:B------:R-:W-:Y:S01]  /*1dd0*/  @!P6 IMAD.IADD R49, R49, 0x1, -R0 ;  /* 0x000000013131e824 */ /* 0x000fe200078e0a00 */
[C---:B------:R-:W-:Y:S01]  /*1de0*/  ISETP.GT.U32.AND P5, PT, R0.reuse, R45, PT ;  /* 0x0000002d0000720c */ /* 0x040fe20003fa4070 */
[----:B------:R-:W-:Y:S01]  /*1df0*/  @!P1 IMAD.MOV R41, RZ, RZ, -R41 ;  /* 0x000000ffff299224 */ /* 0x000fe200078e0a29 */
[----:B------:R-:W-:Y:S01]  /*1e00*/  ISETP.GT.U32.AND P6, PT, R0, R55, PT ;  /* 0x000000370000720c */ /* 0x000fe20003fc4070 */
[----:B------:R-:W-:Y:S01]  /*1e10*/  IMAD.HI.U32 R6, R4, R57, RZ ;  /* 0x0000003904067227 */ /* 0x000fe200078e00ff */
[----:B------:R-:W-:-:S02]  /*1e20*/  ISETP.GE.AND P1, PT, R16, RZ, PT ;  /* 0x000000ff1000720c */ /* 0x000fc40003f26270 */
[----:B------:R-:W-:Y:S01]  /*1e30*/  LOP3.LUT R16, R3, 0x68, RZ, 0xfc, !PT ;  /* 0x0000006803107812 */ /* 0x000fe200078efcff */
[----:B------:R-:W-:Y:S01]  /*1e40*/  @!P4 IMAD.IADD R47, R47, 0x1, -R0 ;  /* 0x000000012f2fc824 */ /* 0x000fe200078e0a00 */
[----:B------:R-:W-:Y:S01]  /*1e50*/  ISETP.GT.U32.AND P4, PT, R0, R53, PT ;  /* 0x000000350000720c */ /* 0x000fe20003f84070 */
[----:B------:R-:W-:Y:S01]  /*1e60*/  IMAD.MOV R8, RZ, RZ, -R6 ;  /* 0x000000ffff087224 */ /* 0x000fe200078e0a06 */
[----:B------:R-:W-:Y:S01]  /*1e70*/  IABS R59, R16 ;  /* 0x00000010003b7213 */ /* 0x000fe20000000000 */
[----:B------:R-:W-:Y:S02]  /*1e80*/  IMAD.SHL.U32 R82, R252, 0x4, RZ ;  /* 0x00000004fc527824 */ /* 0x000fe400078e00ff */
[----:B------:R-:W-:Y:S02]  /*1e90*/  IMAD R57, R0, R8, R57 ;  /* 0x0000000800397224 */ /* 0x000fe400078e0239 */
[--C-:B------:R-:W-:Y:S01]  /*1ea0*/  @!P5 IMAD.IADD R45, R45, 0x1, -R0.reuse ;  /* 0x000000012d2dd824 */ /* 0x100fe200078e0a00 */
[----:B------:R-:W-:Y:S01]  /*1eb0*/  ISETP.GE.AND P5, PT, R18, RZ, PT ;  /* 0x000000ff1200720c */ /* 0x000fe20003fa6270 */
[--C-:B------:R-:W-:Y:S01]  /*1ec0*/  @!P6 IMAD.IADD R55, R55, 0x1, -R0.reuse ;  /* 0x000000013737e824 */ /* 0x100fe200078e0a00 */
[C---:B------:R-:W-:Y:S01]  /*1ed0*/  ISETP.GT.U32.AND P6, PT, R0.reuse, R57, PT ;  /* 0x000000390000720c */ /* 0x040fe20003fc4070 */
[----:B------:R-:W-:Y:S01]  /*1ee0*/  @!P3 IMAD.MOV R45, RZ, RZ, -R45 ;  /* 0x000000ffff2db224 */ /* 0x000fe200078e0a2d */
[----:B------:R-:W-:Y:S01]  /*1ef0*/  ISETP.GT.U32.AND P3, PT, R0, R51, PT ;  /* 0x000000330000720c */ /* 0x000fe20003f64070 */
[----:B------:R-:W-:Y:S01]  /*1f00*/  @!P4 IMAD.IADD R53, R53, 0x1, -R0 ;  /* 0x000000013535c824 */ /* 0x000fe200078e0a00 */
[----:B------:R-:W-:Y:S01]  /*1f10*/  LOP3.LUT R18, R3, 0x6c, RZ, 0xfc, !PT ;  /* 0x0000006c03127812 */ /* 0x000fe200078efcff */
[----:B------:R-:W-:Y:S01]  /*1f20*/  IMAD.HI.U32 R6, R4, R59, RZ ;  /* 0x0000003b04067227 */ /* 0x000fe200078e00ff */
[----:B------:R-:W-:-:S02]  /*1f30*/  ISETP.GE.AND P4, PT, R10, RZ, PT ;  /* 0x000000ff0a00720c */ /* 0x000fc40003f86270 */
[----:B------:R-:W-:Y:S01]  /*1f40*/  LOP3.LUT R10, R3, 0x70, RZ, 0xfc, !PT ;  /* 0x00000070030a7812 */ /* 0x000fe200078efcff */
[----:B------:R-:W-:Y:S01]  /*1f50*/  IMAD.MOV R6, RZ, RZ, -R6 ;  /* 0x000000ffff067224 */ /* 0x000fe200078e0a06 */
[----:B------:R-:W-:Y:S01]  /*1f60*/  IABS R61, R18 ;  /* 0x00000012003d7213 */ /* 0x000fe20000000000 */
[----:B------:R-:W-:Y:S01]  /*1f70*/  @!P1 IMAD.MOV R47, RZ, RZ, -R47 ;  /* 0x000000ffff2f9224 */ /* 0x000fe200078e0a2f */
[----:B------:R-:W-:Y:S01]  /*1f80*/  IABS R63, R10 ;  /* 0x0000000a003f7213 */ /* 0x000fe20000000000 */
[--C-:B------:R-:W-:Y:S01]  /*1f90*/  @!P6 IMAD.IADD R57, R57, 0x1, -R0.reuse ;  /* 0x000000013939e824 */ /* 0x100fe200078e0a00 */
[C---:B------:R-:W-:Y:S01]  /*1fa0*/  ISETP.GT.U32.AND P1, PT, R0.reuse, R53, PT ;  /* 0x000000350000720c */ /* 0x040fe20003f24070 */
[----:B------:R-:W-:Y:S01]  /*1fb0*/  @!P3 IMAD.IADD R51, R51, 0x1, -R0 ;  /* 0x000000013333b824 */ /* 0x000fe200078e0a00 */
[----:B------:R-:W-:Y:S01]  /*1fc0*/  ISETP.GT.U32.AND P6, PT, R0, R55, PT ;  /* 0x000000370000720c */ /* 0x000fe20003fc4070 */
[----:B------:R-:W-:Y:S01]  /*1fd0*/  IMAD.HI.U32 R8, R4, R61, RZ ;  /* 0x0000003d04087227 */ /* 0x000fe200078e00ff */
[----:B------:R-:W-:-:S02]  /*1fe0*/  ISETP.GE.AND P3, PT, R12, RZ, PT ;  /* 0x000000ff0c00720c */ /* 0x000fc40003f66270 */
[----:B------:R-:W-:Y:S01]  /*1ff0*/  LOP3.LUT R12, R3, 0x74, RZ, 0xfc, !PT ;  /* 0x00000074030c7812 */ /* 0x000fe200078efcff */
[----:B------:R-:W-:Y:S02]  /*2000*/  IMAD R59, R0, R6, R59 ;  /* 0x00000006003b7224 */ /* 0x000fe400078e023b */
[----:B------:R-:W-:Y:S01]  /*2010*/  IMAD.HI.U32 R6, R4, R63, RZ ;  /* 0x0000003f04067227 */ /* 0x000fe200078e00ff */
[----:B------:R-:W-:-:S03]  /*2020*/  IABS R65, R12 ;  /* 0x0000000c00417213 */ /* 0x000fc60000000000 */
[----:B------:R-:W-:Y:S02]  /*2030*/  IMAD.MOV R8, RZ, RZ, -R8 ;  /* 0x000000ffff087224 */ /* 0x000fe400078e0a08 */
[----:B------:R-:W-:Y:S02]  /*2040*/  IMAD.MOV R6, RZ, RZ, -R6 ;  /* 0x000000ffff067224 */ /* 0x000fe400078e0a06 */
[C---:B------:R-:W-:Y:S02]  /*2050*/  IMAD R61, R0.reuse, R8, R61 ;  /* 0x00000008003d7224 */ /* 0x040fe400078e023d */
[----:B------:R-:W-:Y:S01]  /*2060*/  @!P5 IMAD.MOV R49, RZ, RZ, -R49 ;  /* 0x000000ffff31d224 */ /* 0x000fe200078e0a31 */
[C---:B------:R-:W-:Y:S01]  /*2070*/  ISETP.GT.U32.AND P5, PT, R0.reuse, R57, PT ;  /* 0x000000390000720c */ /* 0x040fe20003fa4070 */
[----:B------:R-:W-:Y:S01]  /*2080*/  @!P2 IMAD.MOV R51, RZ, RZ, -R51 ;  /* 0x000000ffff33a224 */ /* 0x000fe200078e0a33 */
[C---:B------:R-:W-:Y:S01]  /*2090*/  ISETP.GT.U32.AND P2, PT, R0.reuse, R59, PT ;  /* 0x0000003b0000720c */ /* 0x040fe20003f44070 */
[----:B------:R-:W-:-:S02]  /*20a0*/  IMAD R63, R0, R6, R63 ;  /* 0x00000006003f7224 */ /* 0x000fc400078e023f */
[----:B------:R-:W-:-:S04]  /*20b0*/  IMAD.HI.U32 R6, R4, R65, RZ ;  /* 0x0000004104067227 */ /* 0x000fc800078e00ff */
[--C-:B------:R-:W-:Y:S01]  /*20c0*/  @!P1 IMAD.IADD R53, R53, 0x1, -R0.reuse ;  /* 0x0000000135359824 */ /* 0x100fe200078e0a00 */
[----:B------:R-:W-:Y:S01]  /*20d0*/  ISETP.GT.U32.AND P1, PT, R0, R61, PT ;  /* 0x0000003d0000720c */ /* 0x000fe20003f24070 */
[----:B------:R-:W-:Y:S01]  /*20e0*/  @!P6 IMAD.IADD R55, R55, 0x1, -R0 ;  /* 0x000000013737e824 */ /* 0x000fe200078e0a00 */
[----:B------:R-:W-:Y:S01]  /*20f0*/  ISETP.GE.AND P6, PT, R14, RZ, PT ;  /* 0x000000ff0e00720c */ /* 0x000fe20003fc6270 */
[----:B------:R-:W-:Y:S01]  /*2100*/  IMAD.HI.U32 R8, R4, R99, RZ ;  /* 0x0000006304087227 */ /* 0x000fe200078e00ff */
[----:B------:R-:W-:-:S03]  /*2110*/  LOP3.LUT R14, R3, 0x7c, RZ, 0xfc, !PT ;  /* 0x0000007c030e7812 */ /* 0x000fc600078efcff */
[----:B------:R-:W-:Y:S01]  /*2120*/  IMAD.MOV R6, RZ, RZ, -R6 ;  /* 0x000000ffff067224 */ /* 0x000fe200078e0a06 */
[----:B------:R-:W-:Y:S01]  /*2130*/  IABS R101, R14 ;  /* 0x0000000e00657213 */ /* 0x000fe20000000000 */
[----:B------:R-:W-:Y:S02]  /*2140*/  IMAD.MOV R8, RZ, RZ, -R8 ;  /* 0x000000ffff087224 */ /* 0x000fe400078e0a08 */
[C---:B------:R-:W-:Y:S02]  /*2150*/  IMAD R65, R0.reuse, R6, R65 ;  /* 0x0000000600417224 */ /* 0x040fe400078e0241 */
[--C-:B------:R-:W-:Y:S01]  /*2160*/  @!P5 IMAD.IADD R57, R57, 0x1, -R0.reuse ;  /* 0x000000013939d824 */ /* 0x100fe200078e0a00 */
[----:B------:R-:W-:Y:S01]  /*2170*/  ISETP.GT.U32.AND P5, PT, R0, R63, PT ;  /* 0x0000003f0000720c */ /* 0x000fe20003fa4070 */
[--C-:B------:R-:W-:Y:S01]  /*2180*/  @!P2 IMAD.IADD R59, R59, 0x1, -R0.reuse ;  /* 0x000000013b3ba824 */ /* 0x100fe200078e0a00 */
[----:B------:R-:W-:Y:S01]  /*2190*/  ISETP.GE.AND P2, PT, R16, RZ, PT ;  /* 0x000000ff1000720c */ /* 0x000fe20003f46270 */
[C---:B------:R-:W-:Y:S01]  /*21a0*/  IMAD R99, R0.reuse, R8, R99 ;  /* 0x0000000800637224 */ /* 0x040fe200078e0263 */
[----:B------:R-:W-:Y:S01]  /*21b0*/  LOP3.LUT R8, R3, 0x80, RZ, 0xfc, !PT ;  /* 0x0000008003087812 */ /* 0x000fe200078efcff */
[----:B------:R-:W-:Y:S01]  /*21c0*/  @!P4 IMAD.MOV R55, RZ, RZ, -R55 ;  /* 0x000000ffff37c224 */ /* 0x000fe200078e0a37 */
[C---:B------:R-:W-:Y:S01]  /*21d0*/  ISETP.GT.U32.AND P4, PT, R0.reuse, R65, PT ;  /* 0x000000410000720c */ /* 0x040fe20003f84070 */
[----:B------:R-:W-:Y:S01]  /*21e0*/  @!P1 IMAD.IADD R61, R61, 0x1, -R0 ;  /* 0x000000013d3d9824 */ /* 0x000fe200078e0a00 */
[C---:B------:R-:W-:Y:S01]  /*21f0*/  ISETP.GT.U32.AND P1, PT, R0.reuse, R59, PT ;  /* 0x0000003b0000720c */ /* 0x040fe20003f24070 */
[----:B------:R-:W-:Y:S01]  /*2200*/  @!P6 IMAD.MOV R57, RZ, RZ, -R57 ;  /* 0x000000ffff39e224 */ /* 0x000fe200078e0a39 */
[----:B------:R-:W-:Y:S01]  /*2210*/  ISETP.GT.U32.AND P6, PT, R0, R99, PT ;  /* 0x000000630000720c */ /* 0x000fe20003fc4070 */
[----:B------:R-:W-:Y:S01]  /*2220*/  IMAD.HI.U32 R6, R4, R101, RZ ;  /* 0x0000006504067227 */ /* 0x000fe200078e00ff */
[----:B------:R-:W-:-:S02]  /*2230*/  IABS R103, R8 ;  /* 0x0000000800677213 */ /* 0x000fc40000000000 */
[----:B------:R-:W-:Y:S01]  /*2240*/  LOP3.LUT R16, R3, 0x90, RZ, 0xfc, !PT ;  /* 0x0000009003107812 */ /* 0x000fe200078efcff */
[--C-:B------:R-:W-:Y:S01]  /*2250*/  @!P5 IMAD.IADD R63, R63, 0x1, -R0.reuse ;  /* 0x000000013f3fd824 */ /* 0x100fe200078e0a00 */
[C---:B------:R-:W-:Y:S01]  /*2260*/  ISETP.GT.U32.AND P5, PT, R0.reuse, R61, PT ;  /* 0x0000003d0000720c */ /* 0x040fe20003fa4070 */
[----:B------:R-:W-:Y:S01]  /*2270*/  @!P3 IMAD.MOV R53, RZ, RZ, -R53 ;  /* 0x000000ffff35b224 */ /* 0x000fe200078e0a35 */
[----:B------:R-:W-:Y:S01]  /*2280*/  IABS R111, R16 ;  /* 0x00000010006f7213 */ /* 0x000fe20000000000 */
[--C-:B------:R-:W-:Y:S01]  /*2290*/  @!P4 IMAD.IADD R65, R65, 0x1, -R0.reuse ;  /* 0x000000014141c824 */ /* 0x100fe200078e0a00 */
[----:B------:R-:W-:Y:S01]  /*22a0*/  ISETP.GT.U32.AND P3, PT, R0, R63, PT ;  /* 0x0000003f0000720c */ /* 0x000fe20003f64070 */
[--C-:B------:R-:W-:Y:S01]  /*22b0*/  @!P1 IMAD.IADD R59, R59, 0x1, -R0.reuse ;  /* 0x000000013b3b9824 */ /* 0x100fe200078e0a00 */
[----:B------:R-:W-:Y:S01]  /*22c0*/  ISETP.GE.AND P1, PT, R18, RZ, PT ;  /* 0x000000ff1200720c */ /* 0x000fe20003f26270 */
[----:B------:R-:W-:Y:S01]  /*22d0*/  @!P6 IMAD.IADD R99, R99, 0x1, -R0 ;  /* 0x000000016363e824 */ /* 0x000fe200078e0a00 */
[----:B------:R-:W-:Y:S01]  /*22e0*/  ISETP.GT.U32.AND P6, PT, R0, R65, PT ;  /* 0x000000410000720c */ /* 0x000fe20003fc4070 */
[----:B------:R-:W-:Y:S01]  /*22f0*/  IMAD.MOV R6, RZ, RZ, -R6 ;  /* 0x000000ffff067224 */ /* 0x000fe200078e0a06 */
[----:B------:R-:W-:Y:S01]  /*2300*/  ISETP.GE.AND P4, PT, R88, UR30, PT ;  /* 0x0000001e58007c0c */ /* 0x000fe2000bf86270 */
[----:B------:R-:W-:Y:S01]  /*2310*/  @!P2 IMAD.MOV R59, RZ, RZ, -R59 ;  /* 0x000000ffff3ba224 */ /* 0x000fe200078e0a3b */
[C---:B------:R-:W-:Y:S01]  /*2320*/  ISETP.GT.U32.AND P2, PT, R0.reuse, R99, PT ;  /* 0x000000630000720c */ /* 0x040fe20003f44070 */
[----:B------:R-:W-:Y:S01]  /*2330*/  IMAD R101, R0, R6, R101 ;  /* 0x0000000600657224 */ /* 0x000fe200078e0265 */
[----:B------:R-:W-:Y:S01]  /*2340*/  SEL R6, R68, RZ, !P4 ;  /* 0x000000ff44067207 */ /* 0x000fe20006000000 */
[--C-:B------:R-:W-:Y:S01]  /*2350*/  @!P5 IMAD.IADD R61, R61, 0x1, -R0.reuse ;  /* 0x000000013d3dd824 */ /* 0x100fe200078e0a00 */
[----:B------:R-:W-:Y:S01]  /*2360*/  ISETP.GE.AND P5, PT, R10, RZ, PT ;  /* 0x000000ff0a00720c */ /* 0x000fe20003fa6270 */
[--C-:B------:R-:W-:Y:S01]  /*2370*/  @!P3 IMAD.IADD R63, R63, 0x1, -R0.reuse ;  /* 0x000000013f3fb824 */ /* 0x100fe200078e0a00 */
[----:B------:R-:W-:Y:S01]  /*2380*/  ISETP.GT.U32.AND P4, PT, R0, R101, PT ;  /* 0x000000650000720c */ /* 0x000fe20003f84070 */
[----:B------:R-:W-:Y:S01]  /*2390*/  @!P1 IMAD.MOV R61, RZ, RZ, -R61 ;  /* 0x000000ffff3d9224 */ /* 0x000fe200078e0a3d */
[----:B------:R-:W-:Y:S01]  /*23a0*/  ISETP.NE.U32.AND P1, PT, R6, RZ, PT ;  /* 0x000000ff0600720c */ /* 0x000fe20003f25070 */
[----:B------:R-:W-:Y:S01]  /*23b0*/  @!P6 IMAD.IADD R65, R65, 0x1, -R0 ;  /* 0x000000014141e824 */ /* 0x000fe200078e0a00 */
[----:B------:R-:W-:Y:S01]  /*23c0*/  ISETP.GE.AND P6, PT, R20, RZ, PT ;  /* 0x000000ff1400720c */ /* 0x000fe20003fc6270 */
[----:B------:R-:W-:Y:S01]  /*23d0*/  IMAD.HI.U32 R6, R4, R103, RZ ;  /* 0x0000006704067227 */ /* 0x000fe200078e00ff */
[----:B------:R-:W-:-:S02]  /*23e0*/  ISETP.GE.AND P3, PT, R12, RZ, PT ;  /* 0x000000ff0c00720c */ /* 0x000fc40003f66270 */
[C---:B------:R-:W-:Y:S01]  /*23f0*/  LOP3.LUT R10, R3.reuse, 0x84, RZ, 0xfc, !PT ;  /* 0x00000084030a7812 */ /* 0x040fe200078efcff */
[----:B------:R-:W-:Y:S01]  /*2400*/  IMAD.MOV R6, RZ, RZ, -R6 ;  /* 0x000000ffff067224 */ /* 0x000fe200078e0a06 */
[----:B------:R-:W-:Y:S01]  /*2410*/  LOP3.LUT R18, R3, 0x94, RZ, 0xfc, !PT ;  /* 0x0000009403127812 */ /* 0x000fe200078efcff */
[--C-:B------:R-:W-:Y:S01]  /*2420*/  @!P2 IMAD.IADD R99, R99, 0x1, -R0.reuse ;  /* 0x000000016363a824 */ /* 0x100fe200078e0a00 */
[----:B------:R-:W-:Y:S01]  /*2430*/  IABS R105, R10 ;  /* 0x0000000a00697213 */ /* 0x000fe20000000000 */
[----:B------:R-:W-:Y:S01]  /*2440*/  IMAD R103, R0, R6, R103 ;  /* 0x0000000600677224 */ /* 0x000fe200078e0267 */
[----:B------:R-:W-:Y:S01]  /*2450*/  IABS R113, R18 ;  /* 0x0000001200717213 */ /* 0x000fe20000000000 */
[----:B------:R-:W-:Y:S01]  /*2460*/  @!P4 IMAD.IADD R101, R101, 0x1, -R0 ;  /* 0x000000016565c824 */ /* 0x000fe200078e0a00 */
[----:B------:R-:W-:Y:S01]  /*2470*/  ISETP.GE.AND P4, PT, R8, RZ, PT ;  /* 0x000000ff0800720c */ /* 0x000fe20003f86270 */
[----:B------:R-:W-:Y:S01]  /*2480*/  @!P6 IMAD.MOV R99, RZ, RZ, -R99 ;  /* 0x000000ffff63e224 */ /* 0x000fe200078e0a63 */
[C---:B------:R-:W-:Y:S01]  /*2490*/  ISETP.GT.U32.AND P6, PT, R0.reuse, R103, PT ;  /* 0x000000670000720c */ /* 0x040fe20003fc4070 */
[----:B------:R-:W-:Y:S01]  /*24a0*/  @!P3 IMAD.MOV R65, RZ, RZ, -R65 ;  /* 0x000000ffff41b224 */ /* 0x000fe200078e0a41 */
[----:B------:R-:W-:Y:S01]  /*24b0*/  ISETP.GT.U32.AND P3, PT, R0, R101, PT ;  /* 0x000000650000720c */ /* 0x000fe20003f64070 */
[----:B------:R-:W-:Y:S01]  /*24c0*/  @!P5 IMAD.MOV R63, RZ, RZ, -R63 ;  /* 0x000000ffff3fd224 */ /* 0x000fe200078e0a3f */
[----:B------:R-:W-:Y:S01]  /*24d0*/  ISETP.GE.AND P5, PT, R14, RZ, PT ;  /* 0x000000ff0e00720c */ /* 0x000fe20003fa6270 */
[----:B------:R-:W-:Y:S01]  /*24e0*/  IMAD.HI.U32 R6, R4, R105, RZ ;  /* 0x0000006904067227 */ /* 0x000fe200078e00ff */
[----:B------:R-:W-:-:S02]  /*24f0*/  LOP3.LUT R8, R3, 0x88, RZ, 0xfc, !PT ;  /* 0x0000008803087812 */ /* 0x000fc400078efcff */
[----:B------:R-:W-:Y:S01]  /*2500*/  LOP3.LUT R14, R3, 0x8c, RZ, 0xfc, !PT ;  /* 0x0000008c030e7812 */ /* 0x000fe200078efcff */
[----:B------:R-:W-:Y:S01]  /*2510*/  IMAD.MOV R6, RZ, RZ, -R6 ;  /* 0x000000ffff067224 */ /* 0x000fe200078e0a06 */
[----:B------:R-:W-:Y:S01]  /*2520*/  IABS R107, R8 ;  /* 0x00000008006b7213 */ /* 0x000fe20000000000 */
[----:B------:R-:W-:Y:S01]  /*2530*/  IMAD.HI.U32 R12, R4, R113, RZ ;  /* 0x00000071040c7227 */ /* 0x000fe200078e00ff */
[----:B------:R-:W-:Y:S02]  /*2540*/  IABS R109, R14 ;  /* 0x0000000e006d7213 */ /* 0x000fe40000000000 */
[----:B------:R-:W-:Y:S01]  /*2550*/  ISETP.GE.AND P2, PT, R10, RZ, PT ;  /* 0x000000ff0a00720c */ /* 0x000fe20003f46270 */
[--C-:B------:R-:W-:Y:S01]  /*2560*/  @!P6 IMAD.IADD R103, R103, 0x1, -R0.reuse ;  /* 0x000000016767e824 */ /* 0x100fe200078e0a00 */
[----:B------:R-:W-:Y:S01]  /*2570*/  LOP3.LUT R20, R3, 0x9c, RZ, 0xfc, !PT ;  /* 0x0000009c03147812 */ /* 0x000fe200078efcff */
[----:B------:R-:W-:Y:S01]  /*2580*/  @!P3 IMAD.IADD R101, R101, 0x1, -R0 ;  /* 0x000000016565b824 */ /* 0x000fe200078e0a00 */
[----:B------:R-:W-:Y:S01]  /*2590*/  ISETP.GE.AND P3, PT, R8, RZ, PT ;  /* 0x000000ff0800720c */ /* 0x000fe20003f66270 */
[C---:B------:R-:W-:Y:S01]  /*25a0*/  IMAD R105, R0.reuse, R6, R105 ;  /* 0x0000000600697224 */ /* 0x040fe200078e0269 */
[----:B------:R-:W-:Y:S01]  /*25b0*/  ISETP.GT.U32.AND P6, PT, R0, R103, PT ;  /* 0x000000670000720c */ /* 0x000fe20003fc4070 */
[----:B------:R-:W-:Y:S01]  /*25c0*/  @!P5 IMAD.MOV R101, RZ, RZ, -R101 ;  /* 0x000000ffff65d224 */ /* 0x000fe200078e0a65 */
[----:B------:R-:W-:Y:S01]  /*25d0*/  IABS R117, R20 ;  /* 0x0000001400757213 */ /* 0x000fe20000000000 */
[----:B------:R-:W-:Y:S01]  /*25e0*/  IMAD.HI.U32 R6, R4, R107, RZ ;  /* 0x0000006b04067227 */ /* 0x000fe200078e00ff */
[----:B------:R-:W-:-:S03]  /*25f0*/  ISETP.GT.U32.AND P5, PT, R0, R105, PT ;  /* 0x000000690000720c */ /* 0x000fc60003fa4070 */
[----:B------:R-:W-:-:S04]  /*2600*/  IMAD.HI.U32 R8, R4, R109, RZ ;  /* 0x0000006d04087227 */ /* 0x000fc800078e00ff */
[----:B------:R-:W-:Y:S02]  /*2610*/  IMAD.MOV R6, RZ, RZ, -R6 ;  /* 0x000000ffff067224 */ /* 0x000fe400078e0a06 */
[----:B------:R-:W-:Y:S02]  /*2620*/  IMAD.MOV R8, RZ, RZ, -R8 ;  /* 0x000000ffff087224 */ /* 0x000fe400078e0a08 */
[C---:B------:R-:W-:Y:S02]  /*2630*/  IMAD R107, R0.reuse, R6, R107 ;  /* 0x00000006006b7224 */ /* 0x040fe400078e026b */
[C---:B------:R-:W-:Y:S02]  /*2640*/  IMAD R109, R0.reuse, R8, R109 ;  /* 0x00000008006d7224 */ /* 0x040fe400078e026d */
[--C-:B------:R-:W-:Y:S01]  /*2650*/  @!P6 IMAD.IADD R103, R103, 0x1, -R0.reuse ;  /* 0x000000016767e824 */ /* 0x100fe200078e0a00 */
[C---:B------:R-:W-:Y:S01]  /*2660*/  ISETP.GT.U32.AND P6, PT, R0.reuse, R107, PT ;  /* 0x0000006b0000720c */ /* 0x040fe20003fc4070 */
[----:B------:R-:W-:Y:S01]  /*2670*/  @!P5 IMAD.IADD R105, R105, 0x1, -R0 ;  /* 0x000000016969d824 */ /* 0x000fe200078e0a00 */
[----:B------:R-:W-:Y:S01]  /*2680*/  ISETP.GT.U32.AND P5, PT, R0, R109, PT ;  /* 0x0000006d0000720c */ /* 0x000fe20003fa4070 */
[----:B------:R-:W-:-:S02]  /*2690*/  IMAD.MOV R12, RZ, RZ, -R12 ;  /* 0x000000ffff0c7224 */ /* 0x000fc400078e0a0c */
[----:B------:R-:W-:-:S04]  /*26a0*/  IMAD.HI.U32 R10, R4, R111, RZ ;  /* 0x0000006f040a7227 */ /* 0x000fc800078e00ff */
[C---:B------:R-:W-:Y:S01]  /*26b0*/  IMAD R113, R0.reuse, R12, R113 ;  /* 0x0000000c00717224 */ /* 0x040fe200078e0271 */
[----:B------:R-:W-:Y:S01]  /*26c0*/  LOP3.LUT R12, R3, 0x98, RZ, 0xfc, !PT ;  /* 0x00000098030c7812 */ /* 0x000fe200078efcff */
[----:B------:R-:W-:Y:S02]  /*26d0*/  IMAD.MOV R10, RZ, RZ, -R10 ;  /* 0x000000ffff0a7224 */ /* 0x000fe400078e0a0a */
[--C-:B------:R-:W-:Y:S01]  /*26e0*/  @!P6 IMAD.IADD R107, R107, 0x1, -R0.reuse ;  /* 0x000000016b6be824 */ /* 0x100fe200078e0a00 */
[C---:B------:R-:W-:Y:S01]  /*26f0*/  ISETP.GT.U32.AND P6, PT, R0.reuse, R105, PT ;  /* 0x000000690000720c */ /* 0x040fe20003fc4070 */
[----:B------:R-:W-:Y:S01]  /*2700*/  @!P5 IMAD.IADD R109, R109, 0x1, -R0 ;  /* 0x000000016d6dd824 */ /* 0x000fe200078e0a00 */
[----:B------:R-:W-:Y:S01]  /*2710*/  IABS R115, R12 ;  /* 0x0000000c00737213 */ /* 0x000fe20000000000 */
[----:B------:R-:W-:Y:S02]  /*2720*/  IMAD R111, R0, R10, R111 ;  /* 0x0000000a006f7224 */ /* 0x000fe400078e026f */
[----:B------:R-:W-:Y:S01]  /*2730*/  IMAD.HI.U32 R8, R4, R117, RZ ;  /* 0x0000007504087227 */ /* 0x000fe200078e00ff */
[----:B------:R-:W-:-:S03]  /*2740*/  ISETP.GT.U32.AND P5, PT, R0, R109, PT ;  /* 0x0000006d0000720c */ /* 0x000fc60003fa4070 */
[----:B------:R-:W-:-:S04]  /*2750*/  IMAD.HI.U32 R6, R4, R115, RZ ;  /* 0x0000007304067227 */ /* 0x000fc800078e00ff */
[----:B------:R-:W-:Y:S02]  /*2760*/  IMAD.MOV R6, RZ, RZ, -R6 ;  /* 0x000000ffff067224 */ /* 0x000fe400078e0a06 */
[--C-:B------:R-:W-:Y:S01]  /*2770*/  @!P6 IMAD.IADD R105, R105, 0x1, -R0.reuse ;  /* 0x000000016969e824 */ /* 0x100fe200078e0a00 */
[C---:B------:R-:W-:Y:S01]  /*2780*/  ISETP.GT.U32.AND P6, PT, R0.reuse, R111, PT ;  /* 0x0000006f0000720c */ /* 0x040fe20003fc4070 */
[C---:B------:R-:W-:Y:S02]  /*2790*/  IMAD R115, R0.reuse, R6, R115 ;  /* 0x0000000600737224 */ /* 0x040fe400078e0273 */
[----:B------:R-:W-:Y:S02]  /*27a0*/  @!P5 IMAD.IADD R109, R109, 0x1, -R0 ;  /* 0x000000016d6dd824 */ /* 0x000fe400078e0a00 */
[----:B------:R-:W-:Y:S01]  /*27b0*/  IMAD.MOV R8, RZ, RZ, -R8 ;  /* 0x000000ffff087224 */ /* 0x000fe200078e0a08 */
[C---:B------:R-:W-:Y:S01]  /*27c0*/  ISETP.GT.U32.AND P5, PT, R0.reuse, R115, PT ;  /* 0x000000730000720c */ /* 0x040fe20003fa4070 */
[----:B------:R-:W-:Y:S01]  /*27d0*/  @!P4 IMAD.MOV R103, RZ, RZ, -R103 ;  /* 0x000000ffff67c224 */ /* 0x000fe200078e0a67 */
[C---:B------:R-:W-:Y:S01]  /*27e0*/  ISETP.GT.U32.AND P4, PT, R0.reuse, R107, PT ;  /* 0x0000006b0000720c */ /* 0x040fe20003f84070 */
[----:B------:R-:W-:-:S02]  /*27f0*/  IMAD R117, R0, R8, R117 ;  /* 0x0000000800757224 */ /* 0x000fc400078e0275 */
[----:B------:R-:W-:-:S04]  /*2800*/  IMAD.HI.U32 R8, R4, R121, RZ ;  /* 0x0000007904087227 */ /* 0x000fc800078e00ff */
[----:B------:R-:W-:Y:S01]  /*2810*/  @!P6 IMAD.IADD R111, R111, 0x1, -R0 ;  /* 0x000000016f6fe824 */ /* 0x000fe200078e0a00 */
[C---:B------:R-:W-:Y:S01]  /*2820*/  ISETP.GT.U32.AND P6, PT, R0.reuse, R117, PT ;  /* 0x000000750000720c */ /* 0x040fe20003fc4070 */
[----:B------:R-:W-:Y:S02]  /*2830*/  IMAD.MOV R8, RZ, RZ, -R8 ;  /* 0x000000ffff087224 */ /* 0x000fe400078e0a08 */
[--C-:B------:R-:W-:Y:S01]  /*2840*/  @!P5 IMAD.IADD R115, R115, 0x1, -R0.reuse ;  /* 0x000000017373d824 */ /* 0x100fe200078e0a00 */
[C---:B------:R-:W-:Y:S01]  /*2850*/  ISETP.GT.U32.AND P5, PT, R0.reuse, R111, PT ;  /* 0x0000006f0000720c */ /* 0x040fe20003fa4070 */
[----:B------:R-:W-:Y:S01]  /*2860*/  @!P4 IMAD.IADD R107, R107, 0x1, -R0 ;  /* 0x000000016b6bc824 */ /* 0x000fe200078e0a00 */
[C---:B------:R-:W-:Y:S01]  /*2870*/  ISETP.GT.U32.AND P4, PT, R0.reuse, R113, PT ;  /* 0x000000710000720c */ /* 0x040fe20003f84070 */
[----:B------:R-:W-:Y:S02]  /*2880*/  IMAD R121, R0, R8, R121 ;  /* 0x0000000800797224 */ /* 0x000fe400078e0279 */
[----:B------:R-:W-:-:S04]  /*2890*/  IMAD.HI.U32 R10, R4, R123, RZ ;  /* 0x0000007b040a7227 */ /* 0x000fc800078e00ff */
[----:B------:R-:W-:Y:S01]  /*28a0*/  @!P6 IMAD.IADD R117, R117, 0x1, -R0 ;  /* 0x000000017575e824 */ /* 0x000fe200078e0a00 */
[C---:B------:R-:W-:Y:S01]  /*28b0*/  ISETP.GT.U32.AND P6, PT, R0.reuse, R115, PT ;  /* 0x000000730000720c */ /* 0x040fe20003fc4070 */
[----:B------:R-:W-:Y:S02]  /*28c0*/  IMAD.MOV R10, RZ, RZ, -R10 ;  /* 0x000000ffff0a7224 */ /* 0x000fe400078e0a0a */
[----:B------:R-:W-:Y:S01]  /*28d0*/  @!P5 IMAD.IADD R111, R111, 0x1, -R0 ;  /* 0x000000016f6fd824 */ /* 0x000fe200078e0a00 */
[C---:B------:R-:W-:Y:S01]  /*28e0*/  ISETP.GT.U32.AND P5, PT, R0.reuse, R121, PT ;  /* 0x000000790000720c */ /* 0x040fe20003fa4070 */
[----:B------:R-:W-:Y:S01]  /*28f0*/  IMAD R123, R0, R10, R123 ;  /* 0x0000000a007b7224 */ /* 0x000fe200078e027b */
[----:B------:R-:W-:Y:S01]  /*2900*/  LOP3.LUT R10, R3, 0xac, RZ, 0xfc, !PT ;  /* 0x000000ac030a7812 */ /* 0x000fe200078efcff */
[----:B------:R-:W-:-:S03]  /*2910*/  IMAD.HI.U32 R6, R4, R119, RZ ;  /* 0x0000007704067227 */ /* 0x000fc600078e00ff */
[----:B------:R-:W-:Y:S01]  /*2920*/  IABS R125, R10 ;  /* 0x0000000a007d7213 */ /* 0x000fe20000000000 */
[--C-:B------:R-:W-:Y:S01]  /*2930*/  @!P4 IMAD.IADD R113, R113, 0x1, -R0.reuse ;  /* 0x000000017171c824 */ /* 0x100fe200078e0a00 */
[----:B------:R-:W-:Y:S01]  /*2940*/  ISETP.GE.AND P4, PT, R14, RZ, PT ;  /* 0x000000ff0e00720c */ /* 0x000fe20003f86270 */
[----:B------:R-:W-:Y:S01]  /*2950*/  @!P6 IMAD.IADD R115, R115, 0x1, -R0 ;  /* 0x000000017373e824 */ /* 0x000fe200078e0a00 */
[C---:B------:R-:W-:Y:S01]  /*2960*/  ISETP.GT.U32.AND P6, PT, R0.reuse, R123, PT ;  /* 0x0000007b0000720c */ /* 0x040fe20003fc4070 */
[----:B------:R-:W-:Y:S01]  /*2970*/  @!P3 IMAD.MOV R107, RZ, RZ, -R107 ;  /* 0x000000ffff6bb224 */ /* 0x000fe200078e0a6b */
[----:B------:R-:W-:Y:S01]  /*2980*/  ISETP.GT.U32.AND P3, PT, R0, R117, PT ;  /* 0x000000750000720c */ /* 0x000fe20003f64070 */
[----:B------:R-:W-:Y:S01]  /*2990*/  IMAD.MOV R6, RZ, RZ, -R6 ;  /* 0x000000ffff067224 */ /* 0x000fe200078e0a06 */
[----:B------:R-:W-:Y:S01]  /*29a0*/  LOP3.LUT R14, R3, 0xb0, RZ, 0xfc, !PT ;  /* 0x000000b0030e7812 */ /* 0x000fe200078efcff */
[----:B------:R-:W-:Y:S01]  /*29b0*/  @!P5 IMAD.IADD R121, R121, 0x1, -R0 ;  /* 0x000000017979d824 */ /* 0x000fe200078e0a00 */
[----:B------:R-:W-:Y:S01]  /*29c0*/  ISETP.GE.AND P5, PT, R20, RZ, PT ;  /* 0x000000ff1400720c */ /* 0x000fe20003fa6270 */
[----:B------:R-:W-:Y:S01]  /*29d0*/  IMAD R119, R0, R6, R119 ;  /* 0x0000000600777224 */ /* 0x000fe200078e0277 */
[----:B------:R-:W-:Y:S01]  /*29e0*/  IABS R127, R14 ;  /* 0x0000000e007f7213 */ /* 0x000fe20000000000 */
[----:B------:R-:W-:Y:S01]  /*29f0*/  IMAD.HI.U32 R6, R4, R125, RZ ;  /* 0x0000007d04067227 */ /* 0x000fe200078e00ff */
[----:B------:R-:W-:-:S03]  /*2a00*/  LOP3.LUT R20, R3, 0xd0, RZ, 0xfc, !PT ;  /* 0x000000d003147812 */ /* 0x000fc600078efcff */
[----:B------:R-:W-:Y:S01]  /*2a10*/  IMAD.MOV R8, RZ, RZ, -R6 ;  /* 0x000000ffff087224 */ /* 0x000fe200078e0a06 */
[----:B------:R-:W-:Y:S01]  /*2a20*/  IABS R143, R20 ;  /* 0x00000014008f7213 */ /* 0x000fe20000000000 */
[----:B------:R-:W-:Y:S01]  /*2a30*/  @!P2 IMAD.MOV R105, RZ, RZ, -R105 ;  /* 0x000000ffff69a224 */ /* 0x000fe200078e0a69 */
[C---:B------:R-:W-:Y:S01]  /*2a40*/  ISETP.GT.U32.AND P2, PT, R0.reuse, R113, PT ;  /* 0x000000710000720c */ /* 0x040fe20003f44070 */
[----:B------:R-:W-:Y:S01]  /*2a50*/  @!P4 IMAD.MOV R109, RZ, RZ, -R109 ;  /* 0x000000ffff6dc224 */ /* 0x000fe200078e0a6d */
[C---:B------:R-:W-:Y:S01]  /*2a60*/  ISETP.GT.U32.AND P4, PT, R0.reuse, R119, PT ;  /* 0x000000770000720c */ /* 0x040fe20003f84070 */
[--C-:B------:R-:W-:Y:S01]  /*2a70*/  @!P6 IMAD.IADD R123, R123, 0x1, -R0.reuse ;  /* 0x000000017b7be824 */ /* 0x100fe200078e0a00 */
[----:B------:R-:W-:Y:S01]  /*2a80*/  ISETP.GT.U32.AND P6, PT, R0, R121, PT ;  /* 0x000000790000720c */ /* 0x000fe20003fc4070 */
[----:B------:R-:W-:Y:S01]  /*2a90*/  @!P3 IMAD.IADD R117, R117, 0x1, -R0 ;  /* 0x000000017575b824 */ /* 0x000fe200078e0a00 */
[----:B------:R-:W-:Y:S01]  /*2aa0*/  ISETP.GE.AND P3, PT, R18, RZ, PT ;  /* 0x000000ff1200720c */ /* 0x000fe20003f66270 */
[----:B------:R-:W-:Y:S01]  /*2ab0*/  IMAD R125, R0, R8, R125 ;  /* 0x00000008007d7224 */ /* 0x000fe200078e027d */
[----:B------:R-:W-:Y:S01]  /*2ac0*/  LOP3.LUT R18, R3, 0xc4, RZ, 0xfc, !PT ;  /* 0x000000c403127812 */ /* 0x000fe200078efcff */
[----:B------:R-:W-:-:S03]  /*2ad0*/  IMAD.HI.U32 R6, R4, R127, RZ ;  /* 0x0000007f04067227 */ /* 0x000fc600078e00ff */
[----:B------:R-:W-:Y:S01]  /*2ae0*/  IABS R137, R18 ;  /* 0x0000001200897213 */ /* 0x000fe20000000000 */
[----:B------:R-:W-:Y:S01]  /*2af0*/  @!P5 IMAD.MOV R117, RZ, RZ, -R117 ;  /* 0x000000ffff75d224 */ /* 0x000fe200078e0a75 */
[----:B------:R-:W-:Y:S01]  /*2b00*/  ISETP.GT.U32.AND P5, PT, R0, R125, PT ;  /* 0x0000007d0000720c */ /* 0x000fe20003fa4070 */
[----:B------:R-:W-:Y:S02]  /*2b10*/  IMAD.MOV R6, RZ, RZ, -R6 ;  /* 0x000000ffff067224 */ /* 0x000fe400078e0a06 */
[--C-:B------:R-:W-:Y:S01]  /*2b20*/  @!P2 IMAD.IADD R113, R113, 0x1, -R0.reuse ;  /* 0x000000017171a824 */ /* 0x100fe200078e0a00 */
[----:B------:R-:W-:Y:S01]  /*2b30*/  ISETP.GE.AND P2, PT, R16, RZ, PT ;  /* 0x000000ff1000720c */ /* 0x000fe20003f46270 */
[----:B------:R-:W-:Y:S01]  /*2b40*/  IMAD R127, R0, R6, R127 ;  /* 0x00000006007f7224 */ /* 0x000fe200078e027f */
[----:B------:R-:W-:Y:S01]  /*2b50*/  LOP3.LUT R16, R3, 0xb8, RZ, 0xfc, !PT ;  /* 0x000000b803107812 */ /* 0x000fe200078efcff */
[--C-:B------:R-:W-:Y:S01]  /*2b60*/  @!P4 IMAD.IADD R119, R119, 0x1, -R0.reuse ;  /* 0x000000017777c824 */ /* 0x100fe200078e0a00 */
[----:B------:R-:W-:Y:S01]  /*2b70*/  ISETP.GE.AND P4, PT, R12, RZ, PT ;  /* 0x000000ff0c00720c */ /* 0x000fe20003f86270 */
[--C-:B------:R-:W-:Y:S01]  /*2b80*/  @!P6 IMAD.IADD R121, R121, 0x1, -R0.reuse ;  /* 0x000000017979e824 */ /* 0x100fe200078e0a00 */
[C---:B------:R-:W-:Y:S01]  /*2b90*/  ISETP.GT.U32.AND P6, PT, R0.reuse, R127, PT ;  /* 0x0000007f0000720c */ /* 0x040fe20003fc4070 */
[----:B------:R-:W-:Y:S01]  /*2ba0*/  @!P3 IMAD.MOV R113, RZ, RZ, -R113 ;  /* 0x000000ffff71b224 */ /* 0x000fe200078e0a71 */
[----:B------:R-:W-:Y:S01]  /*2bb0*/  LOP3.LUT R12, R3, 0xb4, RZ, 0xfc, !PT ;  /* 0x000000b4030c7812 */ /* 0x000fe200078efcff */
[----:B------:R-:W-:Y:S01]  /*2bc0*/  @!P5 IMAD.IADD R125, R125, 0x1, -R0 ;  /* 0x000000017d7dd824 */ /* 0x000fe200078e0a00 */
[----:B------:R-:W-:-:S02]  /*2bd0*/  ISETP.GT.U32.AND P3, PT, R0, R123, PT ;  /* 0x0000007b0000720c */ /* 0x000fc40003f64070 */
[----:B------:R-:W-:Y:S01]  /*2be0*/  IABS R129, R12 ;  /* 0x0000000c00817213 */ /* 0x000fe20000000000 */
[----:B------:R-:W-:Y:S01]  /*2bf0*/  @!P2 IMAD.MOV R111, RZ, RZ, -R111 ;  /* 0x000000ffff6fa224 */ /* 0x000fe200078e0a6f */
[C---:B------:R-:W-:Y:S02]  /*2c00*/  ISETP.GT.U32.AND P5, PT, R0.reuse, R125, PT ;  /* 0x0000007d0000720c */ /* 0x040fe40003fa4070 */
[----:B------:R-:W-:Y:S01]  /*2c10*/  ISETP.GT.U32.AND P2, PT, R0, R119, PT ;  /* 0x000000770000720c */ /* 0x000fe20003f44070 */
[----:B------:R-:W-:Y:S01]  /*2c20*/  IMAD.HI.U32 R6, R4, R129, RZ ;  /* 0x0000008104067227 */ /* 0x000fe200078e00ff */
[----:B------:R-:W-:-:S03]  /*2c30*/  IABS R131, R16 ;  /* 0x0000001000837213 */ /* 0x000fc60000000000 */
[----:B------:R-:W-:Y:S02]  /*2c40*/  @!P6 IMAD.IADD R127, R127, 0x1, -R0 ;  /* 0x000000017f7fe824 */ /* 0x000fe400078e0a00 */
[----:B------:R-:W-:Y:S02]  /*2c50*/  IMAD.MOV R8, RZ, RZ, -R6 ;  /* 0x000000ffff087224 */ /* 0x000fe400078e0a06 */
[----:B------:R-:W-:Y:S01]  /*2c60*/  @!P3 IMAD.IADD R123, R123, 0x1, -R0 ;  /* 0x000000017b7bb824 */ /* 0x000fe200078e0a00 */
[----:B------:R-:W-:Y:S01]  /*2c70*/  ISETP.GE.AND P3, PT, R26, RZ, PT ;  /* 0x000000ff1a00720c */ /* 0x000fe20003f66270 */
[C---:B------:R-:W-:Y:S01]  /*2c80*/  IMAD R129, R0.reuse, R8, R129 ;  /* 0x0000000800817224 */ /* 0x040fe200078e0281 */
[----:B------:R-:W-:Y:S01]  /*2c90*/  ISETP.GT.U32.AND P6, PT, R0, R127, PT ;  /* 0x0000007f0000720c */ /* 0x000fe20003fc4070 */
[----:B------:R-:W-:-:S04]  /*2ca0*/  IMAD.HI.U32 R6, R4, R131, RZ ;  /* 0x0000008304067227 */ /* 0x000fc800078e00ff */
[----:B------:R-:W-:Y:S01]  /*2cb0*/  @!P5 IMAD.IADD R125, R125, 0x1, -R0 ;  /* 0x000000017d7dd824 */ /* 0x000fe200078e0a00 */
[----:B------:R-:W-:Y:S01]  /*2cc0*/  ISETP.GT.U32.AND P5, PT, R0, R129, PT ;  /* 0x000000810000720c */ /* 0x000fe20003fa4070 */
[----:B------:R-:W-:Y:S02]  /*2cd0*/  IMAD.MOV R6, RZ, RZ, -R6 ;  /* 0x000000ffff067224 */ /* 0x000fe400078e0a06 */
[--C-:B------:R-:W-:Y:S01]  /*2ce0*/  @!P2 IMAD.IADD R119, R119, 0x1, -R0.reuse ;  /* 0x000000017777a824 */ /* 0x100fe200078e0a00 */
[----:B------:R-:W-:Y:S01]  /*2cf0*/  ISETP.GE.AND P2, PT, R24, RZ, PT ;  /* 0x000000ff1800720c */ /* 0x000fe20003f46270 */
[----:B------:R-:W-:Y:S01]  /*2d00*/  IMAD R131, R0, R6, R131 ;  /* 0x0000000600837224 */ /* 0x000fe200078e0283 */
[----:B------:R-:W-:Y:S01]  /*2d10*/  LOP3.LUT R24, R3, 0x154, RZ, 0xfc, !PT ;  /* 0x0000015403187812 */ /* 0x000fe200078efcff */
[----:B------:R-:W-:Y:S01]  /*2d20*/  @!P3 IMAD.MOV R123, RZ, RZ, -R123 ;  /* 0x000000ffff7bb224 */ /* 0x000fe200078e0a7b */
[----:B------:R-:W-:Y:S01]  /*2d30*/  ISETP.GE.AND P3, PT, R12, RZ, PT ;  /* 0x000000ff0c00720c */ /* 0x000fe20003f66270 */
[--C-:B------:R-:W-:Y:S01]  /*2d40*/  @!P6 IMAD.IADD R127, R127, 0x1, -R0.reuse ;  /* 0x000000017f7fe824 */ /* 0x100fe200078e0a00 */
[----:B------:R-:W-:Y:S01]  /*2d50*/  ISETP.GT.U32.AND P6, PT, R0, R131, PT ;  /* 0x000000830000720c */ /* 0x000fe20003fc4070 */
[----:B------:R-:W-:Y:S01]  /*2d60*/  @!P4 IMAD.MOV R115, RZ, RZ, -R115 ;  /* 0x000000ffff73c224 */ /* 0x000fe200078e0a73 */
[----:B------:R-:W-:Y:S01]  /*2d70*/  LOP3.LUT R12, R3, 0xbc, RZ, 0xfc, !PT ;  /* 0x000000bc030c7812 */ /* 0x000fe200078efcff */
[----:B------:R-:W-:Y:S01]  /*2d80*/  @!P5 IMAD.IADD R129, R129, 0x1, -R0 ;  /* 0x000000018181d824 */ /* 0x000fe200078e0a00 */
[----:B------:R-:W-:-:S02]  /*2d90*/  ISETP.GE.AND P4, PT, R22, RZ, PT ;  /* 0x000000ff1600720c */ /* 0x000fc40003f86270 */
[----:B------:R-:W-:Y:S01]  /*2da0*/  IABS R133, R12 ;  /* 0x0000000c00857213 */ /* 0x000fe20000000000 */
[----:B------:R-:W-:Y:S01]  /*2db0*/  @!P2 IMAD.MOV R121, RZ, RZ, -R121 ;  /* 0x000000ffff79a224 */ /* 0x000fe200078e0a79 */
[----:B------:R-:W-:Y:S02]  /*2dc0*/  ISETP.GE.AND P2, PT, R14, RZ, PT ;  /* 0x000000ff0e00720c */ /* 0x000fe40003f46270 */
[----:B------:R-:W-:Y:S01]  /*2dd0*/  ISETP.GT.U32.AND P5, PT, R0, R129, PT ;  /* 0x000000810000720c */ /* 0x000fe20003fa4070 */
[----:B------:R-:W-:Y:S01]  /*2de0*/  IMAD.HI.U32 R6, R4, R133, RZ ;  /* 0x0000008504067227 */ /* 0x000fe200078e00ff */
[C---:B------:R-:W-:Y:S02]  /*2df0*/  LOP3.LUT R14, R3.reuse, 0xc0, RZ, 0xfc, !PT ;  /* 0x000000c0030e7812 */ /* 0x040fe400078efcff */
[----:B------:R-:W-:Y:S01]  /*2e00*/  LOP3.LUT R22, R3, 0xd4, RZ, 0xfc, !PT ;  /* 0x000000d403167812 */ /* 0x000fe200078efcff */
[----:B------:R-:W-:Y:S01]  /*2e10*/  @!P6 IMAD.IADD R131, R131, 0x1, -R0 ;  /* 0x000000018383e824 */ /* 0x000fe200078e0a00 */
[----:B------:R-:W-:Y:S01]  /*2e20*/  IABS R135, R14 ;  /* 0x0000000e00877213 */ /* 0x000fe20000000000 */
[----:B------:R-:W-:Y:S01]  /*2e30*/  IMAD.MOV R6, RZ, RZ, -R6 ;  /* 0x000000ffff067224 */ /* 0x000fe200078e0a06 */
[----:B------:R-:W-:Y:S01]  /*2e40*/  IABS R145, R22 ;  /* 0x0000001600917213 */ /* 0x000fe20000000000 */
[----:B------:R-:W-:Y:S01]  /*2e50*/  @!P4 IMAD.MOV R119, RZ, RZ, -R119 ;  /* 0x000000ffff77c224 */ /* 0x000fe200078e0a77 */
[C---:B------:R-:W-:Y:S01]  /*2e60*/  ISETP.GT.U32.AND P6, PT, R0.reuse, R131, PT ;  /* 0x000000830000720c */ /* 0x040fe20003fc4070 */
[----:B------:R-:W-:Y:S01]  /*2e70*/  IMAD R133, R0, R6, R133 ;  /* 0x0000000600857224 */ /* 0x000fe200078e0285 */
[----:B------:R-:W-:Y:S01]  /*2e80*/  ISETP.GE.AND P4, PT, R10, RZ, PT ;  /* 0x000000ff0a00720c */ /* 0x000fe20003f86270 */
[----:B------:R-:W-:Y:S01]  /*2e90*/  IMAD.HI.U32 R8, R4, R135, RZ ;  /* 0x0000008704087227 */ /* 0x000fe200078e00ff */
[----:B------:R-:W-:-:S03]  /*2ea0*/  IABS R247, R24 ;  /* 0x0000001800f77213 */ /* 0x000fc60000000000 */
[----:B------:R-:W-:Y:S01]  /*2eb0*/  @!P5 IMAD.IADD R129, R129, 0x1, -R0 ;  /* 0x000000018181d824 */ /* 0x000fe200078e0a00 */
[----:B------:R-:W-:Y:S01]  /*2ec0*/  ISETP.GT.U32.AND P5, PT, R0, R133, PT ;  /* 0x000000850000720c */ /* 0x000fe20003fa4070 */
[----:B------:R-:W-:Y:S02]  /*2ed0*/  IMAD.MOV R8, RZ, RZ, -R8 ;  /* 0x000000ffff087224 */ /* 0x000fe400078e0a08 */
[----:B------:R-:W-:-:S04]  /*2ee0*/  IMAD.HI.U32 R10, R4, R137, RZ ;  /* 0x00000089040a7227 */ /* 0x000fc800078e00ff */
[----:B------:R-:W-:Y:S02]  /*2ef0*/  IMAD R135, R0, R8, R135 ;  /* 0x0000000800877224 */ /* 0x000fe400078e0287 */
[----:B------:R-:W-:Y:S01]  /*2f00*/  @!P2 IMAD.MOV R127, RZ, RZ, -R127 ;  /* 0x000000ffff7fa224 */ /* 0x000fe200078e0a7f */
[----:B------:R-:W-:Y:S01]  /*2f10*/  ISETP.GE.AND P2, PT, R12, RZ, PT ;  /* 0x000000ff0c00720c */ /* 0x000fe20003f46270 */
[----:B------:R-:W-:Y:S01]  /*2f20*/  @!P6 IMAD.IADD R131, R131, 0x1, -R0 ;  /* 0x000000018383e824 */ /* 0x000fe200078e0a00 */
[C---:B------:R-:W-:Y:S01]  /*2f30*/  ISETP.GT.U32.AND P6, PT, R0.reuse, R135, PT ;  /* 0x000000870000720c */ /* 0x040fe20003fc4070 */
[----:B------:R-:W-:Y:S01]  /*2f40*/  IMAD.MOV R10, RZ, RZ, -R10 ;  /* 0x000000ffff0a7224 */ /* 0x000fe200078e0a0a */
[----:B------:R-:W-:Y:S01]  /*2f50*/  LOP3.LUT R12, R3, 0xc8, RZ, 0xfc, !PT ;  /* 0x000000c8030c7812 */ /* 0x000fe200078efcff */
[----:B------:R-:W-:Y:S02]  /*2f60*/  @!P5 IMAD.IADD R133, R133, 0x1, -R0 ;  /* 0x000000018585d824 */ /* 0x000fe400078e0a00 */
[C---:B------:R-:W-:Y:S01]  /*2f70*/  IMAD R137, R0.reuse, R10, R137 ;  /* 0x0000000a00897224 */ /* 0x040fe200078e0289 */
[----:B------:R-:W-:Y:S01]  /*2f80*/  IABS R139, R12 ;  /* 0x0000000c008b7213 */ /* 0x000fe20000000000 */
[----:B------:R-:W-:Y:S01]  /*2f90*/  @!P3 IMAD.MOV R129, RZ, RZ, -R129 ;  /* 0x000000ffff81b224 */ /* 0x000fe200078e0a81 */
[C---:B------:R-:W-:Y:S01]  /*2fa0*/  ISETP.GT.U32.AND P3, PT, R0.reuse, R133, PT ;  /* 0x000000850000720c */ /* 0x040fe20003f64070 */
[----:B------:R-:W-:Y:S01]  /*2fb0*/  @!P4 IMAD.MOV R125, RZ, RZ, -R125 ;  /* 0x000000ffff7dc224 */ /* 0x000fe200078e0a7d */
[----:B------:R-:W-:Y:S01]  /*2fc0*/  ISETP.GT.U32.AND P5, PT, R0, R137, PT ;  /* 0x000000890000720c */ /* 0x000fe20003fa4070 */
[----:B------:R-:W-:Y:S01]  /*2fd0*/  IMAD.HI.U32 R6, R4, R139, RZ ;  /* 0x0000008b04067227 */ /* 0x000fe200078e00ff */
[----:B------:R-:W-:-:S02]  /*2fe0*/  ISETP.GE.AND P4, PT, R16, RZ, PT ;  /* 0x000000ff1000720c */ /* 0x000fc40003f86270 */
[----:B------:R-:W-:Y:S01]  /*2ff0*/  LOP3.LUT R16, R3, 0xcc, RZ, 0xfc, !PT ;  /* 0x000000cc03107812 */ /* 0x000fe200078efcff */
[----:B------:R-:W-:Y:S02]  /*3000*/  @!P6 IMAD.IADD R135, R135, 0x1, -R0 ;  /* 0x000000018787e824 */ /* 0x000fe400078e0a00 */
[----:B------:R-:W-:Y:S01]  /*3010*/  IMAD.MOV R6, RZ, RZ, -R6 ;  /* 0x000000ffff067224 */ /* 0x000fe200078e0a06 */
[----:B------:R-:W-:Y:S01]  /*3020*/  IABS R141, R16 ;  /* 0x00000010008d7213 */ /* 0x000fe20000000000 */
[----:B------:R-:W-:Y:S01]  /*3030*/  IMAD.HI.U32 R8, R4, R143, RZ ;  /* 0x0000008f04087227 */ /* 0x000fe200078e00ff */
[----:B------:R-:W-:-:S03]  /*3040*/  ISETP.GT.U32.AND P6, PT, R0, R135, PT ;  /* 0x000000870000720c */ /* 0x000fc60003fc4070 */
[C---:B------:R-:W-:Y:S02]  /*3050*/  IMAD R139, R0.reuse, R6, R139 ;  /* 0x00000006008b7224 */ /* 0x040fe400078e028b */
[--C-:B------:R-:W-:Y:S02]  /*3060*/  @!P3 IMAD.IADD R133, R133, 0x1, -R0.reuse ;  /* 0x000000018585b824 */ /* 0x100fe400078e0a00 */
[----:B------:R-:W-:Y:S01]  /*3070*/  @!P5 IMAD.IADD R137, R137, 0x1, -R0 ;  /* 0x000000018989d824 */ /* 0x000fe200078e0a00 */
[----:B------:R-:W-:Y:S01]  /*3080*/  ISETP.GT.U32.AND P3, PT, R0, R139, PT ;  /* 0x0000008b0000720c */ /* 0x000fe20003f64070 */
[----:B------:R-:W-:-:S03]  /*3090*/  IMAD.HI.U32 R6, R4, R141, RZ ;  /* 0x0000008d04067227 */ /* 0x000fc600078e00ff */
[----:B------:R-:W-:Y:S01]  /*30a0*/  ISETP.GT.U32.AND P5, PT, R0, R137, PT ;  /* 0x000000890000720c */ /* 0x000fe20003fa4070 */
[----:B------:R-:W-:Y:S02]  /*30b0*/  IMAD.MOV R6, RZ, RZ, -R6 ;  /* 0x000000ffff067224 */ /* 0x000fe400078e0a06 */
[----:B------:R-:W-:Y:S01]  /*30c0*/  @!P6 IMAD.IADD R135, R135, 0x1, -R0 ;  /* 0x000000018787e824 */ /* 0x000fe200078e0a00 */
[----:B------:R-:W-:Y:S01]  /*30d0*/  ISETP.GE.AND P6, PT, R18, RZ, PT ;  /* 0x000000ff1200720c */ /* 0x000fe20003fc6270 */
[----:B------:R-:W-:Y:S01]  /*30e0*/  IMAD.MOV R8, RZ, RZ, -R8 ;  /* 0x000000ffff087224 */ /* 0x000fe200078e0a08 */
[----:B------:R-:W-:Y:S01]  /*30f0*/  LOP3.LUT R18, R3, 0xe4, RZ, 0xfc, !PT ;  /* 0x000000e403127812 */ /* 0x000fe200078efcff */
[----:B------:R-:W-:Y:S02]  /*3100*/  IMAD R141, R0, R6, R141 ;  /* 0x00000006008d7224 */ /* 0x000fe400078e028d */
[----:B------:R-:W-:Y:S01]  /*3110*/  IMAD.HI.U32 R10, R4, R145, RZ ;  /* 0x00000091040a7227 */ /* 0x000fe200078e00ff */
[----:B------:R-:W-:-:S03]  /*3120*/  IABS R153, R18 ;  /* 0x0000001200997213 */ /* 0x000fc60000000000 */
[----:B------:R-:W-:Y:S01]  /*3130*/  @!P4 IMAD.MOV R131, RZ, RZ, -R131 ;  /* 0x000000ffff83c224 */ /* 0x000fe200078e0a83 */
[----:B------:R-:W-:Y:S01]  /*3140*/  ISETP.GE.AND P4, PT, R14, RZ, PT ;  /* 0x000000ff0e00720c */ /* 0x000fe20003f86270 */
[C---:B------:R-:W-:Y:S01]  /*3150*/  IMAD R143, R0.reuse, R8, R143 ;  /* 0x00000008008f7224 */ /* 0x040fe200078e028f */
[----:B------:R-:W-:Y:S01]  /*3160*/  LOP3.LUT R14, R3, 0xd8, RZ, 0xfc, !PT ;  /* 0x000000d8030e7812 */ /* 0x000fe200078efcff */
[----:B------:R-:W-:Y:S01]  /*3170*/  @!P3 IMAD.IADD R139, R139, 0x1, -R0 ;  /* 0x000000018b8bb824 */ /* 0x000fe200078e0a00 */
[C---:B------:R-:W-:Y:S01]  /*3180*/  ISETP.GT.U32.AND P3, PT, R0.reuse, R141, PT ;  /* 0x0000008d0000720c */ /* 0x040fe20003f64070 */
[----:B------:R-:W-:Y:S01]  /*3190*/  IMAD.MOV R10, RZ, RZ, -R10 ;  /* 0x000000ffff0a7224 */ /* 0x000fe200078e0a0a */
[----:B------:R-:W-:Y:S01]  /*31a0*/  IABS R147, R14 ;  /* 0x0000000e00937213 */ /* 0x000fe20000000000 */
[----:B------:R-:W-:Y:S01]  /*31b0*/  @!P5 IMAD.IADD R137, R137, 0x1, -R0 ;  /* 0x000000018989d824 */ /* 0x000fe200078e0a00 */
[C---:B------:R-:W-:Y:S01]  /*31c0*/  ISETP.GT.U32.AND P5, PT, R0.reuse, R143, PT ;  /* 0x0000008f0000720c */ /* 0x040fe20003fa4070 */
[----:B------:R-:W-:-:S02]  /*31d0*/  IMAD R145, R0, R10, R145 ;  /* 0x0000000a00917224 */ /* 0x000fc400078e0291 */
[----:B------:R-:W-:Y:S01]  /*31e0*/  @!P2 IMAD.MOV R133, RZ, RZ, -R133 ;  /* 0x000000ffff85a224 */ /* 0x000fe200078e0a85 */
[C---:B------:R-:W-:Y:S01]  /*31f0*/  ISETP.GT.U32.AND P2, PT, R0.reuse, R139, PT ;  /* 0x0000008b0000720c */ /* 0x040fe20003f44070 */
[----:B------:R-:W-:Y:S01]  /*3200*/  @!P6 IMAD.MOV R137, RZ, RZ, -R137 ;  /* 0x000000ffff89e224 */ /* 0x000fe200078e0a89 */
[----:B------:R-:W-:Y:S01]  /*3210*/  ISETP.GT.U32.AND P6, PT, R0, R145, PT ;  /* 0x000000910000720c */ /* 0x000fe20003fc4070 */
[----:B------:R-:W-:Y:S01]  /*3220*/  @!P4 IMAD.MOV R135, RZ, RZ, -R135 ;  /* 0x000000ffff87c224 */ /* 0x000fe200078e0a87 */
[----:B------:R-:W-:Y:S01]  /*3230*/  ISETP.GE.AND P4, PT, R12, RZ, PT ;  /* 0x000000ff0c00720c */ /* 0x000fe20003f86270 */
[--C-:B------:R-:W-:Y:S01]  /*3240*/  @!P3 IMAD.IADD R141, R141, 0x1, -R0.reuse ;  /* 0x000000018d8db824 */ /* 0x100fe200078e0a00 */
[----:B------:R-:W-:Y:S01]  /*3250*/  LOP3.LUT R12, R3, 0xdc, RZ, 0xfc, !PT ;  /* 0x000000dc030c7812 */ /* 0x000fe200078efcff */
[----:B------:R-:W-:Y:S01]  /*3260*/  IMAD.HI.U32 R6, R4, R147, RZ ;  /* 0x0000009304067227 */ /* 0x000fe200078e00ff */
[----:B------:R-:W-:Y:S02]  /*3270*/  ISETP.GE.AND P3, PT, R20, RZ, PT ;  /* 0x000000ff1400720c */ /* 0x000fe40003f66270 */
[----:B------:R-:W-:Y:S01]  /*3280*/  IABS R149, R12 ;  /* 0x0000000c00957213 */ /* 0x000fe20000000000 */
[--C-:B------:R-:W-:Y:S01]  /*3290*/  @!P5 IMAD.IADD R143, R143, 0x1, -R0.reuse ;  /* 0x000000018f8fd824 */ /* 0x100fe200078e0a00 */
[----:B------:R-:W-:Y:S01]  /*32a0*/  ISETP.GT.U32.AND P5, PT, R0, R141, PT ;  /* 0x0000008d0000720c */ /* 0x000fe20003fa4070 */
[--C-:B------:R-:W-:Y:S01]  /*32b0*/  @!P2 IMAD.IADD R139, R139, 0x1, -R0.reuse ;  /* 0x000000018b8ba824 */ /* 0x100fe200078e0a00 */
[----:B------:R-:W-:Y:S01]  /*32c0*/  ISETP.GE.AND P2, PT, R16, RZ, PT ;  /* 0x000000ff1000720c */ /* 0x000fe20003f46270 */
[----:B------:R-:W-:Y:S01]  /*32d0*/  @!P6 IMAD.IADD R145, R145, 0x1, -R0 ;  /* 0x000000019191e824 */ /* 0x000fe200078e0a00 */
[C---:B------:R-:W-:Y:S01]  /*32e0*/  ISETP.GT.U32.AND P6, PT, R0.reuse, R143, PT ;  /* 0x0000008f0000720c */ /* 0x040fe20003fc4070 */
[----:B------:R-:W-:Y:S01]  /*32f0*/  IMAD.MOV R6, RZ, RZ, -R6 ;  /* 0x000000ffff067224 */ /* 0x000fe200078e0a06 */
[C---:B------:R-:W-:Y:S01]  /*3300*/  LOP3.LUT R20, R3.reuse, 0xe8, RZ, 0xfc, !PT ;  /* 0x000000e803147812 */ /* 0x040fe200078efcff */
[----:B------:R-:W-:Y:S01]  /*3310*/  @!P4 IMAD.MOV R139, RZ, RZ, -R139 ;  /* 0x000000ffff8bc224 */ /* 0x000fe200078e0a8b */
[C---:B------:R-:W-:Y:S01]  /*3320*/  ISETP.GT.U32.AND P4, PT, R0.reuse, R145, PT ;  /* 0x000000910000720c */ /* 0x040fe20003f84070 */
[----:B------:R-:W-:Y:S01]  /*3330*/  IMAD R147, R0, R6, R147 ;  /* 0x0000000600937224 */ /* 0x000fe200078e0293 */
[----:B------:R-:W-:Y:S01]  /*3340*/  IABS R155, R20 ;  /* 0x00000014009b7213 */ /* 0x000fe20000000000 */
[----:B------:R-:W-:Y:S01]  /*3350*/  IMAD.HI.U32 R6, R4, R149, RZ ;  /* 0x0000009504067227 */ /* 0x000fe200078e00ff */
[----:B------:R-:W-:-:S03]  /*3360*/  LOP3.LUT R16, R3, 0xe0, RZ, 0xfc, !PT ;  /* 0x000000e003107812 */ /* 0x000fc600078efcff */
[----:B------:R-:W-:Y:S01]  /*3370*/  @!P5 IMAD.IADD R141, R141, 0x1, -R0 ;  /* 0x000000018d8dd824 */ /* 0x000fe200078e0a00 */
[----:B------:R-:W-:Y:S01]  /*3380*/  ISETP.GT.U32.AND P5, PT, R0, R147, PT ;  /* 0x000000930000720c */ /* 0x000fe20003fa4070 */
[----:B------:R-:W-:Y:S01]  /*3390*/  IMAD.MOV R6, RZ, RZ, -R6 ;  /* 0x000000ffff067224 */ /* 0x000fe200078e0a06 */
[----:B------:R-:W-:Y:S01]  /*33a0*/  IABS R151, R16 ;  /* 0x0000001000977213 */ /* 0x000fe20000000000 */
[----:B------:R-:W-:-:S04]  /*33b0*/  IMAD.HI.U32 R8, R4, R153, RZ ;  /* 0x0000009904087227 */ /* 0x000fc800078e00ff */
[----:B------:R-:W-:Y:S01]  /*33c0*/  @!P4 IMAD.IADD R145, R145, 0x1, -R0 ;  /* 0x000000019191c824 */ /* 0x000fe200078e0a00 */
[----:B------:R-:W-:Y:S01]  /*33d0*/  ISETP.GE.AND P4, PT, R22, RZ, PT ;  /* 0x000000ff1600720c */ /* 0x000fe20003f86270 */
[----:B------:R-:W-:Y:S01]  /*33e0*/  IMAD R149, R0, R6, R149 ;  /* 0x0000000600957224 */ /* 0x000fe200078e0295 */
[----:B------:R-:W-:Y:S01]  /*33f0*/  LOP3.LUT R22, R3, 0xfc, RZ, 0xfc, !PT ;  /* 0x000000fc03167812 */ /* 0x000fe200078efcff */
[----:B------:R-:W-:Y:S02]  /*3400*/  IMAD.MOV R8, RZ, RZ, -R8 ;  /* 0x000000ffff087224 */ /* 0x000fe400078e0a08 */
[--C-:B------:R-:W-:Y:S01]  /*3410*/  @!P5 IMAD.IADD R147, R147, 0x1, -R0.reuse ;  /* 0x000000019393d824 */ /* 0x100fe200078e0a00 */
[----:B------:R-:W-:Y:S01]  /*3420*/  ISETP.GE.AND P5, PT, R14, RZ, PT ;  /* 0x000000ff0e00720c */ /* 0x000fe20003fa6270 */
[----:B------:R-:W-:Y:S01]  /*3430*/  @!P6 IMAD.IADD R143, R143, 0x1, -R0 ;  /* 0x000000018f8fe824 */ /* 0x000fe200078e0a00 */
[C---:B------:R-:W-:Y:S01]  /*3440*/  ISETP.GT.U32.AND P6, PT, R0.reuse, R149, PT ;  /* 0x000000950000720c */ /* 0x040fe20003fc4070 */
[----:B------:R-:W-:Y:S01]  /*3450*/  @!P2 IMAD.MOV R141, RZ, RZ, -R141 ;  /* 0x000000ffff8da224 */ /* 0x000fe200078e0a8d */
[C---:B------:R-:W-:Y:S01]  /*3460*/  ISETP.GT.U32.AND P2, PT, R0.reuse, R147, PT ;  /* 0x000000930000720c */ /* 0x040fe20003f44070 */
[----:B------:R-:W-:Y:S01]  /*3470*/  IMAD R153, R0, R8, R153 ;  /* 0x0000000800997224 */ /* 0x000fe200078e0299 */
[----:B------:R-:W-:Y:S01]  /*3480*/  LOP3.LUT R14, R3, 0xf4, RZ, 0xfc, !PT ;  /* 0x000000f4030e7812 */ /* 0x000fe200078efcff */
[----:B------:R-:W-:Y:S01]  /*3490*/  IMAD.HI.U32 R10, R4, R155, RZ ;  /* 0x0000009b040a7227 */ /* 0x000fe200078e00ff */
[----:B------:R-:W-:-:S02]  /*34a0*/  IABS R167, R22 ;  /* 0x0000001600a77213 */ /* 0x000fc40000000000 */
[----:B------:R-:W-:Y:S01]  /*34b0*/  IABS R165, R14 ;  /* 0x0000000e00a57213 */ /* 0x000fe20000000000 */
[----:B------:R-:W-:Y:S01]  /*34c0*/  @!P4 IMAD.MOV R145, RZ, RZ, -R145 ;  /* 0x000000ffff91c224 */ /* 0x000fe200078e0a91 */
[----:B------:R-:W-:Y:S01]  /*34d0*/  ISETP.GT.U32.AND P4, PT, R0, R153, PT ;  /* 0x000000990000720c */ /* 0x000fe20003f84070 */
[----:B------:R-:W-:Y:S02]  /*34e0*/  IMAD.MOV R10, RZ, RZ, -R10 ;  /* 0x000000ffff0a7224 */ /* 0x000fe400078e0a0a */
[----:B------:R-:W-:-:S04]  /*34f0*/  IMAD.HI.U32 R6, R4, R151, RZ ;  /* 0x0000009704067227 */ /* 0x000fc800078e00ff */
[----:B------:R-:W-:Y:S01]  /*3500*/  IMAD R155, R0, R10, R155 ;  /* 0x0000000a009b7224 */ /* 0x000fe200078e029b */
[----:B------:R-:W-:Y:S01]  /*3510*/  LOP3.LUT R10, R3, 0xec, RZ, 0xfc, !PT ;  /* 0x000000ec030a7812 */ /* 0x000fe200078efcff */
[----:B------:R-:W-:Y:S02]  /*3520*/  IMAD.MOV R6, RZ, RZ, -R6 ;  /* 0x000000ffff067224 */ /* 0x000fe400078e0a06 */
[--C-:B------:R-:W-:Y:S01]  /*3530*/  @!P6 IMAD.IADD R149, R149, 0x1, -R0.reuse ;  /* 0x000000019595e824 */ /* 0x100fe200078e0a00 */
[----:B------:R-:W-:Y:S01]  /*3540*/  IABS R157, R10 ;  /* 0x0000000a009d7213 */ /* 0x000fe20000000000 */
[--C-:B------:R-:W-:Y:S01]  /*3550*/  @!P2 IMAD.IADD R147, R147, 0x1, -R0.reuse ;  /* 0x000000019393a824 */ /* 0x100fe200078e0a00 */
[----:B------:R-:W-:Y:S01]  /*3560*/  ISETP.GE.AND P2, PT, R12, RZ, PT ;  /* 0x000000ff0c00720c */ /* 0x000fe20003f46270 */
[C---:B------:R-:W-:Y:S01]  /*3570*/  IMAD R151, R0.reuse, R6, R151 ;  /* 0x0000000600977224 */ /* 0x040fe200078e0297 */
[----:B------:R-:W-:Y:S01]  /*3580*/  LOP3.LUT R12, R3, 0xf0, RZ, 0xfc, !PT ;  /* 0x000000f0030c7812 */ /* 0x000fe200078efcff */
[----:B------:R-:W-:Y:S01]  /*3590*/  @!P3 IMAD.MOV R143, RZ, RZ, -R143 ;  /* 0x000000ffff8fb224 */ /* 0x000fe200078e0a8f */
[C---:B------:R-:W-:Y:S01]  /*35a0*/  ISETP.GT.U32.AND P6, PT, R0.reuse, R149, PT ;  /* 0x000000950000720c */ /* 0x040fe20003fc4070 */
[----:B------:R-:W-:Y:S01]  /*35b0*/  @!P4 IMAD.IADD R153, R153, 0x1, -R0 ;  /* 0x000000019999c824 */ /* 0x000fe200078e0a00 */
[----:B------:R-:W-:Y:S01]  /*35c0*/  ISETP.GT.U32.AND P3, PT, R0, R151, PT ;  /* 0x000000970000720c */ /* 0x000fe20003f64070 */
[----:B------:R-:W-:Y:S01]  /*35d0*/  IMAD.HI.U32 R6, R4, R157, RZ ;  /* 0x0000009d04067227 */ /* 0x000fe200078e00ff */
[----:B------:R-:W-:-:S03]  /*35e0*/  IABS R159, R12 ;  /* 0x0000000c009f7213 */ /* 0x000fc60000000000 */
[----:B------:R-:W-:Y:S01]  /*35f0*/  @!P5 IMAD.MOV R147, RZ, RZ, -R147 ;  /* 0x000000ffff93d224 */ /* 0x000fe200078e0a93 */
[----:B------:R-:W-:Y:S01]  /*3600*/  ISETP.GT.U32.AND P5, PT, R0, R153, PT ;  /* 0x000000990000720c */ /* 0x000fe20003fa4070 */
[----:B------:R-:W-:Y:S02]  /*3610*/  IMAD.MOV R8, RZ, RZ, -R6 ;  /* 0x000000ffff087224 */ /* 0x000fe400078e0a06 */
[----:B------:R-:W-:-:S04]  /*3620*/  IMAD.HI.U32 R6, R4, R159, RZ ;  /* 0x0000009f04067227 */ /* 0x000fc800078e00ff */
[----:B------:R-:W-:Y:S02]  /*3630*/  IMAD.MOV R6, RZ, RZ, -R6 ;  /* 0x000000ffff067224 */ /* 0x000fe400078e0a06 */
[--C-:B------:R-:W-:Y:S01]  /*3640*/  @!P6 IMAD.IADD R149, R149, 0x1, -R0.reuse ;  /* 0x000000019595e824 */ /* 0x100fe200078e0a00 */
[----:B------:R-:W-:Y:S01]  /*3650*/  ISETP.GT.U32.AND P6, PT, R0, R155, PT ;  /* 0x0000009b0000720c */ /* 0x000fe20003fc4070 */
[--C-:B------:R-:W-:Y:S01]  /*3660*/  @!P3 IMAD.IADD R151, R151, 0x1, -R0.reuse ;  /* 0x000000019797b824 */ /* 0x100fe200078e0a00 */
[----:B------:R-:W-:Y:S01]  /*3670*/  ISETP.GE.AND P3, PT, R16, RZ, PT ;  /* 0x000000ff1000720c */ /* 0x000fe20003f66270 */
[C---:B------:R-:W-:Y:S01]  /*3680*/  IMAD R159, R0.reuse, R6, R159 ;  /* 0x00000006009f7224 */ /* 0x040fe200078e029f */
[----:B------:R-:W-:Y:S01]  /*3690*/  LOP3.LUT R16, R3, 0xf8, RZ, 0xfc, !PT ;  /* 0x000000f803107812 */ /* 0x000fe200078efcff */
[----:B------:R-:W-:Y:S01]  /*36a0*/  @!P5 IMAD.IADD R153, R153, 0x1, -R0 ;  /* 0x000000019999d824 */ /* 0x000fe200078e0a00 */
[C---:B------:R-:W-:Y:S01]  /*36b0*/  ISETP.GT.U32.AND P4, PT, R0.reuse, R151, PT ;  /* 0x000000970000720c */ /* 0x040fe20003f84070 */
[C---:B------:R-:W-:Y:S01]  /*36c0*/  IMAD R157, R0.reuse, R8, R157 ;  /* 0x00000008009d7224 */ /* 0x040fe200078e029d */
[----:B------:R-:W-:Y:S01]  /*36d0*/  ISETP.GT.U32.AND P5, PT, R0, R159, PT ;  /* 0x0000009f0000720c */ /* 0x000fe20003fa4070 */
[----:B------:R-:W-:Y:S01]  /*36e0*/  IMAD.HI.U32 R6, R4, R165, RZ ;  /* 0x000000a504067227 */ /* 0x000fe200078e00ff */
[----:B------:R-:W-:-:S03]  /*36f0*/  IABS R161, R16 ;  /* 0x0000001000a17213 */ /* 0x000fc60000000000 */
[----:B------:R-:W-:Y:S02]  /*3700*/  @!P6 IMAD.IADD R155, R155, 0x1, -R0 ;  /* 0x000000019b9be824 */ /* 0x000fe400078e0a00 */
[----:B------:R-:W-:Y:S02]  /*3710*/  IMAD.MOV R8, RZ, RZ, -R6 ;  /* 0x000000ffff087224 */ /* 0x000fe400078e0a06 */
[----:B------:R-:W-:Y:S01]  /*3720*/  IMAD.HI.U32 R6, R4, R161, RZ ;  /* 0x000000a104067227 */ /* 0x000fe200078e00ff */
[----:B------:R-:W-:-:S03]  /*3730*/  ISETP.GT.U32.AND P6, PT, R0, R155, PT ;  /* 0x0000009b0000720c */ /* 0x000fc60003fc4070 */
[--C-:B------:R-:W-:Y:S01]  /*3740*/  @!P4 IMAD.IADD R151, R151, 0x1, -R0.reuse ;  /* 0x000000019797c824 */ /* 0x100fe200078e0a00 */
[C---:B------:R-:W-:Y:S01]  /*3750*/  ISETP.GT.U32.AND P4, PT, R0.reuse, R157, PT ;  /* 0x0000009d0000720c */ /* 0x040fe20003f84070 */
[----:B------:R-:W-:Y:S02]  /*3760*/  @!P5 IMAD.IADD R159, R159, 0x1, -R0 ;  /* 0x000000019f9fd824 */ /* 0x000fe400078e0a00 */
[C---:B------:R-:W-:Y:S02]  /*3770*/  IMAD R165, R0.reuse, R8, R165 ;  /* 0x0000000800a57224 */ /* 0x040fe400078e02a5 */
[----:B------:R-:W-:Y:S01]  /*3780*/  IMAD.MOV R8, RZ, RZ, -R6 ;  /* 0x000000ffff087224 */ /* 0x000fe200078e0a06 */
[----:B------:R-:W-:Y:S01]  /*3790*/  ISETP.GT.U32.AND P5, PT, R0, R159, PT ;  /* 0x0000009f0000720c */ /* 0x000fe20003fa4070 */
[----:B------:R-:W-:-:S04]  /*37a0*/  IMAD.HI.U32 R6, R4, R167, RZ ;  /* 0x000000a704067227 */ /* 0x000fc800078e00ff */
[--C-:B------:R-:W-:Y:S01]  /*37b0*/  @!P6 IMAD.IADD R155, R155, 0x1, -R0.reuse ;  /* 0x000000019b9be824 */ /* 0x100fe200078e0a00 */
[----:B------:R-:W-:Y:S01]  /*37c0*/  ISETP.GE.AND P6, PT, R18, RZ, PT ;  /* 0x000000ff1200720c */ /* 0x000fe20003fc6270 */
[----:B------:R-:W-:Y:S01]  /*37d0*/  @!P4 IMAD.IADD R157, R157, 0x1, -R0 ;  /* 0x000000019d9dc824 */ /* 0x000fe200078e0a00 */
[----:B------:R-:W-:Y:S01]  /*37e0*/  ISETP.GE.AND P4, PT, R20, RZ, PT ;  /* 0x000000ff1400720c */ /* 0x000fe20003f86270 */
[C---:B------:R-:W-:Y:S01]  /*37f0*/  IMAD R161, R0.reuse, R8, R161 ;  /* 0x0000000800a17224 */ /* 0x040fe200078e02a1 */
[C---:B------:R-:W-:Y:S01]  /*3800*/  LOP3.LUT R18, R3.reuse, 0x114, RZ, 0xfc, !PT ;  /* 0x0000011403127812 */ /* 0x040fe200078efcff */
[----:B------:R-:W-:Y:S01]  /*3810*/  IMAD.MOV R6, RZ, RZ, -R6 ;  /* 0x000000ffff067224 */ /* 0x000fe200078e0a06 */
[----:B------:R-:W-:Y:S01]  /*3820*/  LOP3.LUT R20, R3, 0x118, RZ, 0xfc, !PT ;  /* 0x0000011803147812 */ /* 0x000fe200078efcff */
[----:B------:R-:W-:Y:S01]  /*3830*/  @!P5 IMAD.IADD R159, R159, 0x1, -R0 ;  /* 0x000000019f9fd824 */ /* 0x000fe200078e0a00 */
[C---:B------:R-:W-:Y:S01]  /*3840*/  ISETP.GT.U32.AND P5, PT, R0.reuse, R161, PT ;  /* 0x000000a10000720c */ /* 0x040fe20003fa4070 */
[----:B------:R-:W-:Y:S01]  /*3850*/  @!P3 IMAD.MOV R151, RZ, RZ, -R151 ;  /* 0x000000ffff97b224 */ /* 0x000fe200078e0a97 */
[C---:B------:R-:W-:Y:S01]  /*3860*/  ISETP.GT.U32.AND P3, PT, R0.reuse, R165, PT ;  /* 0x000000a50000720c */ /* 0x040fe20003f64070 */
[----:B------:R-:W-:Y:S01]  /*3870*/  IMAD R167, R0, R6, R167 ;  /* 0x0000000600a77224 */ /* 0x000fe200078e02a7 */
[----:B------:R-:W-:Y:S01]  /*3880*/  IABS R177, R18 ;  /* 0x0000001200b17213 */ /* 0x000fe20000000000 */
[----:B------:R-:W-:Y:S01]  /*3890*/  @!P6 IMAD.MOV R153, RZ, RZ, -R153 ;  /* 0x000000ffff99e224 */ /* 0x000fe200078e0a99 */
[----:B------:R-:W-:Y:S01]  /*38a0*/  ISETP.GE.AND P6, PT, R10, RZ, PT ;  /* 0x000000ff0a00720c */ /* 0x000fe20003fc6270 */
[----:B------:R-:W-:Y:S01]  /*38b0*/  @!P4 IMAD.MOV R155, RZ, RZ, -R155 ;  /* 0x000000ffff9bc224 */ /* 0x000fe200078e0a9b */
[----:B------:R-:W-:Y:S01]  /*38c0*/  ISETP.GE.AND P4, PT, R12, RZ, PT ;  /* 0x000000ff0c00720c */ /* 0x000fe20003f86270 */
[----:B------:R-:W-:Y:S01]  /*38d0*/  @!P2 IMAD.MOV R149, RZ, RZ, -R149 ;  /* 0x000000ffff95a224 */ /* 0x000fe200078e0a95 */
[----:B------:R-:W-:-:S02]  /*38e0*/  LOP3.LUT R10, R3, 0x100, RZ, 0xfc, !PT ;  /* 0x00000100030a7812 */ /* 0x000fc400078efcff */
[C---:B------:R-:W-:Y:S01]  /*38f0*/  ISETP.GT.U32.AND P2, PT, R0.reuse, R157, PT ;  /* 0x0000009d0000720c */ /* 0x040fe20003f44070 */
[--C-:B------:R-:W-:Y:S01]  /*3900*/  @!P5 IMAD.IADD R161, R161, 0x1, -R0.reuse ;  /* 0x00000001a1a1d824 */ /* 0x100fe200078e0a00 */
[----:B------:R-:W-:Y:S01]  /*3910*/  IABS R163, R10 ;  /* 0x0000000a00a37213 */ /* 0x000fe20000000000 */
[----:B------:R-:W-:Y:S01]  /*3920*/  @!P3 IMAD.IADD R165, R165, 0x1, -R0 ;  /* 0x00000001a5a5b824 */ /* 0x000fe200078e0a00 */
[----:B------:R-:W-:Y:S02]  /*3930*/  LOP3.LUT R12, R3, 0x104, RZ, 0xfc, !PT ;  /* 0x00000104030c7812 */ /* 0x000fe400078efcff */
[----:B------:R-:W-:Y:S01]  /*3940*/  ISETP.GT.U32.AND P5, PT, R0, R161, PT ;  /* 0x000000a10000720c */ /* 0x000fe20003fa4070 */
[----:B------:R-:W-:Y:S01]  /*3950*/  IMAD.HI.U32 R6, R4, R163, RZ ;  /* 0x000000a304067227 */ /* 0x000fe200078e00ff */
[C---:B------:R-:W-:Y:S02]  /*3960*/  ISETP.GT.U32.AND P3, PT, R0.reuse, R165, PT ;  /* 0x000000a50000720c */ /* 0x040fe40003f64070 */
[----:B------:R-:W-:Y:S01]  /*3970*/  IABS R169, R12 ;  /* 0x0000000c00a97213 */ /* 0x000fe20000000000 */
[----:B------:R-:W-:Y:S01]  /*3980*/  @!P4 IMAD.MOV R159, RZ, RZ, -R159 ;  /* 0x000000ffff9fc224 */ /* 0x000fe200078e0a9f */
[----:B------:R-:W-:Y:S01]  /*3990*/  ISETP.GT.U32.AND P4, PT, R0, R167, PT ;  /* 0x000000a70000720c */ /* 0x000fe20003f84070 */
[----:B------:R-:W-:Y:S01]  /*39a0*/  IMAD.MOV R6, RZ, RZ, -R6 ;  /* 0x000000ffff067224 */ /* 0x000fe200078e0a06 */
[----:B------:R-:W-:Y:S01]  /*39b0*/  IABS R179, R20 ;  /* 0x0000001400b37213 */ /* 0x000fe20000000000 */
[--C-:B------:R-:W-:Y:S01]  /*39c0*/  @!P2 IMAD.IADD R157, R157, 0x1, -R0.reuse ;  /* 0x000000019d9da824 */ /* 0x100fe200078e0a00 */
[----:B------:R-:W-:Y:S01]  /*39d0*/  ISETP.GE.AND P2, PT, R14, RZ, PT ;  /* 0x000000ff0e00720c */ /* 0x000fe20003f46270 */
[----:B------:R-:W-:Y:S01]  /*39e0*/  IMAD R163, R0, R6, R163 ;  /* 0x0000000600a37224 */ /* 0x000fe200078e02a3 */
[----:B------:R-:W-:Y:S01]  /*39f0*/  LOP3.LUT R14, R3, 0x108, RZ, 0xfc, !PT ;  /* 0x00000108030e7812 */ /* 0x000fe200078efcff */
[----:B------:R-:W-:-:S02]  /*3a00*/  @!P5 IMAD.IADD R161, R161, 0x1, -R0 ;  /* 0x00000001a1a1d824 */ /* 0x000fc400078e0a00 */
[----:B------:R-:W-:Y:S01]  /*3a10*/  @!P6 IMAD.MOV R157, RZ, RZ, -R157 ;  /* 0x000000ffff9de224 */ /* 0x000fe200078e0a9d */
[----:B------:R-:W-:Y:S01]  /*3a20*/  ISETP.GT.U32.AND P5, PT, R0, R163, PT ;  /* 0x000000a30000720c */ /* 0x000fe20003fa4070 */
[----:B------:R-:W-:Y:S01]  /*3a30*/  IMAD.HI.U32 R6, R4, R169, RZ ;  /* 0x000000a904067227 */ /* 0x000fe200078e00ff */
[----:B------:R-:W-:Y:S02]  /*3a40*/  ISETP.GE.AND P6, PT, R16, RZ, PT ;  /* 0x000000ff1000720c */ /* 0x000fe40003fc6270 */
[----:B------:R-:W-:Y:S01]  /*3a50*/  LOP3.LUT R16, R3, 0x10c, RZ, 0xfc, !PT ;  /* 0x0000010c03107812 */ /* 0x000fe200078efcff */
[----:B------:R-:W-:Y:S01]  /*3a60*/  @!P4 IMAD.IADD R167, R167, 0x1, -R0 ;  /* 0x00000001a7a7c824 */ /* 0x000fe200078e0a00 */
[----:B------:R-:W-:Y:S01]  /*3a70*/  IABS R171, R14 ;  /* 0x0000000e00ab7213 */ /* 0x000fe20000000000 */
[----:B------:R-:W-:Y:S01]  /*3a80*/  IMAD.MOV R6, RZ, RZ, -R6 ;  /* 0x000000ffff067224 */ /* 0x000fe200078e0a06 */
[----:B------:R-:W-:Y:S01]  /*3a90*/  IABS R173, R16 ;  /* 0x0000001000ad7213 */ /* 0x000fe20000000000 */
[--C-:B------:R-:W-:Y:S01]  /*3aa0*/  @!P3 IMAD.IADD R165, R165, 0x1, -R0.reuse ;  /* 0x00000001a5a5b824 */ /* 0x100fe200078e0a00 */
[C---:B------:R-:W-:Y:S01]  /*3ab0*/  ISETP.GT.U32.AND P4, PT, R0.reuse, R167, PT ;  /* 0x000000a70000720c */ /* 0x040fe20003f84070 */
[----:B------:R-:W-:Y:S01]  /*3ac0*/  IMAD R169, R0, R6, R169 ;  /* 0x0000000600a97224 */ /* 0x000fe200078e02a9 */
[----:B------:R-:W-:Y:S01]  /*3ad0*/  ISETP.GE.AND P3, PT, R22, RZ, PT ;  /* 0x000000ff1600720c */ /* 0x000fe20003f66270 */
[----:B------:R-:W-:Y:S01]  /*3ae0*/  @!P5 IMAD.IADD R163, R163, 0x1, -R0 ;  /* 0x00000001a3a3d824 */ /* 0x000fe200078e0a00 */
[----:B------:R-:W-:Y:S01]  /*3af0*/  LOP3.LUT R22, R3, 0x150, RZ, 0xfc, !PT ;  /* 0x0000015003167812 */ /* 0x000fe200078efcff */
[----:B------:R-:W-:-:S03]  /*3b00*/  IMAD.HI.U32 R6, R4, R173, RZ ;  /* 0x000000ad04067227 */ /* 0x000fc600078e00ff */
[----:B------:R-:W-:Y:S01]  /*3b10*/  ISETP.GT.U32.AND P5, PT, R0, R163, PT ;  /* 0x000000a30000720c */ /* 0x000fe20003fa4070 */
[----:B------:R-:W-:Y:S01]  /*3b20*/  IMAD.HI.U32 R8, R4, R171, RZ ;  /* 0x000000ab04087227 */ /* 0x000fe200078e00ff */
[----:B------:R-:W-:-:S03]  /*3b30*/  IABS R245, R22 ;  /* 0x0000001600f57213 */ /* 0x000fc60000000000 */
[----:B------:R-:W-:Y:S01]  /*3b40*/  @!P4 IMAD.IADD R167, R167, 0x1, -R0 ;  /* 0x00000001a7a7c824 */ /* 0x000fe200078e0a00 */
[C---:B------:R-:W-:Y:S01]  /*3b50*/  ISETP.GT.U32.AND P4, PT, R0.reuse, R169, PT ;  /* 0x000000a90000720c */ /* 0x040fe20003f84070 */
[----:B------:R-:W-:Y:S02]  /*3b60*/  IMAD.MOV R6, RZ, RZ, -R6 ;  /* 0x000000ffff067224 */ /* 0x000fe400078e0a06 */
[----:B------:R-:W-:Y:S02]  /*3b70*/  IMAD.MOV R8, RZ, RZ, -R8 ;  /* 0x000000ffff087224 */ /* 0x000fe400078e0a08 */
[C---:B------:R-:W-:Y:S02]  /*3b80*/  IMAD R173, R0.reuse, R6, R173 ;  /* 0x0000000600ad7224 */ /* 0x040fe400078e02ad */
[C---:B------:R-:W-:Y:S02]  /*3b90*/  IMAD R171, R0.reuse, R8, R171 ;  /* 0x0000000800ab7224 */ /* 0x040fe400078e02ab */
[--C-:B------:R-:W-:Y:S01]  /*3ba0*/  @!P5 IMAD.IADD R163, R163, 0x1, -R0.reuse ;  /* 0x00000001a3a3d824 */ /* 0x100fe200078e0a00 */
[C---:B------:R-:W-:Y:S01]  /*3bb0*/  ISETP.GT.U32.AND P5, PT, R0.reuse, R173, PT ;  /* 0x000000ad0000720c */ /* 0x040fe20003fa4070 */
[----:B------:R-:W-:Y:S01]  /*3bc0*/  @!P3 IMAD.MOV R167, RZ, RZ, -R167 ;  /* 0x000000ffffa7b224 */ /* 0x000fe200078e0aa7 */
[----:B------:R-:W-:Y:S01]  /*3bd0*/  ISETP.GT.U32.AND P3, PT, R0, R171, PT ;  /* 0x000000ab0000720c */ /* 0x000fe20003f64070 */
[----:B------:R-:W-:-:S02]  /*3be0*/  @!P4 IMAD.IADD R169, R169, 0x1, -R0 ;  /* 0x00000001a9a9c824 */ /* 0x000fc400078e0a00 */
[----:B------:R-:W-:Y:S01]  /*3bf0*/  @!P2 IMAD.MOV R165, RZ, RZ, -R165 ;  /* 0x000000ffffa5a224 */ /* 0x000fe200078e0aa5 */
[----:B------:R-:W-:Y:S01]  /*3c00*/  ISETP.GE.AND P2, PT, R10, RZ, PT ;  /* 0x000000ff0a00720c */ /* 0x000fe20003f46270 */
[----:B------:R-:W-:Y:S01]  /*3c10*/  @!P6 IMAD.MOV R161, RZ, RZ, -R161 ;  /* 0x000000ffffa1e224 */ /* 0x000fe200078e0aa1 */
[----:B------:R-:W-:Y:S01]  /*3c20*/  ISETP.GT.U32.AND P4, PT, R0, R169, PT ;  /* 0x000000a90000720c */ /* 0x000fe20003f84070 */
[----:B------:R-:W-:Y:S01]  /*3c30*/  IMAD.HI.U32 R8, R4, R177, RZ ;  /* 0x000000b104087227 */ /* 0x000fe200078e00ff */
[----:B------:R-:W-:Y:S02]  /*3c40*/  ISETP.GE.AND P6, PT, R12, RZ, PT ;  /* 0x000000ff0c00720c */ /* 0x000fe40003fc6270 */
[----:B------:R-:W-:Y:S01]  /*3c50*/  LOP3.LUT R12, R3, 0x110, RZ, 0xfc, !PT ;  /* 0x00000110030c7812 */ /* 0x000fe200078efcff */
[--C-:B------:R-:W-:Y:S02]  /*3c60*/  @!P5 IMAD.IADD R173, R173, 0x1, -R0.reuse ;  /* 0x00000001adadd824 */ /* 0x100fe400078e0a00 */
[----:B------:R-:W-:Y:S01]  /*3c70*/  @!P3 IMAD.IADD R171, R171, 0x1, -R0 ;  /* 0x00000001ababb824 */ /* 0x000fe200078e0a00 */
[----:B------:R-:W-:Y:S01]  /*3c80*/  IABS R175, R12 ;  /* 0x0000000c00af7213 */ /* 0x000fe20000000000 */
[----:B------:R-:W-:Y:S01]  /*3c90*/  IMAD.HI.U32 R10, R4, R179, RZ ;  /* 0x000000b3040a7227 */ /* 0x000fe200078e00ff */
[----:B------:R-:W-:-:S02]  /*3ca0*/  ISETP.GT.U32.AND P5, PT, R0, R173, PT ;  /* 0x000000ad0000720c */ /* 0x000fc40003fa4070 */
[----:B------:R-:W-:Y:S01]  /*3cb0*/  ISETP.GT.U32.AND P3, PT, R0, R171, PT ;  /* 0x000000ab0000720c */ /* 0x000fe20003f64070 */
[----:B------:R-:W-:Y:S02]  /*3cc0*/  IMAD.MOV R8, RZ, RZ, -R8 ;  /* 0x000000ffff087224 */ /* 0x000fe400078e0a08 */
[----:B------:R-:W-:Y:S01]  /*3cd0*/  @!P2 IMAD.MOV R163, RZ, RZ, -R163 ;  /* 0x000000ffffa3a224 */ /* 0x000fe200078e0aa3 */
[----:B------:R-:W-:Y:S01]  /*3ce0*/  ISETP.GE.AND P2, PT, R14, RZ, PT ;  /* 0x000000ff0e00720c */ /* 0x000fe20003f46270 */
[----:B------:R-:W-:Y:S01]  /*3cf0*/  @!P4 IMAD.IADD R169, R169, 0x1, -R0 ;  /* 0x00000001a9a9c824 */ /* 0x000fe200078e0a00 */
[----:B------:R-:W-:Y:S01]  /*3d00*/  ISETP.GE.AND P4, PT, R16, RZ, PT ;  /* 0x000000ff1000720c */ /* 0x000fe20003f86270 */
[----:B------:R-:W-:Y:S01]  /*3d10*/  IMAD.MOV R10, RZ, RZ, -R10 ;  /* 0x000000ffff0a7224 */ /* 0x000fe200078e0a0a */
[C---:B------:R-:W-:Y:S01]  /*3d20*/  LOP3.LUT R14, R3.reuse, 0x124, RZ, 0xfc, !PT ;  /* 0x00000124030e7812 */ /* 0x040fe200078efcff */
[C---:B------:R-:W-:Y:S01]  /*3d30*/  IMAD R177, R0.reuse, R8, R177 ;  /* 0x0000000800b17224 */ /* 0x040fe200078e02b1 */
[C---:B------:R-:W-:Y:S01]  /*3d40*/  LOP3.LUT R16, R3.reuse, 0x128, RZ, 0xfc, !PT ;  /* 0x0000012803107812 */ /* 0x040fe200078efcff */
[C---:B------:R-:W-:Y:S01]  /*3d50*/  IMAD R179, R0.reuse, R10, R179 ;  /* 0x0000000a00b37224 */ /* 0x040fe200078e02b3 */
[----:B------:R-:W-:Y:S01]  /*3d60*/  LOP3.LUT R10, R3, 0x11c, RZ, 0xfc, !PT ;  /* 0x0000011c030a7812 */ /* 0x000fe200078efcff */
[----:B------:R-:W-:Y:S01]  /*3d70*/  @!P6 IMAD.MOV R169, RZ, RZ, -R169 ;  /* 0x000000ffffa9e224 */ /* 0x000fe200078e0aa9 */
[C---:B------:R-:W-:Y:S01]  /*3d80*/  ISETP.GT.U32.AND P6, PT, R0.reuse, R177, PT ;  /* 0x000000b10000720c */ /* 0x040fe20003fc4070 */
[--C-:B------:R-:W-:Y:S01]  /*3d90*/  @!P5 IMAD.IADD R173, R173, 0x1, -R0.reuse ;  /* 0x00000001adadd824 */ /* 0x100fe200078e0a00 */
[----:B------:R-:W-:Y:S01]  /*3da0*/  ISETP.GT.U32.AND P5, PT, R0, R179, PT ;  /* 0x000000b30000720c */ /* 0x000fe20003fa4070 */
[----:B------:R-:W-:Y:S01]  /*3db0*/  @!P3 IMAD.IADD R171, R171, 0x1, -R0 ;  /* 0x00000001ababb824 */ /* 0x000fe200078e0a00 */
[----:B------:R-:W-:Y:S01]  /*3dc0*/  IABS R181, R10 ;  /* 0x0000000a00b57213 */ /* 0x000fe20000000000 */
[----:B------:R-:W-:Y:S01]  /*3dd0*/  IMAD.HI.U32 R6, R4, R175, RZ ;  /* 0x000000af04067227 */ /* 0x000fe200078e00ff */
[----:B------:R-:W-:-:S02]  /*3de0*/  IABS R185, R14 ;  /* 0x0000000e00b97213 */ /* 0x000fc40000000000 */
[----:B------:R-:W-:Y:S01]  /*3df0*/  IABS R187, R16 ;  /* 0x0000001000bb7213 */ /* 0x000fe20000000000 */
[----:B------:R-:W-:Y:S01]  /*3e00*/  @!P2 IMAD.MOV R171, RZ, RZ, -R171 ;  /* 0x000000ffffaba224 */ /* 0x000fe200078e0aab */
[----:B------:R-:W-:Y:S01]  /*3e10*/  ISETP.GE.AND P2, PT, R12, RZ, PT ;  /* 0x000000ff0c00720c */ /* 0x000fe20003f46270 */
[----:B------:R-:W-:Y:S01]  /*3e20*/  IMAD.MOV R6, RZ, RZ, -R6 ;  /* 0x000000ffff067224 */ /* 0x000fe200078e0a06 */
[----:B------:R-:W-:Y:S01]  /*3e30*/  LOP3.LUT R12, R3, 0x120, RZ, 0xfc, !PT ;  /* 0x00000120030c7812 */ /* 0x000fe200078efcff */
[--C-:B------:R-:W-:Y:S02]  /*3e40*/  @!P6 IMAD.IADD R177, R177, 0x1, -R0.reuse ;  /* 0x00000001b1b1e824 */ /* 0x100fe400078e0a00 */
[C---:B------:R-:W-:Y:S01]  /*3e50*/  IMAD R175, R0.reuse, R6, R175 ;  /* 0x0000000600af7224 */ /* 0x040fe200078e02af */
[----:B------:R-:W-:Y:S01]  /*3e60*/  IABS R183, R12 ;  /* 0x0000000c00b77213 */ /* 0x000fe20000000000 */
[----:B------:R-:W-:Y:S01]  /*3e70*/  @!P5 IMAD.IADD R179, R179, 0x1, -R0 ;  /* 0x00000001b3b3d824 */ /* 0x000fe200078e0a00 */
[----:B------:R-:W-:Y:S01]  /*3e80*/  ISETP.GT.U32.AND P5, PT, R0, R177, PT ;  /* 0x000000b10000720c */ /* 0x000fe20003fa4070 */
[----:B------:R-:W-:Y:S01]  /*3e90*/  IMAD.HI.U32 R6, R4, R181, RZ ;  /* 0x000000b504067227 */ /* 0x000fe200078e00ff */
[----:B------:R-:W-:-:S03]  /*3ea0*/  ISETP.GT.U32.AND P3, PT, R0, R175, PT ;  /* 0x000000af0000720c */ /* 0x000fc60003f64070 */
[----:B------:R-:W-:-:S04]  /*3eb0*/  IMAD.HI.U32 R8, R4, R183, RZ ;  /* 0x000000b704087227 */ /* 0x000fc800078e00ff */
[----:B------:R-:W-:Y:S02]  /*3ec0*/  IMAD.MOV R8, RZ, RZ, -R8 ;  /* 0x000000ffff087224 */ /* 0x000fe400078e0a08 */
[----:B------:R-:W-:Y:S01]  /*3ed0*/  @!P4 IMAD.MOV R173, RZ, RZ, -R173 ;  /* 0x000000ffffadc224 */ /* 0x000fe200078e0aad */
[C---:B------:R-:W-:Y:S01]  /*3ee0*/  ISETP.GT.U32.AND P4, PT, R0.reuse, R179, PT ;  /* 0x000000b30000720c */ /* 0x040fe20003f84070 */
[C---:B------:R-:W-:Y:S02]  /*3ef0*/  IMAD R183, R0.reuse, R8, R183 ;  /* 0x0000000800b77224 */ /* 0x040fe400078e02b7 */
[--C-:B------:R-:W-:Y:S02]  /*3f00*/  @!P5 IMAD.IADD R177, R177, 0x1, -R0.reuse ;  /* 0x00000001b1b1d824 */ /* 0x100fe400078e0a00 */
[----:B------:R-:W-:Y:S01]  /*3f10*/  @!P3 IMAD.IADD R175, R175, 0x1, -R0 ;  /* 0x00000001afafb824 */ /* 0x000fe200078e0a00 */
[----:B------:R-:W-:Y:S01]  /*3f20*/  ISETP.GT.U32.AND P5, PT, R0, R183, PT ;  /* 0x000000b70000720c */ /* 0x000fe20003fa4070 */
[----:B------:R-:W-:Y:S01]  /*3f30*/  IMAD.MOV R6, RZ, RZ, -R6 ;  /* 0x000000ffff067224 */ /* 0x000fe200078e0a06 */
[----:B------:R-:W-:-:S02]  /*3f40*/  ISETP.GE.AND P3, PT, R18, RZ, PT ;  /* 0x000000ff1200720c */ /* 0x000fc40003f66270 */
[C---:B------:R-:W-:Y:S01]  /*3f50*/  ISETP.GT.U32.AND P6, PT, R0.reuse, R175, PT ;  /* 0x000000af0000720c */ /* 0x040fe20003fc4070 */
[----:B------:R-:W-:Y:S01]  /*3f60*/  IMAD R181, R0, R6, R181 ;  /* 0x0000000600b57224 */ /* 0x000fe200078e02b5 */
[----:B------:R-:W-:Y:S01]  /*3f70*/  LOP3.LUT R18, R3, 0x12c, RZ, 0xfc, !PT ;  /* 0x0000012c03127812 */ /* 0x000fe200078efcff */
[----:B------:R-:W-:-:S03]  /*3f80*/  IMAD.HI.U32 R6, R4, R185, RZ ;  /* 0x000000b904067227 */ /* 0x000fc600078e00ff */
[----:B------:R-:W-:Y:S01]  /*3f90*/  IABS R189, R18 ;  /* 0x0000001200bd7213 */ /* 0x000fe20000000000 */
[----:B------:R-:W-:Y:S02]  /*3fa0*/  IMAD.MOV R8, RZ, RZ, -R6 ;  /* 0x000000ffff087224 */ /* 0x000fe400078e0a06 */
[----:B------:R-:W-:Y:S02]  /*3fb0*/  @!P5 IMAD.IADD R183, R183, 0x1, -R0 ;  /* 0x00000001b7b7d824 */ /* 0x000fe400078e0a00 */
[----:B------:R-:W-:-:S03]  /*3fc0*/  IMAD.HI.U32 R6, R4, R187, RZ ;  /* 0x000000bb04067227 */ /* 0x000fc600078e00ff */
[C---:B------:R-:W-:Y:S01]  /*3fd0*/  ISETP.GT.U32.AND P5, PT, R0.reuse, R183, PT ;  /* 0x000000b70000720c */ /* 0x040fe20003fa4070 */
[--C-:B------:R-:W-:Y:S01]  /*3fe0*/  @!P6 IMAD.IADD R175, R175, 0x1, -R0.reuse ;  /* 0x00000001afafe824 */ /* 0x100fe200078e0a00 */
[----:B------:R-:W-:Y:S01]  /*3ff0*/  ISETP.GT.U32.AND P6, PT, R0, R181, PT ;  /* 0x000000b50000720c */ /* 0x000fe20003fc4070 */
[----:B------:R-:W-:Y:S01]  /*4000*/  @!P4 IMAD.IADD R179, R179, 0x1, -R0 ;  /* 0x00000001b3b3c824 */ /* 0x000fe200078e0a00 */
[----:B------:R-:W-:Y:S01]  /*4010*/  ISETP.GE.AND P4, PT, R20, RZ, PT ;  /* 0x000000ff1400720c */ /* 0x000fe20003f86270 */
[----:B------:R-:W-:Y:S01]  /*4020*/  IMAD.MOV R6, RZ, RZ, -R6 ;  /* 0x000000ffff067224 */ /* 0x000fe200078e0a06 */
[----:B------:R-:W-:Y:S01]  /*4030*/  LOP3.LUT R20, R3, 0x14c, RZ, 0xfc, !PT ;  /* 0x0000014c03147812 */ /* 0x000fe200078efcff */
[C---:B------:R-:W-:Y:S02]  /*4040*/  IMAD R185, R0.reuse, R8, R185 ;  /* 0x0000000800b97224 */ /* 0x040fe400078e02b9 */
[C---:B------:R-:W-:Y:S01]  /*4050*/  IMAD R187, R0.reuse, R6, R187 ;  /* 0x0000000600bb7224 */ /* 0x040fe200078e02bb */
[----:B------:R-:W-:Y:S01]  /*4060*/  IABS R243, R20 ;  /* 0x0000001400f37213 */ /* 0x000fe20000000000 */
[----:B------:R-:W-:Y:S01]  /*4070*/  @!P3 IMAD.MOV R177, RZ, RZ, -R177 ;  /* 0x000000ffffb1b224 */ /* 0x000fe200078e0ab1 */
[C---:B------:R-:W-:Y:S01]  /*4080*/  ISETP.GT.U32.AND P3, PT, R0.reuse, R185, PT ;  /* 0x000000b90000720c */ /* 0x040fe20003f64070 */
[--C-:B------:R-:W-:Y:S01]  /*4090*/  @!P5 IMAD.IADD R183, R183, 0x1, -R0.reuse ;  /* 0x00000001b7b7d824 */ /* 0x100fe200078e0a00 */
        /* <DEDUP_REMOVED lines=9> */
[--C-:B------:R-:W-:Y:S01]  /*4130*/  @!P3 IMAD.IADD R185, R185, 0x1, -R0.reuse ;  /* 0x00000001b9b9b824 */ /* 0x100fe200078e0a00 */
[----:B------:R-:W-:Y:S01]  /*4140*/  LOP3.LUT R12, R3, 0x134, RZ, 0xfc, !PT ;  /* 0x00000134030c7812 */ /* 0x000fe200078efcff */
[----:B------:R-:W-:Y:S01]  /*4150*/  @!P5 IMAD.IADD R187, R187, 0x1, -R0 ;  /* 0x00000001bbbbd824 */ /* 0x000fe200078e0a00 */
[----:B------:R-:W-:Y:S01]  /*4160*/  IABS R191, R10 ;  /* 0x0000000a00bf7213 */ /* 0x000fe20000000000 */
[----:B------:R-:W-:Y:S01]  /*4170*/  IMAD.MOV R8, RZ, RZ, -R8 ;  /* 0x000000ffff087224 */ /* 0x000fe200078e0a08 */
[----:B------:R-:W-:Y:S01]  /*4180*/  IABS R193, R12 ;  /* 0x0000000c00c17213 */ /* 0x000fe20000000000 */
[----:B------:R-:W-:Y:S01]  /*4190*/  @!P4 IMAD.MOV R183, RZ, RZ, -R183 ;  /* 0x000000ffffb7c224 */ /* 0x000fe200078e0ab7 */
[----:B------:R-:W-:Y:S01]  /*41a0*/  ISETP.GT.U32.AND P3, PT, R0, R185, PT ;  /* 0x000000b90000720c */ /* 0x000fe20003f64070 */
[----:B------:R-:W-:Y:S01]  /*41b0*/  IMAD.HI.U32 R6, R4, R191, RZ ;  /* 0x000000bf04067227 */ /* 0x000fe200078e00ff */
[----:B------:R-:W-:-:S02]  /*41c0*/  ISETP.GT.U32.AND P4, PT, R0, R187, PT ;  /* 0x000000bb0000720c */ /* 0x000fc40003f84070 */
[----:B------:R-:W-:Y:S01]  /*41d0*/  ISETP.GE.AND P5, PT, R16, RZ, PT ;  /* 0x000000ff1000720c */ /* 0x000fe20003fa6270 */
[----:B------:R-:W-:Y:S01]  /*41e0*/  @!P6 IMAD.IADD R181, R181, 0x1, -R0 ;  /* 0x00000001b5b5e824 */ /* 0x000fe200078e0a00 */
[----:B------:R-:W-:Y:S01]  /*41f0*/  ISETP.GE.AND P6, PT, R14, RZ, PT ;  /* 0x000000ff0e00720c */ /* 0x000fe20003fc6270 */
[----:B------:R-:W-:Y:S01]  /*4200*/  IMAD R189, R0, R8, R189 ;  /* 0x0000000800bd7224 */ /* 0x000fe200078e02bd */
[C---:B------:R-:W-:Y:S01]  /*4210*/  LOP3.LUT R14, R3.reuse, 0x138, RZ, 0xfc, !PT ;  /* 0x00000138030e7812 */ /* 0x040fe200078efcff */
[----:B------:R-:W-:Y:S01]  /*4220*/  IMAD.HI.U32 R8, R4, R193, RZ ;  /* 0x000000c104087227 */ /* 0x000fe200078e00ff */
[----:B------:R-:W-:Y:S02]  /*4230*/  LOP3.LUT R16, R3, 0x13c, RZ, 0xfc, !PT ;  /* 0x0000013c03107812 */ /* 0x000fe400078efcff */
[----:B------:R-:W-:Y:S01]  /*4240*/  IABS R195, R14 ;  /* 0x0000000e00c37213 */ /* 0x000fe20000000000 */
[----:B------:R-:W-:Y:S01]  /*4250*/  IMAD.MOV R6, RZ, RZ, -R6 ;  /* 0x000000ffff067224 */ /* 0x000fe200078e0a06 */
[----:B------:R-:W-:Y:S01]  /*4260*/  IABS R197, R16 ;  /* 0x0000001000c57213 */ /* 0x000fe20000000000 */
[----:B------:R-:W-:Y:S01]  /*4270*/  @!P2 IMAD.MOV R181, RZ, RZ, -R181 ;  /* 0x000000ffffb5a224 */ /* 0x000fe200078e0ab5 */
[----:B------:R-:W-:Y:S01]  /*4280*/  ISETP.GT.U32.AND P2, PT, R0, R189, PT ;  /* 0x000000bd0000720c */ /* 0x000fe20003f44070 */
[----:B------:R-:W-:-:S02]  /*4290*/  IMAD.MOV R8, RZ, RZ, -R8 ;  /* 0x000000ffff087224 */ /* 0x000fc400078e0a08 */
[----:B------:R-:W-:Y:S02]  /*42a0*/  IMAD R191, R0, R6, R191 ;  /* 0x0000000600bf7224 */ /* 0x000fe400078e02bf */
[--C-:B------:R-:W-:Y:S01]  /*42b0*/  @!P3 IMAD.IADD R185, R185, 0x1, -R0.reuse ;  /* 0x00000001b9b9b824 */ /* 0x100fe200078e0a00 */
[----:B------:R-:W-:Y:S01]  /*42c0*/  ISETP.GE.AND P3, PT, R18, RZ, PT ;  /* 0x000000ff1200720c */ /* 0x000fe20003f66270 */
[C---:B------:R-:W-:Y:S01]  /*42d0*/  IMAD R193, R0.reuse, R8, R193 ;  /* 0x0000000800c17224 */ /* 0x040fe200078e02c1 */
[----:B------:R-:W-:Y:S01]  /*42e0*/  LOP3.LUT R18, R3, 0x148, RZ, 0xfc, !PT ;  /* 0x0000014803127812 */ /* 0x000fe200078efcff */
[--C-:B------:R-:W-:Y:S01]  /*42f0*/  @!P4 IMAD.IADD R187, R187, 0x1, -R0.reuse ;  /* 0x00000001bbbbc824 */ /* 0x100fe200078e0a00 */
[C---:B------:R-:W-:Y:S01]  /*4300*/  ISETP.GT.U32.AND P4, PT, R0.reuse, R191, PT ;  /* 0x000000bf0000720c */ /* 0x040fe20003f84070 */
[----:B------:R-:W-:Y:S01]  /*4310*/  @!P6 IMAD.MOV R185, RZ, RZ, -R185 ;  /* 0x000000ffffb9e224 */ /* 0x000fe200078e0ab9 */
[----:B------:R-:W-:Y:S01]  /*4320*/  ISETP.GT.U32.AND P6, PT, R0, R193, PT ;  /* 0x000000c10000720c */ /* 0x000fe20003fc4070 */
[----:B------:R-:W-:Y:S01]  /*4330*/  @!P2 IMAD.IADD R189, R189, 0x1, -R0 ;  /* 0x00000001bdbda824 */ /* 0x000fe200078e0a00 */
[----:B------:R-:W-:Y:S01]  /*4340*/  IABS R241, R18 ;  /* 0x0000001200f17213 */ /* 0x000fe20000000000 */
[----:B------:R-:W-:-:S03]  /*4350*/  IMAD.HI.U32 R6, R4, R195, RZ ;  /* 0x000000c304067227 */ /* 0x000fc600078e00ff */
[----:B------:R-:W-:Y:S01]  /*4360*/  ISETP.GT.U32.AND P2, PT, R0, R189, PT ;  /* 0x000000bd0000720c */ /* 0x000fe20003f44070 */
[----:B------:R-:W-:Y:S02]  /*4370*/  IMAD.MOV R6, RZ, RZ, -R6 ;  /* 0x000000ffff067224 */ /* 0x000fe400078e0a06 */
[----:B------:R-:W-:Y:S01]  /*4380*/  @!P5 IMAD.MOV R187, RZ, RZ, -R187 ;  /* 0x000000ffffbbd224 */ /* 0x000fe200078e0abb */
[----:B------:R-:W-:Y:S01]  /*4390*/  ISETP.GE.AND P5, PT, R10, RZ, PT ;  /* 0x000000ff0a00720c */ /* 0x000fe20003fa6270 */
[--C-:B------:R-:W-:Y:S01]  /*43a0*/  @!P4 IMAD.IADD R191, R191, 0x1, -R0.reuse ;  /* 0x00000001bfbfc824 */ /* 0x100fe200078e0a00 */
[----:B------:R-:W-:Y:S01]  /*43b0*/  LOP3.LUT R10, R3, 0x140, RZ, 0xfc, !PT ;  /* 0x00000140030a7812 */ /* 0x000fe200078efcff */
[----:B------:R-:W-:Y:S02]  /*43c0*/  @!P6 IMAD.IADD R193, R193, 0x1, -R0 ;  /* 0x00000001c1c1e824 */ /* 0x000fe400078e0a00 */
[C---:B------:R-:W-:Y:S01]  /*43d0*/  IMAD R195, R0.reuse, R6, R195 ;  /* 0x0000000600c37224 */ /* 0x040fe200078e02c3 */
[----:B------:R-:W-:Y:S01]  /*43e0*/  ISETP.GT.U32.AND P4, PT, R0, R191, PT ;  /* 0x000000bf0000720c */ /* 0x000fe20003f84070 */
[----:B------:R-:W-:Y:S01]  /*43f0*/  IMAD.HI.U32 R6, R4, R197, RZ ;  /* 0x000000c504067227 */ /* 0x000fe200078e00ff */
[----:B------:R-:W-:-:S02]  /*4400*/  ISETP.GT.U32.AND P6, PT, R0, R193, PT ;  /* 0x000000c10000720c */ /* 0x000fc40003fc4070 */
[----:B------:R-:W-:Y:S01]  /*4410*/  IABS R233, R10 ;  /* 0x0000000a00e97213 */ /* 0x000fe20000000000 */
[----:B------:R-:W-:Y:S01]  /*4420*/  @!P2 IMAD.IADD R189, R189, 0x1, -R0 ;  /* 0x00000001bdbda824 */ /* 0x000fe200078e0a00 */
[----:B------:R-:W-:Y:S01]  /*4430*/  ISETP.GE.AND P2, PT, R12, RZ, PT ;  /* 0x000000ff0c00720c */ /* 0x000fe20003f46270 */
[----:B------:R-:W-:Y:S01]  /*4440*/  IMAD.MOV R6, RZ, RZ, -R6 ;  /* 0x000000ffff067224 */ /* 0x000fe200078e0a06 */
[----:B------:R-:W-:Y:S01]  /*4450*/  LOP3.LUT R12, R3, 0x144, RZ, 0xfc, !PT ;  /* 0x00000144030c7812 */ /* 0x000fe200078efcff */
[----:B------:R-:W-:Y:S02]  /*4460*/  @!P3 IMAD.MOV R189, RZ, RZ, -R189 ;  /* 0x000000ffffbdb224 */ /* 0x000fe400078e0abd */
[C---:B------:R-:W-:Y:S01]  /*4470*/  IMAD R197, R0.reuse, R6, R197 ;  /* 0x0000000600c57224 */ /* 0x040fe200078e02c5 */
[----:B------:R-:W-:Y:S01]  /*4480*/  IABS R239, R12 ;  /* 0x0000000c00ef7213 */ /* 0x000fe20000000000 */
[----:B------:R-:W-:Y:S01]  /*4490*/  @!P4 IMAD.IADD R191, R191, 0x1, -R0 ;  /* 0x00000001bfbfc824 */ /* 0x000fe200078e0a00 */
[----:B------:R-:W-:Y:S01]  /*44a0*/  ISETP.GT.U32.AND P4, PT, R0, R195, PT ;  /* 0x000000c30000720c */ /* 0x000fe20003f84070 */
[----:B------:R-:W-:-:S04]  /*44b0*/  IMAD.HI.U32 R6, R4, R233, RZ ;  /* 0x000000e904067227 */ /* 0x000fc800078e00ff */
[----:B------:R-:W-:Y:S01]  /*44c0*/  @!P6 IMAD.IADD R193, R193, 0x1, -R0 ;  /* 0x00000001c1c1e824 */ /* 0x000fe200078e0a00 */
[----:B------:R-:W-:Y:S01]  /*44d0*/  ISETP.GT.U32.AND P6, PT, R0, R197, PT ;  /* 0x000000c50000720c */ /* 0x000fe20003fc4070 */
        /* <DEDUP_REMOVED lines=9> */
[----:B------:R-:W-:Y:S01]  /*4570*/  IMAD.HI.U32 R6, R4, R241, RZ ;  /* 0x000000f104067227 */ /* 0x000fe200078e00ff */
[----:B------:R-:W-:-:S03]  /*4580*/  ISETP.GT.U32.AND P3, PT, R0, R195, PT ;  /* 0x000000c30000720c */ /* 0x000fc60003f64070 */
[----:B------:R-:W-:Y:S02]  /*4590*/  IMAD.MOV R6, RZ, RZ, -R6 ;  /* 0x000000ffff067224 */ /* 0x000fe400078e0a06 */
[----:B------:R-:W-:-:S04]  /*45a0*/  IMAD.HI.U32 R8, R4, R243, RZ ;  /* 0x000000f304087227 */ /* 0x000fc800078e00ff */
[--C-:B------:R-:W-:Y:S01]  /*45b0*/  @!P4 IMAD.IADD R233, R233, 0x1, -R0.reuse ;  /* 0x00000001e9e9c824 */ /* 0x100fe200078e0a00 */
[C---:B------:R-:W-:Y:S01]  /*45c0*/  ISETP.GT.U32.AND P4, PT, R0.reuse, R197, PT ;  /* 0x000000c50000720c */ /* 0x040fe20003f84070 */
[----:B------:R-:W-:Y:S02]  /*45d0*/  @!P6 IMAD.IADD R239, R239, 0x1, -R0 ;  /* 0x00000001efefe824 */ /* 0x000fe400078e0a00 */
[C---:B------:R-:W-:Y:S01]  /*45e0*/  IMAD R241, R0.reuse, R6, R241 ;  /* 0x0000000600f17224 */ /* 0x040fe200078e02f1 */
        /* <DEDUP_REMOVED lines=8> */
[--C-:B------:R-:W-:Y:S01]  /*4670*/  @!P6 IMAD.IADD R233, R233, 0x1, -R0.reuse ;  /* 0x00000001e9e9e824 */ /* 0x100fe200078e0a00 */
[C---:B------:R-:W-:Y:S01]  /*4680*/  ISETP.GT.U32.AND P6, PT, R0.reuse, R245, PT ;  /* 0x000000f50000720c */ /* 0x040fe20003fc4070 */
[----:B------:R-:W-:Y:S01]  /*4690*/  @!P5 IMAD.MOV R191, RZ, RZ, -R191 ;  /* 0x000000ffffbfd224 */ /* 0x000fe200078e0abf */
[----:B------:R-:W-:Y:S01]  /*46a0*/  ISETP.GT.U32.AND P5, PT, R0, R239, PT ;  /* 0x000000ef0000720c */ /* 0x000fe20003fa4070 */
[----:B------:R-:W-:Y:S01]  /*46b0*/  @!P4 IMAD.IADD R197, R197, 0x1, -R0 ;  /* 0x00000001c5c5c824 */ /* 0x000fe200078e0a00 */
[----:B------:R-:W-:Y:S01]  /*46c0*/  ISETP.GE.AND P4, PT, R14, RZ, PT ;  /* 0x000000ff0e00720c */ /* 0x000fe20003f86270 */
[----:B------:R-:W-:Y:S01]  /*46d0*/  IMAD.HI.U32 R6, R4, R247, RZ ;  /* 0x000000f704067227 */ /* 0x000fe200078e00ff */
[----:B------:R-:W-:-:S03]  /*46e0*/  LOP3.LUT R14, R3, 0x158, RZ, 0xfc, !PT ;  /* 0x00000158030e7812 */ /* 0x000fc600078efcff */
[----:B------:R-:W-:Y:S01]  /*46f0*/  IMAD.MOV R6, RZ, RZ, -R6 ;  /* 0x000000ffff067224 */ /* 0x000fe200078e0a06 */
[----:B------:R-:W-:Y:S01]  /*4700*/  IABS R249, R14 ;  /* 0x0000000e00f97213 */ /* 0x000fe20000000000 */
[--C-:B------:R-:W-:Y:S01]  /*4710*/  @!P3 IMAD.IADD R243, R243, 0x1, -R0.reuse ;  /* 0x00000001f3f3b824 */ /* 0x100fe200078e0a00 */
[----:B------:R-:W-:Y:S01]  /*4720*/  ISETP.GE.AND P3, PT, R12, RZ, PT ;  /* 0x000000ff0c00720c */ /* 0x000fe20003f66270 */
[--C-:B------:R-:W-:Y:S01]  /*4730*/  @!P6 IMAD.IADD R245, R245, 0x1, -R0.reuse ;  /* 0x00000001f5f5e824 */ /* 0x100fe200078e0a00 */
[----:B------:R-:W-:Y:S01]  /*4740*/  LOP3.LUT R12, R3, 0x15c, RZ, 0xfc, !PT ;  /* 0x0000015c030c7812 */ /* 0x000fe200078efcff */
[----:B------:R-:W-:Y:S02]  /*4750*/  IMAD R247, R0, R6, R247 ;  /* 0x0000000600f77224 */ /* 0x000fe400078e02f7 */
[----:B------:R-:W-:Y:S01]  /*4760*/  IMAD.HI.U32 R6, R4, R249, RZ ;  /* 0x000000f904067227 */ /* 0x000fe200078e00ff */
[----:B------:R-:W-:Y:S02]  /*4770*/  ISETP.GT.U32.AND P6, PT, R0, R245, PT ;  /* 0x000000f50000720c */ /* 0x000fe40003fc4070 */
[----:B------:R-:W-:Y:S01]  /*4780*/  IABS R251, R12 ;  /* 0x0000000c00fb7213 */ /* 0x000fe20000000000 */
[----:B------:R-:W-:Y:S01]  /*4790*/  @!P5 IMAD.IADD R239, R239, 0x1, -R0 ;  /* 0x00000001efefd824 */ /* 0x000fe200078e0a00 */
[----:B------:R-:W-:Y:S01]  /*47a0*/  ISETP.GE.AND P5, PT, R16, RZ, PT ;  /* 0x000000ff1000720c */ /* 0x000fe20003fa6270 */
[----:B------:R-:W-:Y:S01]  /*47b0*/  IMAD.MOV R6, RZ, RZ, -R6 ;  /* 0x000000ffff067224 */ /* 0x000fe200078e0a06 */
[----:B------:R-:W-:Y:S01]  /*47c0*/  LOP3.LUT R16, R3, 0x160, RZ, 0xfc, !PT ;  /* 0x0000016003107812 */ /* 0x000fe200078efcff */
[----:B------:R-:W-:Y:S01]  /*47d0*/  @!P2 IMAD.MOV R193, RZ, RZ, -R193 ;  /* 0x000000ffffc1a224 */ /* 0x000fe200078e0ac1 */
[C---:B------:R-:W-:Y:S01]  /*47e0*/  ISETP.GT.U32.AND P2, PT, R0.reuse, R241, PT ;  /* 0x000000f10000720c */ /* 0x040fe20003f44070 */
[----:B------:R-:W-:Y:S01]  /*47f0*/  @!P3 IMAD.MOV R239, RZ, RZ, -R239 ;  /* 0x000000ffffefb224 */ /* 0x000fe200078e0aef */
[C---:B------:R-:W-:Y:S01]  /*4800*/  ISETP.GT.U32.AND P3, PT, R0.reuse, R247, PT ;  /* 0x000000f70000720c */ /* 0x040fe20003f64070 */
[----:B------:R-:W-:Y:S01]  /*4810*/  IMAD R249, R0, R6, R249 ;  /* 0x0000000600f97224 */ /* 0x000fe200078e02f9 */
[----:B------:R-:W-:Y:S01]  /*4820*/  IABS R69, R16 ;  /* 0x0000001000457213 */ /* 0x000fe20000000000 */
[----:B------:R-:W-:-:S02]  /*4830*/  @!P6 IMAD.IADD R245, R245, 0x1, -R0 ;  /* 0x00000001f5f5e824 */ /* 0x000fc400078e0a00 */
[----:B------:R-:W-:Y:S01]  /*4840*/  IMAD.HI.U32 R6, R4, R251, RZ ;  /* 0x000000fb04067227 */ /* 0x000fe200078e00ff */
[----:B------:R-:W-:-:S03]  /*4850*/  ISETP.GT.U32.AND P6, PT, R0, R249, PT ;  /* 0x000000f90000720c */ /* 0x000fc60003fc4070 */
[----:B------:R-:W-:Y:S02]  /*4860*/  @!P4 IMAD.MOV R195, RZ, RZ, -R195 ;  /* 0x000000ffffc3c224 */ /* 0x000fe400078e0ac3 */
[--C-:B------:R-:W-:Y:S01]  /*4870*/  @!P2 IMAD.IADD R241, R241, 0x1, -R0.reuse ;  /* 0x00000001f1f1a824 */ /* 0x100fe200078e0a00 */
[----:B------:R-:W-:Y:S01]  /*4880*/  ISETP.GE.AND P2, PT, R10, RZ, PT ;  /* 0x000000ff0a00720c */ /* 0x000fe20003f46270 */
[----:B------:R-:W-:Y:S02]  /*4890*/  @!P3 IMAD.IADD R247, R247, 0x1, -R0 ;  /* 0x00000001f7f7b824 */ /* 0x000fe400078e0a00 */
[----:B------:R-:W-:Y:S01]  /*48a0*/  IMAD.MOV R6, RZ, RZ, -R6 ;  /* 0x000000ffff067224 */ /* 0x000fe200078e0a06 */
[C---:B------:R-:W-:Y:S01]  /*48b0*/  ISETP.GT.U32.AND P4, PT, R0.reuse, R241, PT ;  /* 0x000000f10000720c */ /* 0x040fe20003f84070 */
[----:B------:R-:W-:Y:S01]  /*48c0*/  @!P5 IMAD.MOV R197, RZ, RZ, -R197 ;  /* 0x000000ffffc5d224 */ /* 0x000fe200078e0ac5 */
[C---:B------:R-:W-:Y:S01]  /*48d0*/  ISETP.GT.U32.AND P3, PT, R0.reuse, R247, PT ;  /* 0x000000f70000720c */ /* 0x040fe20003f64070 */
[----:B------:R-:W-:Y:S01]  /*48e0*/  @!P6 IMAD.IADD R249, R249, 0x1, -R0 ;  /* 0x00000001f9f9e824 */ /* 0x000fe200078e0a00 */
[C---:B------:R-:W-:Y:S01]  /*48f0*/  ISETP.GT.U32.AND P5, PT, R0.reuse, R243, PT ;  /* 0x000000f30000720c */ /* 0x040fe20003fa4070 */
[----:B------:R-:W-:-:S02]  /*4900*/  IMAD R251, R0, R6, R251 ;  /* 0x0000000600fb7224 */ /* 0x000fc400078e02fb */
[----:B------:R-:W-:Y:S01]  /*4910*/  IMAD.HI.U32 R6, R4, R69, RZ ;  /* 0x0000004504067227 */ /* 0x000fe200078e00ff */
[----:B------:R-:W-:-:S03]  /*4920*/  ISETP.GT.U32.AND P6, PT, R0, R249, PT ;  /* 0x000000f90000720c */ /* 0x000fc60003fc4070 */
[----:B------:R-:W-:Y:S01]  /*4930*/  @!P2 IMAD.MOV R233, RZ, RZ, -R233 ;  /* 0x000000ffffe9a224 */ /* 0x000fe200078e0ae9 */
[----:B------:R-:W-:Y:S01]  /*4940*/  ISETP.GE.AND P2, PT, R18, RZ, PT ;  /* 0x000000ff1200720c */ /* 0x000fe20003f46270 */
[----:B------:R-:W-:Y:S01]  /*4950*/  IMAD.MOV R6, RZ, RZ, -R6 ;  /* 0x000000ffff067224 */ /* 0x000fe200078e0a06 */
[----:B------:R-:W-:Y:S01]  /*4960*/  LOP3.LUT R18, R3, 0x164, RZ, 0xfc, !PT ;  /* 0x0000016403127812 */ /* 0x000fe200078efcff */
[--C-:B------:R-:W-:Y:S01]  /*4970*/  @!P3 IMAD.IADD R247, R247, 0x1, -R0.reuse ;  /* 0x00000001f7f7b824 */ /* 0x100fe200078e0a00 */
[----:B------:R-:W-:Y:S01]  /*4980*/  ISETP.GT.U32.AND P3, PT, R0, R251, PT ;  /* 0x000000fb0000720c */ /* 0x000fe20003f64070 */
[--C-:B------:R-:W-:Y:S01]  /*4990*/  @!P4 IMAD.IADD R241, R241, 0x1, -R0.reuse ;  /* 0x00000001f1f1c824 */ /* 0x100fe200078e0a00 */
[----:B------:R-:W-:Y:S01]  /*49a0*/  ISETP.GE.AND P4, PT, R20, RZ, PT ;  /* 0x000000ff1400720c */ /* 0x000fe20003f86270 */
[C---:B------:R-:W-:Y:S01]  /*49b0*/  IMAD R192, R0.reuse, R6, R69 ;  /* 0x0000000600c07224 */ /* 0x040fe200078e0245 */
[----:B------:R-:W-:Y:S01]  /*49c0*/  LOP3.LUT R20, R3, 0x168, RZ, 0xfc, !PT ;  /* 0x0000016803147812 */ /* 0x000fe200078efcff */
[--C-:B------:R-:W-:Y:S01]  /*49d0*/  @!P6 IMAD.IADD R249, R249, 0x1, -R0.reuse ;  /* 0x00000001f9f9e824 */ /* 0x100fe200078e0a00 */
[----:B------:R-:W-:Y:S01]  /*49e0*/  IABS R71, R18 ;  /* 0x0000001200477213 */ /* 0x000fe20000000000 */
[----:B------:R-:W-:Y:S01]  /*49f0*/  @!P5 IMAD.IADD R243, R243, 0x1, -R0 ;  /* 0x00000001f3f3d824 */ /* 0x000fe200078e0a00 */
[----:B------:R-:W-:Y:S01]  /*4a00*/  IABS R73, R20 ;  /* 0x0000001400497213 */ /* 0x000fe20000000000 */
[----:B------:R-:W-:Y:S01]  /*4a10*/  @!P2 IMAD.MOV R241, RZ, RZ, -R241 ;  /* 0x000000fffff1a224 */ /* 0x000fe200078e0af1 */
[----:B------:R-:W-:Y:S01]  /*4a20*/  ISETP.GT.U32.AND P6, PT, R0, R192, PT ;  /* 0x000000c00000720c */ /* 0x000fe20003fc4070 */
[----:B------:R-:W-:Y:S01]  /*4a30*/  IMAD.HI.U32 R6, R4, R71, RZ ;  /* 0x0000004704067227 */ /* 0x000fe200078e00ff */
[----:B------:R-:W-:-:S02]  /*4a40*/  ISETP.GE.AND P5, PT, R22, RZ, PT ;  /* 0x000000ff1600720c */ /* 0x000fc40003fa6270 */
[----:B------:R-:W-:Y:S01]  /*4a50*/  ISETP.GE.AND P2, PT, R24, RZ, PT ;  /* 0x000000ff1800720c */ /* 0x000fe20003f46270 */
[----:B------:R-:W-:Y:S01]  /*4a60*/  IMAD.HI.U32 R8, R4, R73, RZ ;  /* 0x0000004904087227 */ /* 0x000fe200078e00ff */
[C---:B------:R-:W-:Y:S02]  /*4a70*/  LOP3.LUT R22, R3.reuse, 0x16c, RZ, 0xfc, !PT ;  /* 0x0000016c03167812 */ /* 0x040fe400078efcff */
[----:B------:R-:W-:Y:S01]  /*4a80*/  LOP3.LUT R24, R3, 0x170, RZ, 0xfc, !PT ;  /* 0x0000017003187812 */ /* 0x000fe200078efcff */
[----:B------:R-:W-:Y:S01]  /*4a90*/  @!P3 IMAD.IADD R251, R251, 0x1, -R0 ;  /* 0x00000001fbfbb824 */ /* 0x000fe200078e0a00 */
[----:B------:R-:W-:Y:S01]  /*4aa0*/  ISETP.GE.AND P3, PT, R14, RZ, PT ;  /* 0x000000ff0e00720c */ /* 0x000fe20003f66270 */
[----:B------:R-:W-:Y:S01]  /*4ab0*/  IMAD.MOV R6, RZ, RZ, -R6 ;  /* 0x000000ffff067224 */ /* 0x000fe200078e0a06 */
[----:B------:R-:W-:Y:S01]  /*4ac0*/  IABS R75, R22 ;  /* 0x00000016004b7213 */ /* 0x000fe20000000000 */
[----:B------:R-:W-:Y:S01]  /*4ad0*/  IMAD.MOV R8, RZ, RZ, -R8 ;  /* 0x000000ffff087224 */ /* 0x000fe200078e0a08 */
[----:B------:R-:W-:Y:S01]  /*4ae0*/  IABS R69, R24 ;  /* 0x0000001800457213 */ /* 0x000fe20000000000 */
[C---:B------:R-:W-:Y:S01]  /*4af0*/  IMAD R66, R0.reuse, R6, R71 ;  /* 0x0000000600427224 */ /* 0x040fe200078e0247 */
[----:B------:R-:W-:Y:S01]  /*4b00*/  LOP3.LUT R14, R3, 0x17c, RZ, 0xfc, !PT ;  /* 0x0000017c030e7812 */ /* 0x000fe200078efcff */
[----:B------:R-:W-:-:S02]  /*4b10*/  IMAD R194, R0, R8, R73 ;  /* 0x0000000800c27224 */ /* 0x000fc400078e0249 */
[----:B------:R-:W-:Y:S01]  /*4b20*/  @!P6 IMAD.IADD R192, R192, 0x1, -R0 ;  /* 0x00000001c0c0e824 */ /* 0x000fe200078e0a00 */
[----:B------:R-:W-:Y:S01]  /*4b30*/  IABS R199, R14 ;  /* 0x0000000e00c77213 */ /* 0x000fe20000000000 */
[----:B------:R-:W-:-:S03]  /*4b40*/  IMAD.HI.U32 R10, R4, R75, RZ ;  /* 0x0000004b040a7227 */ /* 0x000fc600078e00ff */
[C---:B------:R-:W-:Y:S01]  /*4b50*/  ISETP.GT.U32.AND P6, PT, R0.reuse, R192, PT ;  /* 0x000000c00000720c */ /* 0x040fe20003fc4070 */
[----:B------:R-:W-:Y:S01]  /*4b60*/  @!P4 IMAD.MOV R243, RZ, RZ, -R243 ;  /* 0x000000fffff3c224 */ /* 0x000fe200078e0af3 */
[C---:B------:R-:W-:Y:S01]  /*4b70*/  ISETP.GT.U32.AND P4, PT, R0.reuse, R251, PT ;  /* 0x000000fb0000720c */ /* 0x040fe20003f84070 */
[----:B------:R-:W-:Y:S01]  /*4b80*/  @!P5 IMAD.MOV R245, RZ, RZ, -R245 ;  /* 0x000000fffff5d224 */ /* 0x000fe200078e0af5 */
[C---:B------:R-:W-:Y:S01]  /*4b90*/  ISETP.GT.U32.AND P5, PT, R0.reuse, R66, PT ;  /* 0x000000420000720c */ /* 0x040fe20003fa4070 */
[----:B------:R-:W-:Y:S01]  /*4ba0*/  @!P2 IMAD.MOV R247, RZ, RZ, -R247 ;  /* 0x000000fffff7a224 */ /* 0x000fe200078e0af7 */
[----:B------:R-:W-:Y:S01]  /*4bb0*/  ISETP.GT.U32.AND P2, PT, R0, R194, PT ;  /* 0x000000c20000720c */ /* 0x000fe20003f44070 */
[----:B------:R-:W-:Y:S02]  /*4bc0*/  IMAD.MOV R10, RZ, RZ, -R10 ;  /* 0x000000ffff0a7224 */ /* 0x000fe400078e0a0a */
[----:B------:R-:W-:Y:S01]  /*4bd0*/  @!P3 IMAD.MOV R249, RZ, RZ, -R249 ;  /* 0x000000fffff9b224 */ /* 0x000fe200078e0af9 */
[----:B------:R-:W-:Y:S01]  /*4be0*/  ISETP.GE.AND P3, PT, R12, RZ, PT ;  /* 0x000000ff0c00720c */ /* 0x000fe20003f66270 */
[----:B------:R-:W-:Y:S01]  /*4bf0*/  IMAD R70, R0, R10, R75 ;  /* 0x0000000a00467224 */ /* 0x000fe200078e024b */
[C---:B------:R-:W-:Y:S01]  /*4c00*/  LOP3.LUT R10, R3.reuse, 0x174, RZ, 0xfc, !PT ;  /* 0x00000174030a7812 */ /* 0x040fe200078efcff */
[----:B------:R-:W-:Y:S01]  /*4c10*/  IMAD.HI.U32 R6, R4, R69, RZ ;  /* 0x0000004504067227 */ /* 0x000fe200078e00ff */
[----:B------:R-:W-:-:S02]  /*4c20*/  LOP3.LUT R12, R3, 0x178, RZ, 0xfc, !PT ;  /* 0x00000178030c7812 */ /* 0x000fc400078efcff */
[----:B------:R-:W-:Y:S01]  /*4c30*/  IABS R8, R10 ;  /* 0x0000000a00087213 */ /* 0x000fe20000000000 */
[----:B------:R-:W-:Y:S01]  /*4c40*/  IMAD.MOV R6, RZ, RZ, -R6 ;  /* 0x000000ffff067224 */ /* 0x000fe200078e0a06 */
[----:B------:R-:W-:Y:S01]  /*4c50*/  IABS R71, R12 ;  /* 0x0000000c00477213 */ /* 0x000fe20000000000 */
[--C-:B------:R-:W-:Y:S01]  /*4c60*/  @!P4 IMAD.IADD R251, R251, 0x1, -R0.reuse ;  /* 0x00000001fbfbc824 */ /* 0x100fe200078e0a00 */
[----:B------:R-:W-:Y:S01]  /*4c70*/  ISETP.GT.U32.AND P4, PT, R0, R70, PT ;  /* 0x000000460000720c */ /* 0x000fe20003f84070 */
[--C-:B------:R-:W-:Y:S01]  /*4c80*/  @!P6 IMAD.IADD R192, R192, 0x1, -R0.reuse ;  /* 0x00000001c0c0e824 */ /* 0x100fe200078e0a00 */
[----:B------:R-:W-:Y:S01]  /*4c90*/  ISETP.GE.AND P6, PT, R16, RZ, PT ;  /* 0x000000ff1000720c */ /* 0x000fe20003fc6270 */
[--C-:B------:R-:W-:Y:S01]  /*4ca0*/  @!P5 IMAD.IADD R66, R66, 0x1, -R0.reuse ;  /* 0x000000014242d824 */ /* 0x100fe200078e0a00 */
[----:B------:R-:W-:Y:S01]  /*4cb0*/  ISETP.GE.AND P5, PT, R18, RZ, PT ;  /* 0x000000ff1200720c */ /* 0x000fe20003fa6270 */
[----:B------:R-:W-:Y:S01]  /*4cc0*/  @!P2 IMAD.IADD R194, R194, 0x1, -R0 ;  /* 0x00000001c2c2a824 */ /* 0x000fe200078e0a00 */
[C---:B------:R-:W-:Y:S01]  /*4cd0*/  LOP3.LUT R16, R3.reuse, 0x180, RZ, 0xfc, !PT ;  /* 0x0000018003107812 */ /* 0x040fe200078efcff */
[C---:B------:R-:W-:Y:S01]  /*4ce0*/  IMAD R196, R0.reuse, R6, R69 ;  /* 0x0000000600c47224 */ /* 0x040fe200078e0245 */
[C---:B------:R-:W-:Y:S01]  /*4cf0*/  ISETP.GT.U32.AND P2, PT, R0.reuse, R66, PT ;  /* 0x000000420000720c */ /* 0x040fe20003f44070 */
[----:B------:R-:W-:Y:S01]  /*4d00*/  IMAD.MOV.U32 R69, RZ, RZ, R8 ;  /* 0x000000ffff457224 */ /* 0x000fe200078e0008 */
[----:B------:R-:W-:Y:S01]  /*4d10*/  IABS R97, R16 ;  /* 0x0000001000617213 */ /* 0x000fe20000000000 */
[----:B------:R-:W-:Y:S01]  /*4d20*/  @!P3 IMAD.MOV R251, RZ, RZ, -R251 ;  /* 0x000000fffffbb224 */ /* 0x000fe200078e0afb */
[----:B------:R-:W-:Y:S01]  /*4d30*/  ISETP.GT.U32.AND P3, PT, R0, R194, PT ;  /* 0x000000c20000720c */ /* 0x000fe20003f64070 */
[----:B------:R-:W-:Y:S01]  /*4d40*/  IMAD.HI.U32 R6, R4, R69, RZ ;  /* 0x0000004504067227 */ /* 0x000fe200078e00ff */
[----:B------:R-:W-:-:S03]  /*4d50*/  LOP3.LUT R18, R3, 0x184, RZ, 0xfc, !PT ;  /* 0x0000018403127812 */ /* 0x000fc600078efcff */
[----:B------:R-:W-:Y:S01]  /*4d60*/  IMAD.MOV R6, RZ, RZ, -R6 ;  /* 0x000000ffff067224 */ /* 0x000fe200078e0a06 */
[----:B------:R-:W-:Y:S01]  /*4d70*/  IABS R201, R18 ;  /* 0x0000001200c97213 */ /* 0x000fe20000000000 */
[----:B------:R-:W-:Y:S01]  /*4d80*/  @!P6 IMAD.MOV R192, RZ, RZ, -R192 ;  /* 0x000000ffffc0e224 */ /* 0x000fe200078e0ac0 */
[----:B------:R-:W-:Y:S01]  /*4d90*/  ISETP.GE.AND P6, PT, R20, RZ, PT ;  /* 0x000000ff1400720c */ /* 0x000fe20003fc6270 */
[----:B------:R-:W-:Y:S01]  /*4da0*/  IMAD R72, R0, R6, R69 ;  /* 0x0000000600487224 */ /* 0x000fe200078e0245 */
[----:B------:R-:W-:Y:S01]  /*4db0*/  LOP3.LUT R20, R3, 0x1ac, RZ, 0xfc, !PT ;  /* 0x000001ac03147812 */ /* 0x000fe200078efcff */
[----:B------:R-:W-:-:S03]  /*4dc0*/  IMAD.HI.U32 R6, R4, R71, RZ ;  /* 0x0000004704067227 */ /* 0x000fc600078e00ff */
[----:B------:R-:W-:Y:S01]  /*4dd0*/  IABS R211, R20 ;  /* 0x0000001400d37213 */ /* 0x000fe20000000000 */
[--C-:B------:R-:W-:Y:S01]  /*4de0*/  @!P2 IMAD.IADD R66, R66, 0x1, -R0.reuse ;  /* 0x000000014242a824 */ /* 0x100fe200078e0a00 */
[----:B------:R-:W-:Y:S01]  /*4df0*/  ISETP.GT.U32.AND P2, PT, R0, R196, PT ;  /* 0x000000c40000720c */ /* 0x000fe20003f44070 */
[----:B------:R-:W-:Y:S01]  /*4e00*/  @!P3 IMAD.IADD R194, R194, 0x1, -R0 ;  /* 0x00000001c2c2b824 */ /* 0x000fe200078e0a00 */
[----:B------:R-:W-:Y:S01]  /*4e10*/  ISETP.GT.U32.AND P3, PT, R0, R72, PT ;  /* 0x000000480000720c */ /* 0x000fe20003f64070 */
[----:B------:R-:W-:Y:S02]  /*4e20*/  IMAD.MOV R6, RZ, RZ, -R6 ;  /* 0x000000ffff067224 */ /* 0x000fe400078e0a06 */
[----:B------:R-:W-:Y:S02]  /*4e30*/  @!P4 IMAD.IADD R70, R70, 0x1, -R0 ;  /* 0x000000014646c824 */ /* 0x000fe400078e0a00 */
[C---:B------:R-:W-:Y:S02]  /*4e40*/  IMAD R198, R0.reuse, R6, R71 ;  /* 0x0000000600c67224 */ /* 0x040fe400078e0247 */
[----:B------:R-:W-:Y:S01]  /*4e50*/  @!P6 IMAD.MOV R194, RZ, RZ, -R194 ;  /* 0x000000ffffc2e224 */ /* 0x000fe200078e0ac2 */
[----:B------:R-:W-:Y:S01]  /*4e60*/  ISETP.GT.U32.AND P4, PT, R0, R70, PT ;  /* 0x000000460000720c */ /* 0x000fe20003f84070 */
[----:B------:R-:W-:Y:S01]  /*4e70*/  IMAD.HI.U32 R6, R4, R199, RZ ;  /* 0x000000c704067227 */ /* 0x000fe200078e00ff */
[----:B------:R-:W-:-:S03]  /*4e80*/  ISETP.GT.U32.AND P6, PT, R0, R198, PT ;  /* 0x000000c60000720c */ /* 0x000fc60003fc4070 */
[--C-:B------:R-:W-:Y:S01]  /*4e90*/  @!P2 IMAD.IADD R196, R196, 0x1, -R0.reuse ;  /* 0x00000001c4c4a824 */ /* 0x100fe200078e0a00 */
[----:B------:R-:W-:Y:S01]  /*4ea0*/  ISETP.GE.AND P2, PT, R24, RZ, PT ;  /* 0x000000ff1800720c */ /* 0x000fe20003f46270 */
[----:B------:R-:W-:Y:S01]  /*4eb0*/  @!P3 IMAD.IADD R72, R72, 0x1, -R0 ;  /* 0x000000014848b824 */ /* 0x000fe200078e0a00 */
[----:B------:R-:W-:Y:S01]  /*4ec0*/  LOP3.LUT R24, R3, 0x1d4, RZ, 0xfc, !PT ;  /* 0x000001d403187812 */ /* 0x000fe200078efcff */
[----:B------:R-:W-:Y:S01]  /*4ed0*/  @!P5 IMAD.MOV R66, RZ, RZ, -R66 ;  /* 0x000000ffff42d224 */ /* 0x000fe200078e0a42 */
[C---:B------:R-:W-:Y:S01]  /*4ee0*/  ISETP.GT.U32.AND P3, PT, R0.reuse, R196, PT ;  /* 0x000000c40000720c */ /* 0x040fe20003f64070 */
[----:B------:R-:W-:Y:S01]  /*4ef0*/  IMAD.MOV R8, RZ, RZ, -R6 ;  /* 0x000000ffff087224 */ /* 0x000fe200078e0a06 */
        /* <DEDUP_REMOVED lines=23> */
[----:B------:R-:W-:Y:S01]  /*5070*/  @!P4 IMAD.MOV R70, RZ, RZ, -R70 ;  /* 0x000000ffff46c224 */ /* 0x000fe200078e0a46 */
[----:B------:R-:W-:Y:S01]  /*5080*/  ISETP.GE.AND P4, PT, R10, RZ, PT ;  /* 0x000000ff0a00720c */ /* 0x000fe20003f86270 */
[----:B------:R-:W-:Y:S01]  /*5090*/  @!P6 IMAD.IADD R198, R198, 0x1, -R0 ;  /* 0x00000001c6c6e824 */ /* 0x000fe200078e0a00 */
[----:B------:R-:W-:-:S02]  /*50a0*/  LOP3.LUT R10, R3, 0x188, RZ, 0xfc, !PT ;  /* 0x00000188030a7812 */ /* 0x000fc400078efcff */
[----:B------:R-:W-:Y:S01]  /*50b0*/  ISETP.GT.U32.AND P6, PT, R0, R201, PT ;  /* 0x000000c90000720c */ /* 0x000fe20003fc4070 */
[----:B------:R-:W-:Y:S01]  /*50c0*/  @!P5 IMAD.IADD R199, R199, 0x1, -R0 ;  /* 0x00000001c7c7d824 */ /* 0x000fe200078e0a00 */
[----:B------:R-:W-:Y:S01]  /*50d0*/  IABS R95, R10 ;  /* 0x0000000a005f7213 */ /* 0x000fe20000000000 */
[----:B------:R-:W-:Y:S01]  /*50e0*/  @!P3 IMAD.MOV R198, RZ, RZ, -R198 ;  /* 0x000000ffffc6b224 */ /* 0x000fe200078e0ac6 */
[----:B------:R-:W-:Y:S01]  /*50f0*/  ISETP.GE.AND P3, PT, R16, RZ, PT ;  /* 0x000000ff1000720c */ /* 0x000fe20003f66270 */
[----:B------:R-:W-:Y:S01]  /*5100*/  @!P2 IMAD.IADD R97, R97, 0x1, -R0 ;  /* 0x000000016161a824 */ /* 0x000fe200078e0a00 */
[----:B------:R-:W-:Y:S01]  /*5110*/  ISETP.GT.U32.AND P5, PT, R0, R199, PT ;  /* 0x000000c70000720c */ /* 0x000fe20003fa4070 */
[----:B------:R-:W-:Y:S01]  /*5120*/  IMAD.HI.U32 R6, R4, R95, RZ ;  /* 0x0000005f04067227 */ /* 0x000fe200078e00ff */
[C---:B------:R-:W-:Y:S02]  /*5130*/  LOP3.LUT R16, R3.reuse, 0x19c, RZ, 0xfc, !PT ;  /* 0x0000019c03107812 */ /* 0x040fe400078efcff */
[----:B------:R-:W-:Y:S01]  /*5140*/  ISETP.GT.U32.AND P2, PT, R0, R97, PT ;  /* 0x000000610000720c */ /* 0x000fe20003f44070 */
[----:B------:R-:W-:Y:S01]  /*5150*/  @!P4 IMAD.MOV R72, RZ, RZ, -R72 ;  /* 0x000000ffff48c224 */ /* 0x000fe200078e0a48 */
[----:B------:R-:W-:Y:S01]  /*5160*/  ISETP.GE.AND P4, PT, R14, RZ, PT ;  /* 0x000000ff0e00720c */ /* 0x000fe20003f86270 */
[----:B------:R-:W-:Y:S01]  /*5170*/  IMAD.MOV R6, RZ, RZ, -R6 ;  /* 0x000000ffff067224 */ /* 0x000fe200078e0a06 */
[----:B------:R-:W-:Y:S01]  /*5180*/  LOP3.LUT R14, R3, 0x190, RZ, 0xfc, !PT ;  /* 0x00000190030e7812 */ /* 0x000fe200078efcff */
[----:B------:R-:W-:Y:S01]  /*5190*/  @!P6 IMAD.IADD R201, R201, 0x1, -R0 ;  /* 0x00000001c9c9e824 */ /* 0x000fe200078e0a00 */
[----:B------:R-:W-:Y:S01]  /*51a0*/  IABS R207, R16 ;  /* 0x0000001000cf7213 */ /* 0x000fe20000000000 */
[----:B------:R-:W-:Y:S01]  /*51b0*/  IMAD R95, R0, R6, R95 ;  /* 0x00000006005f7224 */ /* 0x000fe200078e025f */
[----:B------:R-:W-:Y:S01]  /*51c0*/  IABS R93, R14 ;  /* 0x0000000e005d7213 */ /* 0x000fe20000000000 */
[----:B------:R-:W-:Y:S01]  /*51d0*/  IMAD.HI.U32 R6, R4, R203, RZ ;  /* 0x000000cb04067227 */ /* 0x000fe200078e00ff */
[----:B------:R-:W-:-:S03]  /*51e0*/  ISETP.GT.U32.AND P6, PT, R0, R201, PT ;  /* 0x000000c90000720c */ /* 0x000fc60003fc4070 */
[----:B------:R-:W-:Y:S01]  /*51f0*/  @!P5 IMAD.IADD R199, R199, 0x1, -R0 ;  /* 0x00000001c7c7d824 */ /* 0x000fe200078e0a00 */
[----:B------:R-:W-:Y:S01]  /*5200*/  ISETP.GE.AND P5, PT, R18, RZ, PT ;  /* 0x000000ff1200720c */ /* 0x000fe20003fa6270 */
[----:B------:R-:W-:Y:S01]  /*5210*/  IMAD.MOV R8, RZ, RZ, -R6 ;  /* 0x000000ffff087224 */ /* 0x000fe200078e0a06 */
[----:B------:R-:W-:Y:S01]  /*5220*/  LOP3.LUT R18, R3, 0x1a0, RZ, 0xfc, !PT ;  /* 0x000001a003127812 */ /* 0x000fe200078efcff */
[----:B------:R-:W-:-:S03]  /*5230*/  IMAD.HI.U32 R6, R4, R93, RZ ;  /* 0x0000005d04067227 */ /* 0x000fc600078e00ff */
[----:B------:R-:W-:Y:S01]  /*5240*/  IABS R89, R18 ;  /* 0x0000001200597213 */ /* 0x000fe20000000000 */
[----:B------:R-:W-:Y:S01]  /*5250*/  @!P2 IMAD.IADD R97, R97, 0x1, -R0 ;  /* 0x000000016161a824 */ /* 0x000fe200078e0a00 */
[C---:B------:R-:W-:Y:S01]  /*5260*/  ISETP.GT.U32.AND P2, PT, R0.reuse, R95, PT ;  /* 0x0000005f0000720c */ /* 0x040fe20003f44070 */
[----:B------:R-:W-:Y:S02]  /*5270*/  IMAD.MOV R6, RZ, RZ, -R6 ;  /* 0x000000ffff067224 */ /* 0x000fe400078e0a06 */
[--C-:B------:R-:W-:Y:S02]  /*5280*/  @!P6 IMAD.IADD R201, R201, 0x1, -R0.reuse ;  /* 0x00000001c9c9e824 */ /* 0x100fe400078e0a00 */
[C---:B------:R-:W-:Y:S02]  /*5290*/  IMAD R93, R0.reuse, R6, R93 ;  /* 0x00000006005d7224 */ /* 0x040fe400078e025d */
[C---:B------:R-:W-:Y:S02]  /*52a0*/  IMAD R203, R0.reuse, R8, R203 ;  /* 0x0000000800cb7224 */ /* 0x040fe400078e02cb */
[----:B------:R-:W-:Y:S01]  /*52b0*/  @!P5 IMAD.MOV R201, RZ, RZ, -R201 ;  /* 0x000000ffffc9d224 */ /* 0x000fe200078e0ac9 */
[----:B------:R-:W-:Y:S01]  /*52c0*/  ISETP.GT.U32.AND P5, PT, R0, R93, PT ;  /* 0x0000005d0000720c */ /* 0x000fe20003fa4070 */
[----:B------:R-:W-:Y:S01]  /*52d0*/  @!P4 IMAD.MOV R199, RZ, RZ, -R199 ;  /* 0x000000ffffc7c224 */ /* 0x000fe200078e0ac7 */
[----:B------:R-:W-:Y:S01]  /*52e0*/  ISETP.GE.AND P4, PT, R10, RZ, PT ;  /* 0x000000ff0a00720c */ /* 0x000fe20003f86270 */
[----:B------:R-:W-:Y:S01]  /*52f0*/  @!P3 IMAD.MOV R97, RZ, RZ, -R97 ;  /* 0x000000ffff61b224 */ /* 0x000fe200078e0a61 */
[----:B------:R-:W-:Y:S01]  /*5300*/  ISETP.GT.U32.AND P6, PT, R0, R203, PT ;  /* 0x000000cb0000720c */ /* 0x000fe20003fc4070 */
[----:B------:R-:W-:Y:S01]  /*5310*/  @!P2 IMAD.IADD R95, R95, 0x1, -R0 ;  /* 0x000000015f5fa824 */ /* 0x000fe200078e0a00 */
[----:B------:R-:W-:-:S02]  /*5320*/  LOP3.LUT R10, R3, 0x194, RZ, 0xfc, !PT ;  /* 0x00000194030a7812 */ /* 0x000fc400078efcff */
[----:B------:R-:W-:Y:S02]  /*5330*/  ISETP.GE.AND P3, PT, R12, RZ, PT ;  /* 0x000000ff0c00720c */ /* 0x000fe40003f66270 */
[----:B------:R-:W-:Y:S02]  /*5340*/  LOP3.LUT R12, R3, 0x198, RZ, 0xfc, !PT ;  /* 0x00000198030c7812 */ /* 0x000fe400078efcff */
[----:B------:R-:W-:Y:S01]  /*5350*/  IABS R205, R10 ;  /* 0x0000000a00cd7213 */ /* 0x000fe20000000000 */
[----:B------:R-:W-:Y:S01]  /*5360*/  @!P5 IMAD.IADD R93, R93, 0x1, -R0 ;  /* 0x000000015d5dd824 */ /* 0x000fe200078e0a00 */
[----:B------:R-:W-:Y:S02]  /*5370*/  ISETP.GT.U32.AND P2, PT, R0, R95, PT ;  /* 0x0000005f0000720c */ /* 0x000fe40003f44070 */
[----:B------:R-:W-:Y:S01]  /*5380*/  IABS R91, R12 ;  /* 0x0000000c005b7213 */ /* 0x000fe20000000000 */
[----:B------:R-:W-:Y:S01]  /*5390*/  IMAD.HI.U32 R6, R4, R205, RZ ;  /* 0x000000cd04067227 */ /* 0x000fe200078e00ff */
[----:B------:R-:W-:-:S03]  /*53a0*/  ISETP.GT.U32.AND P5, PT, R0, R93, PT ;  /* 0x0000005d0000720c */ /* 0x000fc60003fa4070 */
[----:B------:R-:W-:-:S04]  /*53b0*/  IMAD.HI.U32 R8, R4, R91, RZ ;  /* 0x0000005b04087227 */ /* 0x000fc800078e00ff */
[----:B------:R-:W-:Y:S02]  /*53c0*/  @!P6 IMAD.IADD R203, R203, 0x1, -R0 ;  /* 0x00000001cbcbe824 */ /* 0x000fe400078e0a00 */
[----:B------:R-:W-:Y:S02]  /*53d0*/  IMAD.MOV R6, RZ, RZ, -R6 ;  /* 0x000000ffff067224 */ /* 0x000fe400078e0a06 */
[----:B------:R-:W-:Y:S01]  /*53e0*/  IMAD.MOV R8, RZ, RZ, -R8 ;  /* 0x000000ffff087224 */ /* 0x000fe200078e0a08 */
[C---:B------:R-:W-:Y:S01]  /*53f0*/  ISETP.GT.U32.AND P6, PT, R0.reuse, R203, PT ;  /* 0x000000cb0000720c */ /* 0x040fe20003fc4070 */
[----:B------:R-:W-:Y:S02]  /*5400*/  IMAD R205, R0, R6, R205 ;  /* 0x0000000600cd7224 */ /* 0x000fe400078e02cd */
[----:B------:R-:W-:Y:S01]  /*5410*/  @!P2 IMAD.IADD R95, R95, 0x1, -R0 ;  /* 0x000000015f5fa824 */ /* 0x000fe200078e0a00 */
[----:B------:R-:W-:Y:S01]  /*5420*/  ISETP.GE.AND P2, PT, R14, RZ, PT ;  /* 0x000000ff0e00720c */ /* 0x000fe20003f46270 */
[----:B------:R-:W-:Y:S01]  /*5430*/  IMAD.HI.U32 R6, R4, R207, RZ ;  /* 0x000000cf04067227 */ /* 0x000fe200078e00ff */
[----:B------:R-:W-:-:S03]  /*5440*/  LOP3.LUT R14, R3, 0x1a4, RZ, 0xfc, !PT ;  /* 0x000001a4030e7812 */ /* 0x000fc600078efcff */
[----:B------:R-:W-:Y:S01]  /*5450*/  IMAD R91, R0, R8, R91 ;  /* 0x00000008005b7224 */ /* 0x000fe200078e025b */
[----:B------:R-:W-:Y:S01]  /*5460*/  IABS R209, R14 ;  /* 0x0000000e00d17213 */ /* 0x000fe20000000000 */
        /* <DEDUP_REMOVED lines=9> */
[----:B------:R-:W-:Y:S01]  /*5500*/  @!P4 IMAD.MOV R95, RZ, RZ, -R95 ;  /* 0x000000ffff5fc224 */ /* 0x000fe200078e0a5f */
[C---:B------:R-:W-:Y:S01]  /*5510*/  ISETP.GT.U32.AND P4, PT, R0.reuse, R91, PT ;  /* 0x0000005b0000720c */ /* 0x040fe20003f84070 */
[----:B------:R-:W-:Y:S01]  /*5520*/  @!P2 IMAD.MOV R93, RZ, RZ, -R93 ;  /* 0x000000ffff5da224 */ /* 0x000fe200078e0a5d */
[----:B------:R-:W-:Y:S01]  /*5530*/  ISETP.GT.U32.AND P2, PT, R0, R89, PT ;  /* 0x000000590000720c */ /* 0x000fe20003f44070 */
[----:B------:R-:W-:Y:S01]  /*5540*/  @!P3 IMAD.MOV R203, RZ, RZ, -R203 ;  /* 0x000000ffffcbb224 */ /* 0x000fe200078e0acb */
[----:B------:R-:W-:Y:S01]  /*5550*/  ISETP.GE.AND P3, PT, R10, RZ, PT ;  /* 0x000000ff0a00720c */ /* 0x000fe20003f66270 */
[----:B------:R-:W-:Y:S01]  /*5560*/  IMAD.HI.U32 R6, R4, R209, RZ ;  /* 0x000000d104067227 */ /* 0x000fe200078e00ff */
[----:B------:R-:W-:-:S03]  /*5570*/  LOP3.LUT R10, R3, 0x1a8, RZ, 0xfc, !PT ;  /* 0x000001a8030a7812 */ /* 0x000fc600078efcff */
[----:B------:R-:W-:Y:S01]  /*5580*/  IMAD.MOV R6, RZ, RZ, -R6 ;  /* 0x000000ffff067224 */ /* 0x000fe200078e0a06 */
[----:B------:R-:W-:Y:S01]  /*5590*/  IABS R87, R10 ;  /* 0x0000000a00577213 */ /* 0x000fe20000000000 */
[--C-:B------:R-:W-:Y:S02]  /*55a0*/  @!P6 IMAD.IADD R205, R205, 0x1, -R0.reuse ;  /* 0x00000001cdcde824 */ /* 0x100fe400078e0a00 */
[--C-:B------:R-:W-:Y:S02]  /*55b0*/  @!P5 IMAD.IADD R207, R207, 0x1, -R0.reuse ;  /* 0x00000001cfcfd824 */ /* 0x100fe400078e0a00 */
[--C-:B------:R-:W-:Y:S01]  /*55c0*/  @!P4 IMAD.IADD R91, R91, 0x1, -R0.reuse ;  /* 0x000000015b5bc824 */ /* 0x100fe200078e0a00 */
[C---:B------:R-:W-:Y:S01]  /*55d0*/  ISETP.GT.U32.AND P6, PT, R0.reuse, R205, PT ;  /* 0x000000cd0000720c */ /* 0x040fe20003fc4070 */
[C---:B------:R-:W-:Y:S01]  /*55e0*/  IMAD R209, R0.reuse, R6, R209 ;  /* 0x0000000600d17224 */ /* 0x040fe200078e02d1 */
[C---:B------:R-:W-:Y:S01]  /*55f0*/  ISETP.GT.U32.AND P5, PT, R0.reuse, R207, PT ;  /* 0x000000cf0000720c */ /* 0x040fe20003fa4070 */
[----:B------:R-:W-:Y:S01]  /*5600*/  @!P2 IMAD.IADD R89, R89, 0x1, -R0 ;  /* 0x000000015959a824 */ /* 0x000fe200078e0a00 */
[----:B------:R-:W-:Y:S01]  /*5610*/  ISETP.GT.U32.AND P4, PT, R0, R91, PT ;  /* 0x0000005b0000720c */ /* 0x000fe20003f84070 */
[----:B------:R-:W-:-:S03]  /*5620*/  IMAD.HI.U32 R6, R4, R87, RZ ;  /* 0x0000005704067227 */ /* 0x000fc600078e00ff */
[----:B------:R-:W-:Y:S01]  /*5630*/  ISETP.GT.U32.AND P2, PT, R0, R89, PT ;  /* 0x000000590000720c */ /* 0x000fe20003f44070 */
[----:B------:R-:W-:Y:S02]  /*5640*/  IMAD.MOV R8, RZ, RZ, -R6 ;  /* 0x000000ffff087224 */ /* 0x000fe400078e0a06 */
[----:B------:R-:W-:-:S04]  /*5650*/  IMAD.HI.U32 R6, R4, R211, RZ ;  /* 0x000000d304067227 */ /* 0x000fc800078e00ff */
[----:B------:R-:W-:Y:S02]  /*5660*/  IMAD.MOV R6, RZ, RZ, -R6 ;  /* 0x000000ffff067224 */ /* 0x000fe400078e0a06 */
[C---:B------:R-:W-:Y:S02]  /*5670*/  IMAD R87, R0.reuse, R8, R87 ;  /* 0x0000000800577224 */ /* 0x040fe400078e0257 */
[----:B------:R-:W-:Y:S02]  /*5680*/  IMAD R211, R0, R6, R211 ;  /* 0x0000000600d37224 */ /* 0x000fe400078e02d3 */
[--C-:B------:R-:W-:Y:S01]  /*5690*/  @!P6 IMAD.IADD R205, R205, 0x1, -R0.reuse ;  /* 0x00000001cdcde824 */ /* 0x100fe200078e0a00 */
[----:B------:R-:W-:Y:S01]  /*56a0*/  ISETP.GE.AND P6, PT, R12, RZ, PT ;  /* 0x000000ff0c00720c */ /* 0x000fe20003fc6270 */
[--C-:B------:R-:W-:Y:S01]  /*56b0*/  @!P5 IMAD.IADD R207, R207, 0x1, -R0.reuse ;  /* 0x00000001cfcfd824 */ /* 0x100fe200078e0a00 */
[C---:B------:R-:W-:Y:S01]  /*56c0*/  ISETP.GT.U32.AND P5, PT, R0.reuse, R87, PT ;  /* 0x000000570000720c */ /* 0x040fe20003fa4070 */
[--C-:B------:R-:W-:Y:S01]  /*56d0*/  @!P4 IMAD.IADD R91, R91, 0x1, -R0.reuse ;  /* 0x000000015b5bc824 */ /* 0x100fe200078e0a00 */
[C---:B------:R-:W-:Y:S01]  /*56e0*/  ISETP.GT.U32.AND P4, PT, R0.reuse, R209, PT ;  /* 0x000000d10000720c */ /* 0x040fe20003f84070 */
[----:B------:R-:W-:Y:S01]  /*56f0*/  @!P2 IMAD.IADD R89, R89, 0x1, -R0 ;  /* 0x000000015959a824 */ /* 0x000fe200078e0a00 */
[----:B------:R-:W-:Y:S01]  /*5700*/  ISETP.GT.U32.AND P2, PT, R0, R211, PT ;  /* 0x000000d30000720c */ /* 0x000fe20003f44070 */
[----:B------:R-:W-:Y:S01]  /*5710*/  @!P3 IMAD.MOV R205, RZ, RZ, -R205 ;  /* 0x000000ffffcdb224 */ /* 0x000fe200078e0acd */
[----:B------:R-:W-:-:S02]  /*5720*/  ISETP.GE.AND P3, PT, R16, RZ, PT ;  /* 0x000000ff1000720c */ /* 0x000fc40003f66270 */
[C---:B------:R-:W-:Y:S02]  /*5730*/  LOP3.LUT R12, R3.reuse, 0x1b0, RZ, 0xfc, !PT ;  /* 0x000001b0030c7812 */ /* 0x040fe400078efcff */
[----:B------:R-:W-:Y:S01]  /*5740*/  LOP3.LUT R16, R3, 0x1b4, RZ, 0xfc, !PT ;  /* 0x000001b403107812 */ /* 0x000fe200078efcff */
[----:B------:R-:W-:Y:S01]  /*5750*/  @!P6 IMAD.MOV R91, RZ, RZ, -R91 ;  /* 0x000000ffff5be224 */ /* 0x000fe200078e0a5b */
[----:B------:R-:W-:Y:S01]  /*5760*/  IABS R85, R12 ;  /* 0x0000000c00557213 */ /* 0x000fe20000000000 */
[--C-:B------:R-:W-:Y:S01]  /*5770*/  @!P5 IMAD.IADD R87, R87, 0x1, -R0.reuse ;  /* 0x000000015757d824 */ /* 0x100fe200078e0a00 */
[----:B------:R-:W-:Y:S01]  /*5780*/  IABS R213, R16 ;  /* 0x0000001000d57213 */ /* 0x000fe20000000000 */
[--C-:B------:R-:W-:Y:S01]  /*5790*/  @!P4 IMAD.IADD R209, R209, 0x1, -R0.reuse ;  /* 0x00000001d1d1c824 */ /* 0x100fe200078e0a00 */
[----:B------:R-:W-:Y:S01]  /*57a0*/  ISETP.GE.AND P5, PT, R14, RZ, PT ;  /* 0x000000ff0e00720c */ /* 0x000fe20003fa6270 */
[----:B------:R-:W-:Y:S01]  /*57b0*/  @!P2 IMAD.IADD R211, R211, 0x1, -R0 ;  /* 0x00000001d3d3a824 */ /* 0x000fe200078e0a00 */
[----:B------:R-:W-:Y:S01]  /*57c0*/  LOP3.LUT R14, R3, 0x1bc, RZ, 0xfc, !PT ;  /* 0x000001bc030e7812 */ /* 0x000fe200078efcff */
[----:B------:R-:W-:Y:S01]  /*57d0*/  IMAD.HI.U32 R6, R4, R85, RZ ;  /* 0x0000005504067227 */ /* 0x000fe200078e00ff */
[----:B------:R-:W-:-:S02]  /*57e0*/  ISETP.GT.U32.AND P4, PT, R0, R209, PT ;  /* 0x000000d10000720c */ /* 0x000fc40003f84070 */
[C---:B------:R-:W-:Y:S01]  /*57f0*/  ISETP.GT.U32.AND P2, PT, R0.reuse, R211, PT ;  /* 0x000000d30000720c */ /* 0x040fe20003f44070 */
[----:B------:R-:W-:Y:S01]  /*5800*/  @!P3 IMAD.MOV R207, RZ, RZ, -R207 ;  /* 0x000000ffffcfb224 */ /* 0x000fe200078e0acf */
[----:B------:R-:W-:Y:S01]  /*5810*/  ISETP.GT.U32.AND P3, PT, R0, R87, PT ;  /* 0x000000570000720c */ /* 0x000fe20003f64070 */
[----:B------:R-:W-:Y:S01]  /*5820*/  IMAD.MOV R8, RZ, RZ, -R6 ;  /* 0x000000ffff087224 */ /* 0x000fe200078e0a06 */
[----:B------:R-:W-:Y:S01]  /*5830*/  ISETP.GE.AND P6, PT, R18, RZ, PT ;  /* 0x000000ff1200720c */ /* 0x000fe20003fc6270 */
[----:B------:R-:W-:Y:S01]  /*5840*/  IMAD.HI.U32 R6, R4, R213, RZ ;  /* 0x000000d504067227 */ /* 0x000fe200078e00ff */
[----:B------:R-:W-:Y:S02]  /*5850*/  IABS R215, R14 ;  /* 0x0000000e00d77213 */ /* 0x000fe40000000000 */
[----:B------:R-:W-:Y:S01]  /*5860*/  LOP3.LUT R18, R3, 0x1c0, RZ, 0xfc, !PT ;  /* 0x000001c003127812 */ /* 0x000fe200078efcff */
[----:B------:R-:W-:Y:S02]  /*5870*/  IMAD.MOV R6, RZ, RZ, -R6 ;  /* 0x000000ffff067224 */ /* 0x000fe400078e0a06 */
[C---:B------:R-:W-:Y:S01]  /*5880*/  IMAD R85, R0.reuse, R8, R85 ;  /* 0x0000000800557224 */ /* 0x040fe200078e0255 */
[----:B------:R-:W-:Y:S01]  /*5890*/  IABS R81, R18 ;  /* 0x0000001200517213 */ /* 0x000fe20000000000 */
[----:B------:R-:W-:-:S02]  /*58a0*/  IMAD R213, R0, R6, R213 ;  /* 0x0000000600d57224 */ /* 0x000fc400078e02d5 */
[--C-:B------:R-:W-:Y:S01]  /*58b0*/  @!P3 IMAD.IADD R87, R87, 0x1, -R0.reuse ;  /* 0x000000015757b824 */ /* 0x100fe200078e0a00 */
[----:B------:R-:W-:Y:S01]  /*58c0*/  ISETP.GT.U32.AND P3, PT, R0, R85, PT ;  /* 0x000000550000720c */ /* 0x000fe20003f64070 */
[--C-:B------:R-:W-:Y:S01]  /*58d0*/  @!P4 IMAD.IADD R209, R209, 0x1, -R0.reuse ;  /* 0x00000001d1d1c824 */ /* 0x100fe200078e0a00 */
[----:B------:R-:W-:Y:S01]  /*58e0*/  ISETP.GE.AND P4, PT, R10, RZ, PT ;  /* 0x000000ff0a00720c */ /* 0x000fe20003f86270 */
[----:B------:R-:W-:Y:S01]  /*58f0*/  @!P2 IMAD.IADD R211, R211, 0x1, -R0 ;  /* 0x00000001d3d3a824 */ /* 0x000fe200078e0a00 */
[----:B------:R-:W-:Y:S01]  /*5900*/  LOP3.LUT R10, R3, 0x1b8, RZ, 0xfc, !PT ;  /* 0x000001b8030a7812 */ /* 0x000fe200078efcff */
[----:B------:R-:W-:Y:S01]  /*5910*/  IMAD.HI.U32 R8, R4, R215, RZ ;  /* 0x000000d704087227 */ /* 0x000fe200078e00ff */
[----:B------:R-:W-:Y:S02]  /*5920*/  ISETP.GT.U32.AND P2, PT, R0, R213, PT ;  /* 0x000000d50000720c */ /* 0x000fe40003f44070 */
[----:B------:R-:W-:Y:S01]  /*5930*/  IABS R83, R10 ;  /* 0x0000000a00537213 */ /* 0x000fe20000000000 */
[----:B------:R-:W-:-:S02]  /*5940*/  IMAD.MOV R8, RZ, RZ, -R8 ;  /* 0x000000ffff087224 */ /* 0x000fc400078e0a08 */
[----:B------:R-:W-:Y:S02]  /*5950*/  @!P5 IMAD.MOV R209, RZ, RZ, -R209 ;  /* 0x000000ffffd1d224 */ /* 0x000fe400078e0ad1 */
[----:B------:R-:W-:-:S04]  /*5960*/  IMAD.HI.U32 R6, R4, R83, RZ ;  /* 0x0000005304067227 */ /* 0x000fc800078e00ff */
[----:B------:R-:W-:Y:S01]  /*5970*/  @!P3 IMAD.IADD R85, R85, 0x1, -R0 ;  /* 0x000000015555b824 */ /* 0x000fe200078e0a00 */
[----:B------:R-:W-:Y:S01]  /*5980*/  ISETP.GE.AND P3, PT, R20, RZ, PT ;  /* 0x000000ff1400720c */ /* 0x000fe20003f66270 */
[----:B------:R-:W-:Y:S01]  /*5990*/  IMAD.MOV R6, RZ, RZ, -R6 ;  /* 0x000000ffff067224 */ /* 0x000fe200078e0a06 */
[----:B------:R-:W-:Y:S01]  /*59a0*/  LOP3.LUT R20, R3, 0x1d0, RZ, 0xfc, !PT ;  /* 0x000001d003147812 */ /* 0x000fe200078efcff */
[----:B------:R-:W-:Y:S01]  /*59b0*/  @!P2 IMAD.IADD R213, R213, 0x1, -R0 ;  /* 0x00000001d5d5a824 */ /* 0x000fe200078e0a00 */
[C---:B------:R-:W-:Y:S01]  /*59c0*/  ISETP.GT.U32.AND P2, PT, R0.reuse, R85, PT ;  /* 0x000000550000720c */ /* 0x040fe20003f44070 */
[----:B------:R-:W-:Y:S01]  /*59d0*/  IMAD R83, R0, R6, R83 ;  /* 0x0000000600537224 */ /* 0x000fe200078e0253 */
[----:B------:R-:W-:Y:S01]  /*59e0*/  IABS R77, R20 ;  /* 0x00000014004d7213 */ /* 0x000fe20000000000 */
[----:B------:R-:W-:Y:S01]  /*59f0*/  IMAD.HI.U32 R6, R4, R81, RZ ;  /* 0x0000005104067227 */ /* 0x000fe200078e00ff */
[----:B------:R-:W-:-:S03]  /*5a00*/  ISETP.GT.U32.AND P5, PT, R0, R213, PT ;  /* 0x000000d50000720c */ /* 0x000fc60003fa4070 */
[C---:B------:R-:W-:Y:S02]  /*5a10*/  IMAD R215, R0.reuse, R8, R215 ;  /* 0x0000000800d77224 */ /* 0x040fe400078e02d7 */
[----:B------:R-:W-:Y:S01]  /*5a20*/  @!P6 IMAD.MOV R89, RZ, RZ, -R89 ;  /* 0x000000ffff59e224 */ /* 0x000fe200078e0a59 */
[C---:B------:R-:W-:Y:S01]  /*5a30*/  ISETP.GT.U32.AND P6, PT, R0.reuse, R83, PT ;  /* 0x000000530000720c */ /* 0x040fe20003fc4070 */
[----:B------:R-:W-:Y:S02]  /*5a40*/  IMAD.MOV R6, RZ, RZ, -R6 ;  /* 0x000000ffff067224 */ /* 0x000fe400078e0a06 */
[----:B------:R-:W-:Y:S01]  /*5a50*/  @!P3 IMAD.MOV R211, RZ, RZ, -R211 ;  /* 0x000000ffffd3b224 */ /* 0x000fe200078e0ad3 */
[C---:B------:R-:W-:Y:S01]  /*5a60*/  ISETP.GT.U32.AND P3, PT, R0.reuse, R215, PT ;  /* 0x000000d70000720c */ /* 0x040fe20003f64070 */
[----:B------:R-:W-:Y:S02]  /*5a70*/  IMAD R81, R0, R6, R81 ;  /* 0x0000000600517224 */ /* 0x000fe400078e0251 */
[----:B------:R-:W-:-:S02]  /*5a80*/  @!P5 IMAD.IADD R213, R213, 0x1, -R0 ;  /* 0x00000001d5d5d824 */ /* 0x000fc400078e0a00 */
[----:B------:R-:W-:Y:S01]  /*5a90*/  @!P4 IMAD.MOV R87, RZ, RZ, -R87 ;  /* 0x000000ffff57c224 */ /* 0x000fe200078e0a57 */
[----:B------:R-:W-:Y:S01]  /*5aa0*/  ISETP.GT.U32.AND P5, PT, R0, R81, PT ;  /* 0x000000510000720c */ /* 0x000fe20003fa4070 */
[----:B------:R-:W-:Y:S01]  /*5ab0*/  IMAD.HI.U32 R6, R4, R217, RZ ;  /* 0x000000d904067227 */ /* 0x000fe200078e00ff */
[----:B------:R-:W-:Y:S02]  /*5ac0*/  ISETP.GE.AND P4, PT, R12, RZ, PT ;  /* 0x000000ff0c00720c */ /* 0x000fe40003f86270 */
[----:B------:R-:W-:Y:S01]  /*5ad0*/  LOP3.LUT R12, R3, 0x1c8, RZ, 0xfc, !PT ;  /* 0x000001c8030c7812 */ /* 0x000fe200078efcff */
[--C-:B------:R-:W-:Y:S01]  /*5ae0*/  @!P6 IMAD.IADD R83, R83, 0x1, -R0.reuse ;  /* 0x000000015353e824 */ /* 0x100fe200078e0a00 */
[----:B------:R-:W-:Y:S01]  /*5af0*/  ISETP.GE.AND P6, PT, R10, RZ, PT ;  /* 0x000000ff0a00720c */ /* 0x000fe20003fc6270 */
[--C-:B------:R-:W-:Y:S01]  /*5b00*/  @!P3 IMAD.IADD R215, R215, 0x1, -R0.reuse ;  /* 0x00000001d7d7b824 */ /* 0x100fe200078e0a00 */
[----:B------:R-:W-:Y:S01]  /*5b10*/  IABS R79, R12 ;  /* 0x0000000c004f7213 */ /* 0x000fe20000000000 */
[----:B------:R-:W-:Y:S01]  /*5b20*/  @!P2 IMAD.IADD R85, R85, 0x1, -R0 ;  /* 0x000000015555a824 */ /* 0x000fe200078e0a00 */
[----:B------:R-:W-:Y:S01]  /*5b30*/  ISETP.GT.U32.AND P3, PT, R0, R83, PT ;  /* 0x000000530000720c */ /* 0x000fe20003f64070 */
[----:B------:R-:W-:Y:S01]  /*5b40*/  IMAD.MOV R6, RZ, RZ, -R6 ;  /* 0x000000ffff067224 */ /* 0x000fe200078e0a06 */
[----:B------:R-:W-:Y:S01]  /*5b50*/  ISETP.GE.AND P2, PT, R16, RZ, PT ;  /* 0x000000ff1000720c */ /* 0x000fe20003f46270 */
[----:B------:R-:W-:Y:S01]  /*5b60*/  @!P5 IMAD.IADD R81, R81, 0x1, -R0 ;  /* 0x000000015151d824 */ /* 0x000fe200078e0a00 */
[----:B------:R-:W-:Y:S01]  /*5b70*/  LOP3.LUT R16, R3, 0x1cc, RZ, 0xfc, !PT ;  /* 0x000001cc03107812 */ /* 0x000fe200078efcff */
[C---:B------:R-:W-:Y:S01]  /*5b80*/  IMAD R217, R0.reuse, R6, R217 ;  /* 0x0000000600d97224 */ /* 0x040fe200078e02d9 */
[C---:B------:R-:W-:Y:S01]  /*5b90*/  ISETP.GT.U32.AND P5, PT, R0.reuse, R215, PT ;  /* 0x000000d70000720c */ /* 0x040fe20003fa4070 */
[----:B------:R-:W-:Y:S01]  /*5ba0*/  @!P4 IMAD.MOV R85, RZ, RZ, -R85 ;  /* 0x000000ffff55c224 */ /* 0x000fe200078e0a55 */
[----:B------:R-:W-:Y:S01]  /*5bb0*/  ISETP.GT.U32.AND P4, PT, R0, R81, PT ;  /* 0x000000510000720c */ /* 0x000fe20003f84070 */
[----:B------:R-:W-:Y:S01]  /*5bc0*/  IMAD.HI.U32 R6, R4, R79, RZ ;  /* 0x0000004f04067227 */ /* 0x000fe200078e00ff */
[----:B------:R-:W-:-:S03]  /*5bd0*/  IABS R219, R16 ;  /* 0x0000001000db7213 */ /* 0x000fc60000000000 */
[----:B------:R-:W-:Y:S01]  /*5be0*/  @!P3 IMAD.IADD R83, R83, 0x1, -R0 ;  /* 0x000000015353b824 */ /* 0x000fe200078e0a00 */
[----:B------:R-:W-:Y:S01]  /*5bf0*/  ISETP.GT.U32.AND P3, PT, R0, R217, PT ;  /* 0x000000d90000720c */ /* 0x000fe20003f64070 */
[----:B------:R-:W-:Y:S02]  /*5c00*/  IMAD.MOV R6, RZ, RZ, -R6 ;  /* 0x000000ffff067224 */ /* 0x000fe400078e0a06 */
[----:B------:R-:W-:-:S04]  /*5c10*/  IMAD.HI.U32 R8, R4, R77, RZ ;  /* 0x0000004d04087227 */ /* 0x000fc800078e00ff */
[----:B------:R-:W-:Y:S02]  /*5c20*/  IMAD R79, R0, R6, R79 ;  /* 0x00000006004f7224 */ /* 0x000fe400078e024f */
[----:B------:R-:W-:Y:S01]  /*5c30*/  @!P4 IMAD.IADD R81, R81, 0x1, -R0 ;  /* 0x000000015151c824 */ /* 0x000fe200078e0a00 */
[----:B------:R-:W-:Y:S01]  /*5c40*/  ISETP.GE.AND P4, PT, R14, RZ, PT ;  /* 0x000000ff0e00720c */ /* 0x000fe20003f86270 */
[----:B------:R-:W-:Y:S01]  /*5c50*/  IMAD.HI.U32 R6, R4, R219, RZ ;  /* 0x000000db04067227 */ /* 0x000fe200078e00ff */
[----:B------:R-:W-:-:S03]  /*5c60*/  LOP3.LUT R14, R3, 0x1dc, RZ, 0xfc, !PT ;  /* 0x000001dc030e7812 */ /* 0x000fc600078efcff */
[----:B------:R-:W-:Y:S01]  /*5c70*/  @!P3 IMAD.IADD R217, R217, 0x1, -R0 ;  /* 0x00000001d9d9b824 */ /* 0x000fe200078e0a00 */
[----:B------:R-:W-:Y:S01]  /*5c80*/  ISETP.GE.AND P3, PT, R18, RZ, PT ;  /* 0x000000ff1200720c */ /* 0x000fe20003f66270 */
[----:B------:R-:W-:Y:S01]  /*5c90*/  IMAD.MOV R10, RZ, RZ, -R6 ;  /* 0x000000ffff0a7224 */ /* 0x000fe200078e0a06 */
[----:B------:R-:W-:Y:S01]  /*5ca0*/  IABS R223, R14 ;  /* 0x0000000e00df7213 */ /* 0x000fe20000000000 */
[----:B------:R-:W-:Y:S01]  /*5cb0*/  IMAD.MOV R8, RZ, RZ, -R8 ;  /* 0x000000ffff087224 */ /* 0x000fe200078e0a08 */
[----:B------:R-:W-:Y:S01]  /*5cc0*/  LOP3.LUT R18, R3, 0x1e4, RZ, 0xfc, !PT ;  /* 0x000001e403127812 */ /* 0x000fe200078efcff */
[----:B------:R-:W-:-:S03]  /*5cd0*/  IMAD.HI.U32 R6, R4, R221, RZ ;  /* 0x000000dd04067227 */ /* 0x000fc600078e00ff */
[----:B------:R-:W-:Y:S01]  /*5ce0*/  IABS R225, R18 ;  /* 0x0000001200e17213 */ /* 0x000fe20000000000 */
[----:B------:R-:W-:Y:S01]  /*5cf0*/  @!P5 IMAD.IADD R215, R215, 0x1, -R0 ;  /* 0x00000001d7d7d824 */ /* 0x000fe200078e0a00 */
[C---:B------:R-:W-:Y:S01]  /*5d00*/  ISETP.GT.U32.AND P5, PT, R0.reuse, R79, PT ;  /* 0x0000004f0000720c */ /* 0x040fe20003fa4070 */
[C---:B------:R-:W-:Y:S02]  /*5d10*/  IMAD R77, R0.reuse, R8, R77 ;  /* 0x00000008004d7224 */ /* 0x040fe400078e024d */
[----:B------:R-:W-:Y:S02]  /*5d20*/  IMAD.MOV R6, RZ, RZ, -R6 ;  /* 0x000000ffff067224 */ /* 0x000fe400078e0a06 */
[----:B------:R-:W-:Y:S01]  /*5d30*/  @!P4 IMAD.MOV R215, RZ, RZ, -R215 ;  /* 0x000000ffffd7c224 */ /* 0x000fe200078e0ad7 */
[C---:B------:R-:W-:Y:S01]  /*5d40*/  ISETP.GT.U32.AND P4, PT, R0.reuse, R77, PT ;  /* 0x0000004d0000720c */ /* 0x040fe20003f84070 */
[----:B------:R-:W-:Y:S02]  /*5d50*/  IMAD R221, R0, R6, R221 ;  /* 0x0000000600dd7224 */ /* 0x000fe400078e02dd */
[----:B------:R-:W-:-:S02]  /*5d60*/  @!P3 IMAD.MOV R81, RZ, RZ, -R81 ;  /* 0x000000ffff51b224 */ /* 0x000fc400078e0a51 */
[C---:B------:R-:W-:Y:S01]  /*5d70*/  IMAD R219, R0.reuse, R10, R219 ;  /* 0x0000000a00db7224 */ /* 0x040fe200078e02db */
[C---:B------:R-:W-:Y:S01]  /*5d80*/  ISETP.GT.U32.AND P3, PT, R0.reuse, R221, PT ;  /* 0x000000dd0000720c */ /* 0x040fe20003f64070 */
[----:B------:R-:W-:Y:S01]  /*5d90*/  @!P2 IMAD.MOV R213, RZ, RZ, -R213 ;  /* 0x000000ffffd5a224 */ /* 0x000fe200078e0ad5 */
[----:B------:R-:W-:Y:S01]  /*5da0*/  LOP3.LUT R10, R3, 0x1d8, RZ, 0xfc, !PT ;  /* 0x000001d8030a7812 */ /* 0x000fe200078efcff */
[--C-:B------:R-:W-:Y:S01]  /*5db0*/  @!P5 IMAD.IADD R79, R79, 0x1, -R0.reuse ;  /* 0x000000014f4fd824 */ /* 0x100fe200078e0a00 */
[C---:B------:R-:W-:Y:S01]  /*5dc0*/  ISETP.GT.U32.AND P2, PT, R0.reuse, R217, PT ;  /* 0x000000d90000720c */ /* 0x040fe20003f44070 */
[----:B------:R-:W-:Y:S01]  /*5dd0*/  @!P6 IMAD.MOV R83, RZ, RZ, -R83 ;  /* 0x000000ffff53e224 */ /* 0x000fe200078e0a53 */
[----:B------:R-:W-:Y:S01]  /*5de0*/  IABS R75, R10 ;  /* 0x0000000a004b7213 */ /* 0x000fe20000000000 */
[----:B------:R-:W-:Y:S01]  /*5df0*/  @!P4 IMAD.IADD R77, R77, 0x1, -R0 ;  /* 0x000000014d4dc824 */ /* 0x000fe200078e0a00 */
[C---:B------:R-:W-:Y:S02]  /*5e00*/  ISETP.GT.U32.AND P6, PT, R0.reuse, R79, PT ;  /* 0x0000004f0000720c */ /* 0x040fe40003fc4070 */
[----:B------:R-:W-:Y:S01]  /*5e10*/  ISETP.GT.U32.AND P5, PT, R0, R219, PT ;  /* 0x000000db0000720c */ /* 0x000fe20003fa4070 */
[----:B------:R-:W-:-:S04]  /*5e20*/  IMAD.HI.U32 R6, R4, R75, RZ ;  /* 0x0000004b04067227 */ /* 0x000fc800078e00ff */
[----:B------:R-:W-:Y:S01]  /*5e30*/  @!P3 IMAD.IADD R221, R221, 0x1, -R0 ;  /* 0x00000001ddddb824 */ /* 0x000fe200078e0a00 */
[----:B------:R-:W-:Y:S01]  /*5e40*/  ISETP.GT.U32.AND P3, PT, R0, R77, PT ;  /* 0x0000004d0000720c */ /* 0x000fe20003f64070 */
[----:B------:R-:W-:Y:S02]  /*5e50*/  IMAD.MOV R8, RZ, RZ, -R6 ;  /* 0x000000ffff087224 */ /* 0x000fe400078e0a06 */
        /* <DEDUP_REMOVED lines=8> */
[--C-:B------:R-:W-:Y:S01]  /*5ee0*/  @!P6 IMAD.IADD R79, R79, 0x1, -R0.reuse ;  /* 0x000000014f4fe824 */ /* 0x100fe200078e0a00 */
[----:B------:R-:W-:Y:S01]  /*5ef0*/  ISETP.GE.AND P6, PT, R12, RZ, PT ;  /* 0x000000ff0c00720c */ /* 0x000fe20003fc6270 */
[----:B------:R-:W-:Y:S01]  /*5f00*/  IMAD R223, R0, R6, R223 ;  /* 0x0000000600df7224 */ /* 0x000fe200078e02df */
[----:B------:R-:W-:Y:S01]  /*5f10*/  IABS R227, R22 ;  /* 0x0000001600e37213 */ /* 0x000fe20000000000 */
[----:B------:R-:W-:Y:S01]  /*5f20*/  @!P5 IMAD.IADD R219, R219, 0x1, -R0 ;  /* 0x00000001dbdbd824 */ /* 0x000fe200078e0a00 */
[----:B------:R-:W-:-:S02]  /*5f30*/  ISETP.GE.AND P5, PT, R16, RZ, PT ;  /* 0x000000ff1000720c */ /* 0x000fc40003fa6270 */
[----:B------:R-:W-:Y:S01]  /*5f40*/  LOP3.LUT R16, R3, 0x1e0, RZ, 0xfc, !PT ;  /* 0x000001e003107812 */ /* 0x000fe200078efcff */
[----:B------:R-:W-:Y:S01]  /*5f50*/  @!P2 IMAD.MOV R217, RZ, RZ, -R217 ;  /* 0x000000ffffd9a224 */ /* 0x000fe200078e0ad9 */
[C---:B------:R-:W-:Y:S02]  /*5f60*/  ISETP.GT.U32.AND P4, PT, R0.reuse, R219, PT ;  /* 0x000000db0000720c */ /* 0x040fe40003f84070 */
[C---:B------:R-:W-:Y:S01]  /*5f70*/  ISETP.GT.U32.AND P2, PT, R0.reuse, R221, PT ;  /* 0x000000dd0000720c */ /* 0x040fe20003f44070 */
[----:B------:R-:W-:Y:S01]  /*5f80*/  @!P3 IMAD.IADD R75, R75, 0x1, -R0 ;  /* 0x000000014b4bb824 */ /* 0x000fe200078e0a00 */
[----:B------:R-:W-:Y:S01]  /*5f90*/  ISETP.GT.U32.AND P3, PT, R0, R223, PT ;  /* 0x000000df0000720c */ /* 0x000fe20003f64070 */
[----:B------:R-:W-:Y:S01]  /*5fa0*/  @!P6 IMAD.MOV R79, RZ, RZ, -R79 ;  /* 0x000000ffff4fe224 */ /* 0x000fe200078e0a4f */
[----:B------:R-:W-:Y:S02]  /*5fb0*/  IABS R73, R16 ;  /* 0x0000001000497213 */ /* 0x000fe40000000000 */
[----:B------:R-:W-:-:S02]  /*5fc0*/  ISETP.GE.AND P6, PT, R20, RZ, PT ;  /* 0x000000ff1400720c */ /* 0x000fc40003fc6270 */
[----:B------:R-:W-:Y:S01]  /*5fd0*/  LOP3.LUT R20, R3, 0x1e8, RZ, 0xfc, !PT ;  /* 0x000001e803147812 */ /* 0x000fe200078efcff */
[----:B------:R-:W-:-:S03]  /*5fe0*/  IMAD.HI.U32 R6, R4, R73, RZ ;  /* 0x0000004904067227 */ /* 0x000fc600078e00ff */
[----:B------:R-:W-:Y:S01]  /*5ff0*/  IABS R71, R20 ;  /* 0x0000001400477213 */ /* 0x000fe20000000000 */
[----:B------:R-:W-:Y:S02]  /*6000*/  IMAD.MOV R8, RZ, RZ, -R6 ;  /* 0x000000ffff087224 */ /* 0x000fe400078e0a06 */
[--C-:B------:R-:W-:Y:S01]  /*6010*/  @!P3 IMAD.IADD R223, R223, 0x1, -R0.reuse ;  /* 0x00000001dfdfb824 */ /* 0x100fe200078e0a00 */
[----:B------:R-:W-:Y:S01]  /*6020*/  ISETP.GT.U32.AND P3, PT, R0, R75, PT ;  /* 0x0000004b0000720c */ /* 0x000fe20003f64070 */
[----:B------:R-:W-:Y:S01]  /*6030*/  @!P4 IMAD.IADD R219, R219, 0x1, -R0 ;  /* 0x00000001dbdbc824 */ /* 0x000fe200078e0a00 */
[----:B------:R-:W-:Y:S01]  /*6040*/  ISETP.GE.AND P4, PT, R24, RZ, PT ;  /* 0x000000ff1800720c */ /* 0x000fe20003f86270 */
[----:B------:R-:W-:Y:S01]  /*6050*/  IMAD.HI.U32 R6, R4, R225, RZ ;  /* 0x000000e104067227 */ /* 0x000fe200078e00ff */
[----:B------:R-:W-:-:S03]  /*6060*/  LOP3.LUT R24, R3, 0x1f0, RZ, 0xfc, !PT ;  /* 0x000001f003187812 */ /* 0x000fc600078efcff */
[----:B------:R-:W-:Y:S01]  /*6070*/  @!P2 IMAD.IADD R221, R221, 0x1, -R0 ;  /* 0x00000001dddda824 */ /* 0x000fe200078e0a00 */
[----:B------:R-:W-:Y:S01]  /*6080*/  ISETP.GE.AND P2, PT, R10, RZ, PT ;  /* 0x000000ff0a00720c */ /* 0x000fe20003f46270 */
[C---:B------:R-:W-:Y:S01]  /*6090*/  IMAD R73, R0.reuse, R8, R73 ;  /* 0x0000000800497224 */ /* 0x040fe200078e0249 */
[----:B------:R-:W-:Y:S01]  /*60a0*/  IABS R69, R24 ;  /* 0x0000001800457213 */ /* 0x000fe20000000000 */
[----:B------:R-:W-:Y:S02]  /*60b0*/  IMAD.MOV R10, RZ, RZ, -R6 ;  /* 0x000000ffff0a7224 */ /* 0x000fe400078e0a06 */
[----:B------:R-:W-:Y:S01]  /*60c0*/  @!P5 IMAD.MOV R219, RZ, RZ, -R219 ;  /* 0x000000ffffdbd224 */ /* 0x000fe200078e0adb */
[----:B------:R-:W-:Y:S01]  /*60d0*/  ISETP.GT.U32.AND P5, PT, R0, R223, PT ;  /* 0x000000df0000720c */ /* 0x000fe20003fa4070 */
[----:B------:R-:W-:-:S04]  /*60e0*/  IMAD.HI.U32 R8, R4, R71, RZ ;  /* 0x0000004704087227 */ /* 0x000fc800078e00ff */
[----:B------:R-:W-:Y:S01]  /*60f0*/  @!P6 IMAD.MOV R77, RZ, RZ, -R77 ;  /* 0x000000ffff4de224 */ /* 0x000fe200078e0a4d */
[C---:B------:R-:W-:Y:S01]  /*6100*/  ISETP.GT.U32.AND P6, PT, R0.reuse, R73, PT ;  /* 0x000000490000720c */ /* 0x040fe20003fc4070 */
[C---:B------:R-:W-:Y:S01]  /*6110*/  IMAD R225, R0.reuse, R10, R225 ;  /* 0x0000000a00e17224 */ /* 0x040fe200078e02e1 */
[----:B------:R-:W-:Y:S01]  /*6120*/  LOP3.LUT R10, R3, 0x1f4, RZ, 0xfc, !PT ;  /* 0x000001f4030a7812 */ /* 0x000fe200078efcff */
[----:B------:R-:W-:Y:S02]  /*6130*/  IMAD.MOV R12, RZ, RZ, -R8 ;  /* 0x000000ffff0c7224 */ /* 0x000fe400078e0a08 */
[--C-:B------:R-:W-:Y:S01]  /*6140*/  @!P3 IMAD.IADD R75, R75, 0x1, -R0.reuse ;  /* 0x000000014b4bb824 */ /* 0x100fe200078e0a00 */
[C---:B------:R-:W-:Y:S01]  /*6150*/  ISETP.GT.U32.AND P3, PT, R0.reuse, R225, PT ;  /* 0x000000e10000720c */ /* 0x040fe20003f64070 */
[----:B------:R-:W-:Y:S01]  /*6160*/  IMAD R71, R0, R12, R71 ;  /* 0x0000000c00477224 */ /* 0x000fe200078e0247 */
[----:B------:R-:W-:Y:S01]  /*6170*/  IABS R229, R10 ;  /* 0x0000000a00e57213 */ /* 0x000fe20000000000 */
[----:B------:R-:W-:Y:S01]  /*6180*/  @!P4 IMAD.MOV R221, RZ, RZ, -R221 ;  /* 0x000000ffffddc224 */ /* 0x000fe200078e0add */
[----:B------:R-:W-:Y:S01]  /*6190*/  ISETP.GE.AND P4, PT, R14, RZ, PT ;  /* 0x000000ff0e00720c */ /* 0x000fe20003f86270 */
[----:B------:R-:W-:Y:S01]  /*61a0*/  IMAD.HI.U32 R6, R4, R227, RZ ;  /* 0x000000e304067227 */ /* 0x000fe200078e00ff */
[----:B------:R-:W1:Y:S03]  /*61b0*/  LDS R12, [UR10] ;  /* 0x0000000aff0c7984 */ /* 0x000e660008000800 */
[----:B------:R-:W-:Y:S01]  /*61c0*/  @!P5 IMAD.IADD R223, R223, 0x1, -R0 ;  /* 0x00000001dfdfd824 */ /* 0x000fe200078e0a00 */
[----:B------:R-:W-:Y:S01]  /*61d0*/  ISETP.GT.U32.AND P5, PT, R0, R71, PT ;  /* 0x000000470000720c */ /* 0x000fe20003fa4070 */
[----:B------:R-:W-:-:S02]  /*61e0*/  IMAD.MOV R6, RZ, RZ, -R6 ;  /* 0x000000ffff067224 */ /* 0x000fc400078e0a06 */
[--C-:B------:R-:W-:Y:S01]  /*61f0*/  @!P6 IMAD.IADD R73, R73, 0x1, -R0.reuse ;  /* 0x000000014949e824 */ /* 0x100fe200078e0a00 */
[----:B------:R-:W-:Y:S01]  /*6200*/  ISETP.GE.AND P6, PT, R16, RZ, PT ;  /* 0x000000ff1000720c */ /* 0x000fe20003fc6270 */
[C---:B------:R-:W-:Y:S01]  /*6210*/  IMAD R227, R0.reuse, R6, R227 ;  /* 0x0000000600e37224 */ /* 0x040fe200078e02e3 */
[----:B------:R-:W-:Y:S01]  /*6220*/  LOP3.LUT R6, R3, 0x1f8, RZ, 0xfc, !PT ;  /* 0x000001f803067812 */ /* 0x000fe200078efcff */
[----:B------:R-:W-:Y:S01]  /*6230*/  @!P3 IMAD.IADD R225, R225, 0x1, -R0 ;  /* 0x00000001e1e1b824 */ /* 0x000fe200078e0a00 */
[----:B------:R-:W-:Y:S01]  /*6240*/  ISETP.GT.U32.AND P3, PT, R0, R73, PT ;  /* 0x000000490000720c */ /* 0x000fe20003f64070 */
[----:B------:R-:W-:Y:S01]  /*6250*/  IMAD.HI.U32 R8, R4, R69, RZ ;  /* 0x0000004504087227 */ /* 0x000fe200078e00ff */
[----:B------:R-:W-:-:S03]  /*6260*/  IABS R231, R6 ;  /* 0x0000000600e77213 */ /* 0x000fc60000000000 */
[----:B------:R-:W-:Y:S01]  /*6270*/  @!P4 IMAD.MOV R223, RZ, RZ, -R223 ;  /* 0x000000ffffdfc224 */ /* 0x000fe200078e0adf */
[----:B------:R-:W-:Y:S01]  /*6280*/  BAR.SYNC.DEFER_BLOCKING 0x0 ;  /* 0x0000000000007b1d */ /* 0x000fe20000010000 */
[C---:B------:R-:W-:Y:S01]  /*6290*/  ISETP.GT.U32.AND P4, PT, R0.reuse, R227, PT ;  /* 0x000000e30000720c */ /* 0x040fe20003f84070 */
[----:B------:R-:W-:Y:S02]  /*62a0*/  IMAD.MOV R8, RZ, RZ, -R8 ;  /* 0x000000ffff087224 */ /* 0x000fe400078e0a08 */
[----:B------:R-:W-:Y:S01]  /*62b0*/  @!P5 IMAD.IADD R71, R71, 0x1, -R0 ;  /* 0x000000014747d824 */ /* 0x000fe200078e0a00 */
[C---:B------:R-:W-:Y:S01]  /*62c0*/  ISETP.GT.U32.AND P5, PT, R0.reuse, R225, PT ;  /* 0x000000e10000720c */ /* 0x040fe20003fa4070 */
[C---:B------:R-:W-:Y:S02]  /*62d0*/  IMAD R69, R0.reuse, R8, R69 ;  /* 0x0000000800457224 */ /* 0x040fe400078e0245 */
[----:B------:R-:W-:Y:S01]  /*62e0*/  @!P2 IMAD.MOV R75, RZ, RZ, -R75 ;  /* 0x000000ffff4ba224 */ /* 0x000fe200078e0a4b */
[----:B------:R-:W-:Y:S01]  /*62f0*/  ISETP.GT.U32.AND P2, PT, R0, R71, PT ;  /* 0x000000470000720c */ /* 0x000fe20003f44070 */
[----:B------:R-:W-:-:S04]  /*6300*/  IMAD.HI.U32 R3, R4, R229, RZ ;  /* 0x000000e504037227 */ /* 0x000fc800078e00ff */
[--C-:B------:R-:W-:Y:S01]  /*6310*/  @!P3 IMAD.IADD R73, R73, 0x1, -R0.reuse ;  /* 0x000000014949b824 */ /* 0x100fe200078e0a00 */
[----:B------:R-:W-:Y:S01]  /*6320*/  ISETP.GT.U32.AND P3, PT, R0, R69, PT ;  /* 0x000000450000720c */ /* 0x000fe20003f64070 */
[----:B------:R-:W-:Y:S02]  /*6330*/  IMAD.MOV R3, RZ, RZ, -R3 ;  /* 0x000000ffff037224 */ /* 0x000fe400078e0a03 */
[----:B------:R-:W-:Y:S01]  /*6340*/  @!P4 IMAD.IADD R227, R227, 0x1, -R0 ;  /* 0x00000001e3e3c824 */ /* 0x000fe200078e0a00 */
[----:B------:R-:W-:Y:S01]  /*6350*/  ISETP.GE.AND P4, PT, R20, RZ, PT ;  /* 0x000000ff1400720c */ /* 0x000fe20003f86270 */
[----:B------:R-:W-:Y:S01]  /*6360*/  IMAD.HI.U32 R4, R4, R231, RZ ;  /* 0x000000e704047227 */ /* 0x000fe200078e00ff */
[----:B-1----:R-:W-:-:S03]  /*6370*/  R2UR UR11, R12 ;  /* 0x000000000c0b72ca */ /* 0x002fc600000e0000 */
[----:B------:R-:W-:Y:S02]  /*6380*/  IMAD R229, R0, R3, R229 ;  /* 0x0000000300e57224 */ /* 0x000fe400078e02e5 */
[----:B------:R-:W-:Y:S01]  /*6390*/  @!P5 IMAD.IADD R225, R225, 0x1, -R0 ;  /* 0x00000001e1e1d824 */ /* 0x000fe200078e0a00 */
[----:B------:R-:W-:Y:S01]  /*63a0*/  ISETP.GE.AND P5, PT, R18, RZ, PT ;  /* 0x000000ff1200720c */ /* 0x000fe20003fa6270 */
[----:B------:R-:W-:Y:S02]  /*63b0*/  IMAD.MOV R4, RZ, RZ, -R4 ;  /* 0x000000ffff047224 */ /* 0x000fe400078e0a04 */
[--C-:B------:R-:W-:Y:S01]  /*63c0*/  @!P2 IMAD.IADD R71, R71, 0x1, -R0.reuse ;  /* 0x000000014747a824 */ /* 0x100fe200078e0a00 */
[C---:B------:R-:W-:Y:S01]  /*63d0*/  ISETP.GT.U32.AND P2, PT, R0.reuse, R229, PT ;  /* 0x000000e50000720c */ /* 0x040fe20003f44070 */
[C---:B------:R-:W-:Y:S02]  /*63e0*/  IMAD R231, R0.reuse, R4, R231 ;  /* 0x0000000400e77224 */ /* 0x040fe400078e02e7 */
[----:B------:R-:W-:Y:S01]  /*63f0*/  @!P3 IMAD.IADD R69, R69, 0x1, -R0 ;  /* 0x000000014545b824 */ /* 0x000fe200078e0a00 */
[----:B------:R-:W-:Y:S01]  /*6400*/  ISETP.GT.U32.AND P3, PT, R0, R227, PT ;  /* 0x000000e30000720c */ /* 0x000fe20003f64070 */
[----:B------:R-:W-:-:S02]  /*6410*/  IMAD.U32 R3, RZ, RZ, UR18 ;  /* 0x00000012ff037e24 */ /* 0x000fc4000f8e00ff */
[----:B------:R-:W-:Y:S01]  /*6420*/  @!P6 IMAD.MOV R73, RZ, RZ, -R73 ;  /* 0x000000ffff49e224 */ /* 0x000fe200078e0a49 */
[C---:B------:R-:W-:Y:S01]  /*6430*/  ISETP.GT.U32.AND P6, PT, R0.reuse, R69, PT ;  /* 0x000000450000720c */ /* 0x040fe20003fc4070 */
[----:B------:R-:W-:Y:S01]  /*6440*/  @!P4 IMAD.MOV R71, RZ, RZ, -R71 ;  /* 0x000000ffff47c224 */ /* 0x000fe200078e0a47 */
[----:B------:R-:W-:Y:S01]  /*6450*/  ISETP.GT.U32.AND P4, PT, R0, R231, PT ;  /* 0x000000e70000720c */ /* 0x000fe20003f84070 */
[C---:B------:R-:W-:Y:S02]  /*6460*/  IMAD R84, R3.reuse, 0x2, R86 ;  /* 0x0000000203547824 */ /* 0x040fe400078e0256 */
[----:B------:R-:W-:Y:S01]  /*6470*/  @!P5 IMAD.MOV R225, RZ, RZ, -R225 ;  /* 0x000000ffffe1d224 */ /* 0x000fe200078e0ae1 */
[----:B------:R-:W-:Y:S01]  /*6480*/  ISETP.GE.AND P5, PT, R22, RZ, PT ;  /* 0x000000ff1600720c */ /* 0x000fe20003fa6270 */
[----:B------:R-:W-:Y:S01]  /*6490*/  IMAD R80, R3, 0x2, R84 ;  /* 0x0000000203507824 */ /* 0x000fe200078e0254 */
[----:B------:R-:W-:Y:S01]  /*64a0*/  STL [R1+0x48], R84 ;  /* 0x0000485401007387 */ /* 0x000fe20000100800 */
[----:B------:R-:W-:-:S02]  /*64b0*/  @!P2 IMAD.IADD R229, R229, 0x1, -R0 ;  /* 0x00000001e5e5a824 */ /* 0x000fc400078e0a00 */
[----:B------:R-:W-:Y:S01]  /*64c0*/  IMAD R78, R3, 0x2, R80 ;  /* 0x00000002034e7824 */ /* 0x000fe200078e0250 */
[----:B------:R-:W-:Y:S01]  /*64d0*/  STL [R1+0x44], R80 ;  /* 0x0000445001007387 */ /* 0x000fe20000100800 */
[----:B------:R-:W-:Y:S01]  /*64e0*/  @!P3 IMAD.IADD R227, R227, 0x1, -R0 ;  /* 0x00000001e3e3b824 */ /* 0x000fe200078e0a00 */
[----:B------:R-:W-:Y:S01]  /*64f0*/  ISETP.GT.U32.AND P2, PT, R0, R229, PT ;  /* 0x000000e50000720c */ /* 0x000fe20003f44070 */
[----:B------:R-:W-:Y:S01]  /*6500*/  IMAD R76, R3, 0x2, R78 ;  /* 0x00000002034c7824 */ /* 0x000fe200078e024e */
[----:B------:R-:W-:Y:S01]  /*6510*/  ISETP.GE.AND P3, PT, R24, RZ, PT ;  /* 0x000000ff1800720c */ /* 0x000fe20003f66270 */
[--C-:B------:R-:W-:Y:S01]  /*6520*/  @!P6 IMAD.IADD R69, R69, 0x1, -R0.reuse ;  /* 0x000000014545e824 */ /* 0x100fe200078e0a00 */
[----:B------:R-:W-:Y:S01]  /*6530*/  ISETP.GE.AND P6, PT, R10, RZ, PT ;  /* 0x000000ff0a00720c */ /* 0x000fe20003fc6270 */
[----:B------:R-:W-:Y:S01]  /*6540*/  @!P4 IMAD.IADD R231, R231, 0x1, -R0 ;  /* 0x00000001e7e7c824 */ /* 0x000fe200078e0a00 */
[----:B------:R-:W-:Y:S01]  /*6550*/  ISETP.GE.AND P4, PT, R30, UR30, PT ;  /* 0x0000001e1e007c0c */ /* 0x000fe2000bf86270 */
[C---:B------:R-:W-:Y:S01]  /*6560*/  IMAD R238, R3.reuse, 0x2, R76 ;  /* 0x0000000203ee7824 */ /* 0x040fe200078e024c */
[----:B------:R-:W-:Y:S01]  /*6570*/  STL [R1+0x50], R78 ;  /* 0x0000504e01007387 */ /* 0x000fe20000100800 */
[----:B------:R-:W-:Y:S01]  /*6580*/  @!P5 IMAD.MOV R227, RZ, RZ, -R227 ;  /* 0x000000ffffe3d224 */ /* 0x000fe200078e0ae3 */
[----:B------:R-:W-:Y:S01]  /*6590*/  ISETP.GT.U32.AND P5, PT, R0, R231, PT ;  /* 0x000000e70000720c */ /* 0x000fe20003fa4070 */
[----:B------:R-:W-:Y:S01]  /*65a0*/  IMAD R237, R3, 0x2, R238 ;  /* 0x0000000203ed7824 */ /* 0x000fe200078e02ee */
[----:B------:R-:W-:Y:S01]  /*65b0*/  SEL R8, R68, RZ, !P4 ;  /* 0x000000ff44087207 */ /* 0x000fe20006000000 */
[----:B------:R-:W-:Y:S01]  /*65c0*/  @!P2 IMAD.IADD R229, R229, 0x1, -R0 ;  /* 0x00000001e5e5a824 */ /* 0x000fe200078e0a00 */
[----:B------:R-:W-:Y:S01]  /*65d0*/  ISETP.GE.AND P2, PT, R32, UR30, PT ;  /* 0x0000001e20007c0c */ /* 0x000fe2000bf46270 */
[C---:B------:R-:W-:Y:S01]  /*65e0*/  IMAD R236, R3.reuse, 0x2, R237 ;  /* 0x0000000203ec7824 */ /* 0x040fe200078e02ed */
[----:B------:R-:W-:Y:S01]  /*65f0*/  STL [R1+0x40], R76 ;  /* 0x0000404c01007387 */ /* 0x000fe20000100800 */
[----:B------:R-:W-:Y:S01]  /*6600*/  @!P6 IMAD.MOV R229, RZ, RZ, -R229 ;  /* 0x000000ffffe5e224 */ /* 0x000fe200078e0ae5 */
[----:B------:R-:W-:Y:S01]  /*6610*/  ISETP.GE.AND P6, PT, R6, RZ, PT ;  /* 0x000000ff0600720c */ /* 0x000fe20003fc6270 */
[----:B------:R-:W-:Y:S01]  /*6620*/  IMAD R235, R3, 0x2, R236 ;  /* 0x0000000203eb7824 */ /* 0x000fe200078e02ec */
[----:B------:R-:W-:Y:S01]  /*6630*/  SEL R4, R68, RZ, !P2 ;  /* 0x000000ff44047207 */ /* 0x000fe20005000000 */
[----:B------:R-:W-:Y:S01]  /*6640*/  @!P3 IMAD.MOV R69, RZ, RZ, -R69 ;  /* 0x000000ffff45b224 */ /* 0x000fe200078e0a45 */
[----:B------:R-:W-:Y:S01]  /*6650*/  ISETP.GE.AND P2, PT, R28, UR30, PT ;  /* 0x0000001e1c007c0c */ /* 0x000fe2000bf46270 */
[----:B------:R-:W-:Y:S01]  /*6660*/  @!P5 IMAD.IADD R231, R231, 0x1, -R0 ;  /* 0x00000001e7e7d824 */ /* 0x000fe200078e0a00 */
[----:B------:R-:W-:Y:S01]  /*6670*/  ISETP.NE.U32.AND P4, PT, R4, RZ, PT ;  /* 0x000000ff0400720c */ /* 0x000fe20003f85070 */
[----:B------:R-:W-:Y:S01]  /*6680*/  IMAD R234, R3, 0x2, R235 ;  /* 0x0000000203ea7824 */ /* 0x000fe200078e02eb */
[----:B------:R-:W-:Y:S01]  /*6690*/  ISETP.NE.AND P5, PT, R67, RZ, PT ;  /* 0x000000ff4300720c */ /* 0x000fe20003fa5270 */
[----:B------:R-:W-:Y:S01]  /*66a0*/  IMAD.MOV.U32 R67, RZ, RZ, R231 ;  /* 0x000000ffff437224 */ /* 0x000fe200078e00e7 */
[----:B------:R-:W-:Y:S01]  /*66b0*/  SEL R4, R68, RZ, !P2 ;  /* 0x000000ff44047207 */ /* 0x000fe20005000000 */
[C---:B------:R-:W-:Y:S01]  /*66c0*/  IMAD R231, R3.reuse, 0x2, R234 ;  /* 0x0000000203e77824 */ /* 0x040fe200078e02ea */
[----:B------:R-:W-:Y:S01]  /*66d0*/  ISETP.NE.U32.AND P3, PT, R8, RZ, PT ;  /* 0x000000ff0800720c */ /* 0x000fe20003f65070 */
[----:B------:R-:W-:Y:S01]  /*66e0*/  @!P6 IMAD.MOV R67, RZ, RZ, -R67 ;  /* 0x000000ffff43e224 */ /* 0x000fe200078e0a43 */
[----:B------:R-:W-:Y:S01]  /*66f0*/  ISETP.NE.U32.AND P2, PT, R4, RZ, PT ;  /* 0x000000ff0400720c */ /* 0x000fe20003f45070 */
[----:B------:R-:W-:Y:S01]  /*6700*/  IMAD R4, R3, 0x2, R231 ;  /* 0x0000000203047824 */ /* 0x000fe200078e02e7 */
[C---:B------:R-:W-:Y:S01]  /*6710*/  SEL R172, R230.reuse, R175, !P5 ;  /* 0x000000afe6ac7207 */ /* 0x040fe20006800000 */
[----:B------:R1:W-:Y:S01]  /*6720*/  STL [R1+0x328], R82 ;  /* 0x0003285201007387 */ /* 0x0003e20000100800 */
[----:B------:R-:W-:-:S02]  /*6730*/  SEL R6, R230, R9, !P5 ;  /* 0x00000009e6067207 */ /* 0x000fc40006800000 */
[C---:B------:R-:W-:Y:S02]  /*6740*/  SEL R8, R230.reuse, R11, !P5 ;  /* 0x0000000be6087207 */ /* 0x040fe40006800000 */
[C---:B------:R-:W-:Y:S02]  /*6750*/  SEL R170, R230.reuse, R171, !P5 ;  /* 0x000000abe6aa7207 */ /* 0x040fe40006800000 */
[C---:B------:R-:W-:Y:S02]  /*6760*/  SEL R175, R230.reuse, R181, !P5 ;  /* 0x000000b5e6af7207 */ /* 0x040fe40006800000 */
[C---:B------:R-:W-:Y:S02]  /*6770*/  SEL R9, R230.reuse, R13, !P5 ;  /* 0x0000000de6097207 */ /* 0x040fe40006800000 */
[C---:B------:R-:W-:Y:S02]  /*6780*/  SEL R10, R230.reuse, R15, !P5 ;  /* 0x0000000fe60a7207 */ /* 0x040fe40006800000 */
        /* <DEDUP_REMOVED lines=15> */
[C---:B------:R-:W-:Y:S01]  /*6880*/  SEL R193, R230.reuse, R66, !P5 ;  /* 0x00000042e6c17207 */ /* 0x040fe20006800000 */
[----:B------:R-:W-:Y:S01]  /*6890*/  IMAD R66, R3, 0x2, R4 ;  /* 0x0000000203427824 */ /* 0x000fe200078e0204 */
        /* <DEDUP_REMOVED lines=24> */
[----:B------:R-:W-:Y:S01]  /*6a20*/  IMAD R5, R5, UR15, RZ ;  /* 0x0000000f05057c24 */ /* 0x000fe2000f8e02ff */
        /* <DEDUP_REMOVED lines=36> */
[----:B------:R-:W-:Y:S01]  /*6c70*/  SEL R185, R230, R239, !P5 ;  /* 0x000000efe6b97207 */ /* 0x000fe20006800000 */
[----:B------:R-:W-:Y:S01]  /*6c80*/  IMAD R239, R74, UR19, RZ ;  /* 0x000000134aef7c24 */ /* 0x000fe2000f8e02ff */
[C---:B------:R-:W-:Y:S02]  /*6c90*/  SEL R186, R230.reuse, R241, !P5 ;  /* 0x000000f1e6ba7207 */ /* 0x040fe40006800000 */
[C---:B------:R-:W-:Y:S01]  /*6ca0*/  SEL R187, R230.reuse, R243, !P5 ;  /* 0x000000f3e6bb7207 */ /* 0x040fe20006800000 */
[----:B------:R-:W-:Y:S01]  /*6cb0*/  IMAD.SHL.U32 R0, R239, 0x4, RZ ;  /* 0x00000004ef007824 */ /* 0x000fe200078e00ff */
[----:B------:R-:W-:-:S02]  /*6cc0*/  SEL R188, R230, R245, !P5 ;  /* 0x000000f5e6bc7207 */ /* 0x000fc40006800000 */
[C---:B------:R-:W-:Y:S02]  /*6cd0*/  SEL R189, R230.reuse, R247, !P5 ;  /* 0x000000f7e6bd7207 */ /* 0x040fe40006800000 */
[C---:B------:R-:W-:Y:S02]  /*6ce0*/  SEL R190, R230.reuse, R249, !P5 ;  /* 0x000000f9e6be7207 */ /* 0x040fe40006800000 */
[C---:B------:R-:W-:Y:S02]  /*6cf0*/  SEL R191, R230.reuse, R251, !P5 ;  /* 0x000000fbe6bf7207 */ /* 0x040fe40006800000 */
[C---:B------:R-:W-:Y:S02]  /*6d00*/  SEL R192, R230.reuse, R192, !P5 ;  /* 0x000000c0e6c07207 */ /* 0x040fe40006800000 */
[C---:B------:R-:W-:Y:S02]  /*6d10*/  SEL R194, R230.reuse, R194, !P5 ;  /* 0x000000c2e6c27207 */ /* 0x040fe40006800000 */
[C---:B------:R-:W-:Y:S01]  /*6d20*/  SEL R195, R230.reuse, R70, !P5 ;  /* 0x00000046e6c37207 */ /* 0x040fe20006800000 */
[----:B------:R-:W-:Y:S01]  /*6d30*/  IMAD R70, R3, 0x2, R66 ;  /* 0x0000000203467824 */ /* 0x000fe200078e0242 */
[----:B------:R-:W-:-:S02]  /*6d40*/  SEL R196, R230, R196, !P5 ;  /* 0x000000c4e6c47207 */ /* 0x000fc40006800000 */
[C---:B------:R-:W-:Y:S01]  /*6d50*/  SEL R197, R230.reuse, R72, !P5 ;  /* 0x00000048e6c57207 */ /* 0x040fe20006800000 */
[C---:B------:R-:W-:Y:S01]  /*6d60*/  IMAD R72, R3.reuse, 0x2, R70 ;  /* 0x0000000203487824 */ /* 0x040fe200078e0246 */
        /* <DEDUP_REMOVED lines=25> */
[----:B------:R-:W-:Y:S01]  /*6f00*/  SEL R222, R230, R75, !P5 ;  /* 0x0000004be6de7207 */ /* 0x000fe20006800000 */
[----:B------:R-:W-:Y:S01]  /*6f10*/  IMAD.SHL.U32 R75, R238, 0x4, RZ ;  /* 0x00000004ee4b7824 */ /* 0x000fe200078e00ff */
[C---:B------:R-:W-:Y:S02]  /*6f20*/  SEL R223, R230.reuse, R223, !P5 ;  /* 0x000000dfe6df7207 */ /* 0x040fe40006800000 */
[C---:B------:R-:W-:Y:S01]  /*6f30*/  SEL R224, R230.reuse, R73, !P5 ;  /* 0x00000049e6e07207 */ /* 0x040fe20006800000 */
[----:B------:R-:W-:Y:S01]  /*6f40*/  IMAD.SHL.U32 R73, R237, 0x4, RZ ;  /* 0x00000004ed497824 */ /* 0x000fe200078e00ff */
[C---:B------:R-:W-:Y:S01]  /*6f50*/  SEL R225, R230.reuse, R225, !P5 ;  /* 0x000000e1e6e17207 */ /* 0x040fe20006800000 */
[----:B------:R-:W-:Y:S01]  /*6f60*/  STL [R1+0x70], R75 ;  /* 0x0000704b01007387 */ /* 0x000fe20000100800 */
[----:B------:R-:W-:Y:S01]  /*6f70*/  SEL R226, R230, R71, !P5 ;  /* 0x00000047e6e27207 */ /* 0x000fe20006800000 */
[----:B------:R-:W-:Y:S01]  /*6f80*/  IMAD.SHL.U32 R71, R236, 0x4, RZ ;  /* 0x00000004ec477824 */ /* 0x000fe200078e00ff */
[C---:B------:R-:W-:Y:S01]  /*6f90*/  SEL R227, R230.reuse, R227, !P5 ;  /* 0x000000e3e6e37207 */ /* 0x040fe20006800000 */
[----:B------:R-:W-:Y:S01]  /*6fa0*/  STL [R1+0x6c], R73 ;  /* 0x00006c4901007387 */ /* 0x000fe20000100800 */
[----:B------:R-:W-:-:S02]  /*6fb0*/  SEL R228, R230, R69, !P5 ;  /* 0x00000045e6e47207 */ /* 0x000fc40006800000 */
[C---:B------:R-:W-:Y:S01]  /*6fc0*/  SEL R229, R230.reuse, R229, !P5 ;  /* 0x000000e5e6e57207 */ /* 0x040fe20006800000 */
[----:B------:R-:W-:Y:S01]  /*6fd0*/  STL [R1+0x68], R71 ;  /* 0x0000684701007387 */ /* 0x000fe20000100800 */
[----:B------:R-:W-:Y:S02]  /*6fe0*/  SEL R230, R230, R67, !P5 ;  /* 0x00000043e6e67207 */ /* 0x000fe40006800000 */
[----:B------:R-:W-:Y:S02]  /*6ff0*/  IADD3 R245, P5, PT, R82, UR20, RZ ;  /* 0x0000001452f57c10 */ /* 0x000fe4000ffbe0ff */
[----:B------:R-:W-:Y:S02]  /*7000*/  LOP3.LUT R69, R90, 0x40, RZ, 0xc0, !PT ;  /* 0x000000405a457812 */ /* 0x000fe400078ec0ff */
[----:B------:R-:W-:Y:S02]  /*7010*/  LEA.HI.X.SX32 R67, R252, UR21, 0x2, P5 ;  /* 0x00000015fc437c11 */ /* 0x000fe4000a8f16ff */
[----:B------:R-:W-:-:S02]  /*7020*/  LEA R242, P5, R66, R245, 0x2 ;  /* 0x000000f542f27211 */ /* 0x000fc400078a10ff */
[----:B------:R-:W-:Y:S02]  /*7030*/  LEA R240, P6, R70, R245, 0x2 ;  /* 0x000000f546f07211 */ /* 0x000fe400078c10ff */
[----:B------:R-:W-:Y:S01]  /*7040*/  LEA.HI.X.SX32 R243, R66, R67, 0x2, P5 ;  /* 0x0000004342f37211 */ /* 0x000fe200028f16ff */
[----:B------:R-:W-:Y:S01]  /*7050*/  IMAD.SHL.U32 R66, R235, 0x4, RZ ;  /* 0x00000004eb427824 */ /* 0x000fe200078e00ff */
[----:B------:R-:W-:Y:S02]  /*7060*/  LEA R232, P5, R72, R245, 0x2 ;  /* 0x000000f548e87211 */ /* 0x000fe400078a10ff */
[-C--:B------:R-:W-:Y:S01]  /*7070*/  LEA.HI.X.SX32 R241, R70, R67.reuse, 0x2, P6 ;  /* 0x0000004346f17211 */ /* 0x080fe200030f16ff */
[----:B------:R-:W-:Y:S01]  /*7080*/  IMAD.SHL.U32 R70, R234, 0x4, RZ ;  /* 0x00000004ea467824 */ /* 0x000fe200078e00ff */
[----:B------:R-:W-:Y:S02]  /*7090*/  LEA.HI.X.SX32 R233, R72, R67, 0x2, P5 ;  /* 0x0000004348e97211 */ /* 0x000fe400028f16ff */
[----:B------:R-:W-:-:S02]  /*70a0*/  LEA R162, P6, R86, R245, 0x2 ;  /* 0x000000f556a27211 */ /* 0x000fc400078c10ff */
[----:B-1----:R-:W-:Y:S02]  /*70b0*/  LEA R82, P5, R84, R245, 0x2 ;  /* 0x000000f554527211 */ /* 0x002fe400078a10ff */
[-C--:B------:R-:W-:Y:S02]  /*70c0*/  LEA.HI.X.SX32 R163, R86, R67.reuse, 0x2, P6 ;  /* 0x0000004356a37211 */ /* 0x080fe400030f16ff */
[----:B------:R-:W-:Y:S02]  /*70d0*/  LEA.HI.X.SX32 R83, R84, R67, 0x2, P5 ;  /* 0x0000004354537211 */ /* 0x000fe400028f16ff */
[-C--:B------:R-:W-:Y:S02]  /*70e0*/  LEA R86, P6, R80, R245.reuse, 0x2 ;  /* 0x000000f550567211 */ /* 0x080fe400078c10ff */
[----:B------:R-:W-:Y:S01]  /*70f0*/  LEA R84, P5, R78, R245, 0x2 ;  /* 0x000000f54e547211 */ /* 0x000fe200078a10ff */
[----:B------:R1:W-:Y:S01]  /*7100*/  STL.64 [R1+0x30], R82 ;  /* 0x0000305201007387 */ /* 0x0003e20000100a00 */
[----:B------:R-:W-:-:S02]  /*7110*/  LEA.HI.X.SX32 R87, R80, R67, 0x2, P6 ;  /* 0x0000004350577211 */ /* 0x000fc400030f16ff */
[----:B------:R-:W-:Y:S02]  /*7120*/  LEA.HI.X.SX32 R85, R78, R67, 0x2, P5 ;  /* 0x000000434e557211 */ /* 0x000fe400028f16ff */
[----:B------:R-:W-:Y:S01]  /*7130*/  IADD3 R80, P5, PT, R75, R245, RZ ;  /* 0x000000f54b507210 */ /* 0x000fe20007fbe0ff */
[----:B------:R-:W-:Y:S01]  /*7140*/  STL.64 [R1+0x28], R86 ;  /* 0x0000285601007387 */ /* 0x000fe20000100a00 */
[----:B------:R-:W-:Y:S02]  /*7150*/  LEA.HI R2, R69, R2, RZ, 0x1c ;  /* 0x0000000245027211 */ /* 0x000fe400078fe0ff */
[----:B------:R-:W-:Y:S01]  /*7160*/  LEA.HI.X.SX32 R81, R238, R67, 0x2, P5 ;  /* 0x00000043ee517211 */ /* 0x000fe200028f16ff */
[----:B------:R2:W-:Y:S01]  /*7170*/  STL [R1+0x64], R66 ;  /* 0x0000644201007387 */ /* 0x0005e20000100800 */
[----:B-1----:R-:W-:-:S03]  /*7180*/  LEA R82, P6, R76, R245, 0x2 ;  /* 0x000000f54c527211 */ /* 0x002fc600078c10ff */
[----:B------:R-:W-:Y:S01]  /*7190*/  STL.64 [R1+0x20], R84 ;  /* 0x0000205401007387 */ /* 0x000fe20000100a00 */
[----:B------:R-:W-:Y:S02]  /*71a0*/  LEA.HI.X.SX32 R83, R76, R67, 0x2, P6 ;  /* 0x000000434c537211 */ /* 0x000fe400030f16ff */
[-C--:B------:R-:W-:Y:S02]  /*71b0*/  IADD3 R76, P5, PT, R71, R245.reuse, RZ ;  /* 0x000000f5474c7210 */ /* 0x080fe40007fbe0ff */
[----:B------:R-:W-:Y:S01]  /*71c0*/  IADD3 R78, P6, PT, R73, R245, RZ ;  /* 0x000000f5494e7210 */ /* 0x000fe20007fde0ff */
[----:B------:R-:W-:Y:S01]  /*71d0*/  STL.64 [R1+0x18], R82 ;  /* 0x0000185201007387 */ /* 0x000fe20000100a00 */
[-C--:B------:R-:W-:Y:S02]  /*71e0*/  LEA.HI.X.SX32 R77, R236, R67.reuse, 0x2, P5 ;  /* 0x00000043ec4d7211 */ /* 0x080fe400028f16ff */
[----:B------:R-:W-:Y:S01]  /*71f0*/  LEA.HI.X.SX32 R79, R237, R67, 0x2, P6 ;  /* 0x00000043ed4f7211 */ /* 0x000fe200030f16ff */
[----:B------:R1:W-:Y:S01]  /*7200*/  STL [R1+0x60], R70 ;  /* 0x0000604601007387 */ /* 0x0003e20000100800 */
[----:B------:R-:W-:-:S02]  /*7210*/  IADD3 R248, P5, PT, R70, R245, RZ ;  /* 0x000000f546f87210 */ /* 0x000fc40007fbe0ff */
[----:B------:R-:W-:Y:S01]  /*7220*/  IADD3 R250, P6, PT, R66, R245, RZ ;  /* 0x000000f542fa7210 */ /* 0x000fe20007fde0ff */
[----:B--2---:R-:W-:Y:S01]  /*7230*/  IMAD.SHL.U32 R66, R231, 0x4, RZ ;  /* 0x00000004e7427824 */ /* 0x004fe200078e00ff */
[----:B------:R-:W-:Y:S01]  /*7240*/  LEA.HI.X.SX32 R249, R234, R67, 0x2, P5 ;  /* 0x00000043eaf97211 */ /* 0x000fe200028f16ff */
[----:B------:R-:W-:Y:S01]  /*7250*/  STL.64 [R1+0x10], R80 ;  /* 0x0000105001007387 */ /* 0x000fe20000100a00 */
[----:B------:R-:W-:Y:S02]  /*7260*/  LEA R72, P5, R3, R245, 0x2 ;  /* 0x000000f503487211 */ /* 0x000fe400078a10ff */
[----:B------:R-:W-:Y:S01]  /*7270*/  LEA.HI.X.SX32 R251, R235, R67, 0x2, P6 ;  /* 0x00000043ebfb7211 */ /* 0x000fe200030f16ff */
[----:B------:R-:W-:Y:S01]  /*7280*/  STL.64 [R1+0x8], R78 ;  /* 0x0000084e01007387 */ /* 0x000fe20000100a00 */
[----:B------:R-:W-:Y:S02]  /*7290*/  IADD3 R246, P6, PT, R66, R245, RZ ;  /* 0x000000f542f67210 */ /* 0x000fe40007fde0ff */
[-C--:B------:R-:W-:Y:S01]  /*72a0*/  LEA.HI.X.SX32 R73, R3, R67.reuse, 0x2, P5 ;  /* 0x0000004303497211 */ /* 0x080fe200028f16ff */
[----:B------:R2:W-:Y:S01]  /*72b0*/  STL [R1+0x5c], R66 ;  /* 0x00005c4201007387 */ /* 0x0005e20000100800 */
[----:B------:R-:W-:-:S02]  /*72c0*/  LEA.HI.X.SX32 R247, R231, R67, 0x2, P6 ;  /* 0x00000043e7f77211 */ /* 0x000fc400030f16ff */
[----:B------:R-:W-:Y:S01]  /*72d0*/  IADD3 R160, P6, PT, R0, UR22, RZ ;  /* 0x0000001600a07c10 */ /* 0x000fe2000ffde0ff */
[----:B------:R-:W-:Y:S01]  /*72e0*/  STL.64 [R1], R76 ;  /* 0x0000004c01007387 */ /* 0x000fe20000100a00 */
[----:B-1----:R-:W-:Y:S02]  /*72f0*/  LOP3.LUT R70, R88, 0x8, RZ, 0xfc, !PT ;  /* 0x0000000858467812 */ /* 0x002fe400078efcff */
[----:B------:R-:W-:Y:S02]  /*7300*/  LEA.HI.X.SX32 R3, R239, UR23, 0x2, P6 ;  /* 0x00000017ef037c11 */ /* 0x000fe4000b0f16ff */
[----:B------:R-:W-:Y:S01]  /*7310*/  LOP3.LUT R71, R90, 0x7f, RZ, 0xc0, !PT ;  /* 0x0000007f5a477812 */ /* 0x000fe200078ec0ff */
[----:B--2---:R-:W-:-:S05]  /*7320*/  IMAD.SHL.U32 R66, R4, 0x4, RZ ;  /* 0x0000000404427824 */ /* 0x004fca00078e00ff */
[----:B------:R1:W-:Y:S01]  /*7330*/  STL [R1+0x58], R66 ;  /* 0x0000584201007387 */ /* 0x0003e20000100800 */
[----:B------:R-:W-:-:S03]  /*7340*/  IADD3 R244, P5, PT, R66, R245, RZ ;  /* 0x000000f542f47210 */ /* 0x000fc60007fbe0ff */
[----:B------:R2:W-:Y:S01]  /*7350*/  STL.64 [R1+0x2f8], R72 ;  /* 0x0002f84801007387 */ /* 0x0005e20000100a00 */
[----:B------:R-:W-:Y:S02]  /*7360*/  LEA.HI.X.SX32 R245, R4, R67, 0x2, P5 ;  /* 0x0000004304f57211 */ /* 0x000fe400028f16ff */
[----:B------:R-:W-:Y:S02]  /*7370*/  ISETP.NE.U32.AND P5, PT, R71, RZ, PT ;  /* 0x000000ff4700720c */ /* 0x000fe40003fa5070 */
[----:B-1----:R-:W-:-:S04]  /*7380*/  LEA R66, P6, R5, R160, 0x2 ;  /* 0x000000a005427211 */ /* 0x002fc800078c10ff */
[----:B------:R-:W-:Y:S02]  /*7390*/  LEA.HI.X.SX32 R67, R5, R3, 0x2, P6 ;  /* 0x0000000305437211 */ /* 0x000fe400030f16ff */
[----:B------:R-:W-:-:S04]  /*73a0*/  ISETP.GE.AND P6, PT, R70, UR30, PT ;  /* 0x0000001e46007c0c */ /* 0x000fc8000bfc6270 */
[----:B------:R-:W-:Y:S01]  /*73b0*/  SEL R70, R68, RZ, !P6 ;  /* 0x000000ff44467207 */ /* 0x000fe20007000000 */
[----:B--2---:R-:W-:Y:S08]  /*73c0*/  BRA.U UP0, `(.L_x_5) ;  /* 0x0000000100187547 */ /* 0x004ff0000b800000 */
[----:B------:R-:W-:Y:S01]  /*73d0*/  ELECT P6, URZ, PT ;  /* 0x0000000000ff782f */ /* 0x000fe200038c0000 */
[----:B------:R-:W-:Y:S01]  /*73e0*/  IMAD.MOV.U32 R69, RZ, RZ, 0x1 ;  /* 0x00000001ff457424 */ /* 0x000fe200078e00ff */
[----:B------:R-:W-:Y:S01]  /*73f0*/  UMOV UR6, 0x40 ;  /* 0x0000004000067882 */ /* 0x000fe20000000000 */
[----:B------:R-:W-:Y:S01]  /*7400*/  UVIRTCOUNT.DEALLOC.SMPOOL 0x80 ;  /* 0x000000800000784c */ /* 0x000fe20000000000 */
[----:B------:R-:W-:-:S09]  /*7410*/  ULEA UR6, UR5, UR6, 0x18 ;  /* 0x0000000605067291 */ /* 0x000fd2000f8ec0ff */
[----:B------:R1:W-:Y:S03]  /*7420*/  @P6 STS.U8 [UR6], R69 ;  /* 0x00000045ff006988 */ /* 0x0003e60008000006 */
.L_x_5:
[----:B------:R-:W-:Y:S04]  /*7430*/  STL.64 [R1+0x380], R66 ;  /* 0x0003804201007387 */ /* 0x000fe80000100a00 */
[----:B------:R-:W-:Y:S04]  /*7440*/  STL.64 [R1+0x378], R238 ;  /* 0x000378ee01007387 */ /* 0x000fe80000100a00 */
[----:B------:R-:W-:Y:S04]  /*7450*/  STL.64 [R1+0x370], R236 ;  /* 0x000370ec01007387 */ /* 0x000fe80000100a00 */
[----:B------:R-:W-:Y:S04]  /*7460*/  STL.64 [R1+0x368], R234 ;  /* 0x000368ea01007387 */ /* 0x000fe80000100a00 */
[----:B------:R-:W-:Y:S04]  /*7470*/  STL [R1+0x360], R231 ;  /* 0x000360e701007387 */ /* 0x000fe80000100800 */
[----:B------:R2:W-:Y:S04]  /*7480*/  STL.64 [R1+0x358], R4 ;  /* 0x0003580401007387 */ /* 0x0005e80000100a00 */
[----:B--2---:R-:W2:Y:S01]  /*7490*/  LDL.LU.64 R4, [R1+0x30] ;  /* 0x0000300001047983 */ /* 0x004ea20000300a00 */
[----:B------:R-:W-:Y:S01]  /*74a0*/  UIADD3 UR12, UPT, UPT, UR11, UR4, URZ ;  /* 0x000000040b0c7290 */ /* 0x000fe2000fffe0ff */
[C---:B------:R-:W-:Y:S01]  /*74b0*/  VIADD R88, R2.reuse, UR10 ;  /* 0x0000000a02587c36 */ /* 0x040fe20008000000 */
[----:B------:R-:W-:Y:S01]  /*74c0*/  VOTEU.ALL UP1, P5 ;  /* 0x0000000000ff7886 */ /* 0x000fe20002820000 */
[----:B------:R3:W-:Y:S01]  /*74d0*/  STL [R1+0x350], R0 ;  /* 0x0003500001007387 */ /* 0x0007e20000100800 */
[----:B------:R-:W-:Y:S01]  /*74e0*/  VOTEU.ALL UP3, P5 ;  /* 0x0000000000ff7886 */ /* 0x000fe20002860000 */
[----:B------:R-:W-:Y:S01]  /*74f0*/  LOP3.LUT R66, R2, 0x10, RZ, 0x3c, !PT ;  /* 0x0000001002427812 */ /* 0x000fe200078e3cff */
[----:B------:R-:W-:Y:S01]  /*7500*/  IMAD R6, R6, UR15, RZ ;  /* 0x0000000f06067c24 */ /* 0x000fe2000f8e02ff */
[----:B------:R-:W-:-:S04]  /*7510*/  @!UP1 UIADD3 UR16, UPT, UPT, -UR7, 0x100000, URZ ;  /* 0x0010000007109890 */ /* 0x000fc8000fffe1ff */
[----:B------:R-:W-:Y:S02]  /*7520*/  @!UP1 USHF.L.U32 UR17, UR16, 0xb, URZ ;  /* 0x0000000b10119899 */ /* 0x000fe400080006ff */
[----:B------:R-:W-:Y:S01]  /*7530*/  @!UP1 USHF.L.U32 UR16, UR16, 0x1, URZ ;  /* 0x0000000110109899 */ /* 0x000fe200080006ff */
[----:B------:R-:W-:Y:S01]  /*7540*/  STL [R1+0x32c], R88 ;  /* 0x00032c5801007387 */ /* 0x000fe20000100800 */
[----:B------:R-:W-:-:S04]  /*7550*/  @!UP1 UIADD3 UR4, UPT, UPT, -UR7, 0x100000, URZ ;  /* 0x0010000007049890 */ /* 0x000fc8000fffe1ff */
[----:B------:R-:W-:Y:S02]  /*7560*/  @!UP1 USHF.L.U32 UR5, UR4, 0xb, URZ ;  /* 0x0000000b04059899 */ /* 0x000fe400080006ff */
[----:B------:R-:W-:Y:S01]  /*7570*/  @!UP1 USHF.L.U32 UR4, UR4, 0x1, URZ ;  /* 0x0000000104049899 */ /* 0x000fe200080006ff */
[----:B------:R-:W-:Y:S01]  /*7580*/  VOTEU.ALL UP1, P5 ;  /* 0x0000000000ff7886 */ /* 0x000fe20002820000 */
[----:B------:R-:W-:Y:S01]  /*7590*/  ISETP.NE.U32.AND P6, PT, R70, RZ, PT ;  /* 0x000000ff4600720c */ /* 0x000fe20003fc5070 */
[----:B------:R-:W-:Y:S01]  /*75a0*/  STTM.x64 tmem[UR12], RZ ;  /* 0x000000ff000079ed */ /* 0x000fe2000834000c */
[----:B------:R-:W-:Y:S01]  /*75b0*/  STTM.x64 tmem[UR12+0x40], RZ ;  /* 0x000040ff000079ed */ /* 0x000fe2000834000c */
[----:B------:R-:W-:Y:S01]  /*75c0*/  STTM.x64 tmem[UR12+0x80], RZ ;  /* 0x000080ff000079ed */ /* 0x000fe2000834000c */
[----:B------:R-:W-:Y:S01]  /*75d0*/  STTM.x64 tmem[UR12+0xc0], RZ ;  /* 0x0000c0ff000079ed */ /* 0x000fe2000834000c */
[----:B------:R-:W4:Y:S02]  /*75e0*/  FENCE.VIEW.ASYNC.T ;  /* 0x00000000000073c6 */ /* 0x000f240000000200 */
[----:B----4-:R-:W-:Y:S01]  /*75f0*/  BAR.SYNC.DEFER_BLOCKING 0x0 ;  /* 0x0000000000007b1d */ /* 0x010fe20000010000 */
[----:B------:R-:W-:Y:S01]  /*7600*/  IMAD R7, R7, UR15, RZ ;  /* 0x0000000f07077c24 */ /* 0x000fe2000f8e02ff */
[----:B------:R-:W-:Y:S01]  /*7610*/  USHF.L.U32 UR40, UR18, 0x5, URZ ;  /* 0x0000000512287899 */ /* 0x000fe200080006ff */
[----:B------:R-:W-:-:S02]  /*7620*/  IMAD R8, R8, UR15, RZ ;  /* 0x0000000f08087c24 */ /* 0x000fc4000f8e02ff */
[----:B------:R-:W-:Y:S02]  /*7630*/  IMAD R9, R9, UR15, RZ ;  /* 0x0000000f09097c24 */ /* 0x000fe4000f8e02ff */
[----:B------:R-:W-:Y:S01]  /*7640*/  IMAD R10, R10, UR15, RZ ;  /* 0x0000000f0a0a7c24 */ /* 0x000fe2000f8e02ff */
[----:B---3--:R-:W3:Y:S01]  /*7650*/  S2R R0, SR_TID.X ;  /* 0x0000000000007919 */ /* 0x008ee20000002100 */
[----:B------:R-:W-:Y:S02]  /*7660*/  IMAD R11, R11, UR15, RZ ;  /* 0x0000000f0b0b7c24 */ /* 0x000fe4000f8e02ff */
[----:B------:R-:W-:Y:S02]  /*7670*/  IMAD R12, R12, UR15, RZ ;  /* 0x0000000f0c0c7c24 */ /* 0x000fe4000f8e02ff */
[----:B------:R-:W-:Y:S02]  /*7680*/  IMAD R13, R13, UR15, RZ ;  /* 0x0000000f0d0d7c24 */ /* 0x000fe4000f8e02ff */
[----:B------:R-:W-:-:S02]  /*7690*/  IMAD R14, R14, UR15, RZ ;  /* 0x0000000f0e0e7c24 */ /* 0x000fc4000f8e02ff */
[----:B------:R-:W-:Y:S02]  /*76a0*/  IMAD R15, R15, UR15, RZ ;  /* 0x0000000f0f0f7c24 */ /* 0x000fe4000f8e02ff */
[----:B------:R-:W-:Y:S02]  /*76b0*/  IMAD R16, R16, UR15, RZ ;  /* 0x0000000f10107c24 */ /* 0x000fe4000f8e02ff */
[----:B------:R-:W-:Y:S02]  /*76c0*/  IMAD R17, R17, UR15, RZ ;  /* 0x0000000f11117c24 */ /* 0x000fe4000f8e02ff */
[----:B------:R-:W-:Y:S01]  /*76d0*/  IMAD R18, R18, UR15, RZ ;  /* 0x0000000f12127c24 */ /* 0x000fe2000f8e02ff */
[----:B------:R-:W4:Y:S02]  /*76e0*/  FENCE.VIEW.ASYNC.S ;  /* 0x00000000000073c6 */ /* 0x000f240000000000 */
[----:B----4-:R-:W4:Y:S02]  /*76f0*/  @!UP1 SYNCS.EXCH.64 URZ, [UR13], UR16 ;  /* 0x000000100dff95b2 */ /* 0x010f240008000100 */
[----:B----4-:R-:W-:Y:S01]  /*7700*/  BAR.SYNC.DEFER_BLOCKING 0x0 ;  /* 0x0000000000007b1d */ /* 0x010fe20000010000 */
[----:B------:R-:W-:-:S02]  /*7710*/  IMAD R19, R19, UR15, RZ ;  /* 0x0000000f13137c24 */ /* 0x000fc4000f8e02ff */
[----:B------:R-:W-:Y:S02]  /*7720*/  IMAD R20, R20, UR15, RZ ;  /* 0x0000000f14147c24 */ /* 0x000fe4000f8e02ff */
[----:B------:R-:W-:Y:S02]  /*7730*/  IMAD R21, R21, UR15, RZ ;  /* 0x0000000f15157c24 */ /* 0x000fe4000f8e02ff */
[----:B------:R-:W-:Y:S02]  /*7740*/  IMAD R22, R22, UR15, RZ ;  /* 0x0000000f16167c24 */ /* 0x000fe4000f8e02ff */
[----:B------:R-:W-:Y:S02]  /*7750*/  IMAD R23, R23, UR15, RZ ;  /* 0x0000000f17177c24 */ /* 0x000fe4000f8e02ff */
[----:B------:R-:W-:Y:S02]  /*7760*/  IMAD R24, R24, UR15, RZ ;  /* 0x0000000f18187c24 */ /* 0x000fe4000f8e02ff */
[----:B------:R-:W-:Y:S01]  /*7770*/  IMAD R25, R25, UR15, RZ ;  /* 0x0000000f19197c24 */ /* 0x000fe2000f8e02ff */
[----:B---3--:R-:W-:Y:S01]  /*7780*/  SHF.R.U32.HI R231, RZ, 0x6, R0 ;  /* 0x00000006ffe77819 */ /* 0x008fe20000011600 */
[----:B------:R-:W-:-:S02]  /*7790*/  IMAD R26, R26, UR15, RZ ;  /* 0x0000000f1a1a7c24 */ /* 0x000fc4000f8e02ff */
[----:B------:R-:W-:Y:S01]  /*77a0*/  IMAD R27, R27, UR15, RZ ;  /* 0x0000000f1b1b7c24 */ /* 0x000fe2000f8e02ff */
[----:B------:R-:W-:Y:S01]  /*77b0*/  SGXT.U32 R231, R231, 0x1 ;  /* 0x00000001e7e7781a */ /* 0x000fe20000000000 */
[----:B------:R-:W-:Y:S02]  /*77c0*/  IMAD R28, R28, UR15, RZ ;  /* 0x0000000f1c1c7c24 */ /* 0x000fe4000f8e02ff */
[----:B------:R-:W-:Y:S01]  /*77d0*/  IMAD R29, R29, UR15, RZ ;  /* 0x0000000f1d1d7c24 */ /* 0x000fe2000f8e02ff */
[C---:B------:R-:W-:Y:S01]  /*77e0*/  LOP3.LUT R89, R231.reuse, 0xa, RZ, 0xfc, !PT ;  /* 0x0000000ae7597812 */ /* 0x040fe200078efcff */
[----:B------:R3:W4:Y:S01]  /*77f0*/  @!UP3 SYNCS.EXCH.64 URZ, [UR10+0x24008], UR4 ;  /* 0x024008040affb5b2 */ /* 0x0007220008000100 */
[----:B-1----:R-:W-:Y:S01]  /*7800*/  LOP3.LUT R69, R231, 0xc, RZ, 0xfc, !PT ;  /* 0x0000000ce7457812 */ /* 0x002fe200078efcff */
[----:B------:R-:W-:Y:S01]  /*7810*/  @!PT LDS RZ, [RZ] ;  /* 0x00000000fffff984 */ /* 0x000fe20000000800 */
[----:B------:R-:W-:Y:S01]  /*7820*/  @!PT LDS RZ, [RZ] ;  /* 0x00000000fffff984 */ /* 0x000fe20000000800 */
[----:B------:R-:W-:Y:S01]  /*7830*/  @!PT LDS RZ, [RZ] ;  /* 0x00000000fffff984 */ /* 0x000fe20000000800 */
[----:B----4-:R-:W-:Y:S01]  /*7840*/  LDGSTS.E [R88+0x20000], desc[UR38][R162.64], P1 ;  /* 0x20000000a2587fae */ /* 0x010fe200089a1026 */
[----:B------:R-:W-:Y:S01]  /*7850*/  ISETP.GE.AND P1, PT, R89, UR30, PT ;  /* 0x0000001e59007c0c */ /* 0x000fe2000bf26270 */
[----:B------:R-:W-:Y:S01]  /*7860*/  IMAD R30, R30, UR15, RZ ;  /* 0x0000000f1e1e7c24 */ /* 0x000fe2000f8e02ff */
[----:B------:R-:W-:Y:S01]  /*7870*/  LOP3.LUT R75, R231, 0xe, RZ, 0xfc, !PT ;  /* 0x0000000ee74b7812 */ /* 0x000fe200078efcff */
[----:B------:R-:W-:Y:S01]  /*7880*/  IMAD R31, R31, UR15, RZ ;  /* 0x0000000f1f1f7c24 */ /* 0x000fe2000f8e02ff */
[C---:B------:R-:W-:Y:S01]  /*7890*/  LOP3.LUT R71, R231.reuse, 0x10, RZ, 0xfc, !PT ;  /* 0x00000010e7477812 */ /* 0x040fe200078efcff */
[----:B------:R-:W-:Y:S01]  /*78a0*/  IMAD R32, R32, UR15, RZ ;  /* 0x0000000f20207c24 */ /* 0x000fe2000f8e02ff */
[----:B------:R-:W-:Y:S01]  /*78b0*/  LOP3.LUT R67, R231, 0x14, RZ, 0xfc, !PT ;  /* 0x00000014e7437812 */ /* 0x000fe200078efcff */
[----:B------:R-:W-:-:S02]  /*78c0*/  IMAD R33, R33, UR15, RZ ;  /* 0x0000000f21217c24 */ /* 0x000fc4000f8e02ff */
[----:B------:R-:W-:Y:S02]  /*78d0*/  IMAD R34, R34, UR15, RZ ;  /* 0x0000000f22227c24 */ /* 0x000fe4000f8e02ff */
[----:B------:R-:W-:Y:S02]  /*78e0*/  IMAD R35, R35, UR15, RZ ;  /* 0x0000000f23237c24 */ /* 0x000fe4000f8e02ff */
[----:B------:R-:W-:Y:S02]  /*78f0*/  IMAD R36, R36, UR15, RZ ;  /* 0x0000000f24247c24 */ /* 0x000fe4000f8e02ff */
[----:B------:R-:W-:Y:S02]  /*7900*/  IMAD R37, R37, UR15, RZ ;  /* 0x0000000f25257c24 */ /* 0x000fe4000f8e02ff */
[----:B------:R-:W-:Y:S02]  /*7910*/  IMAD R38, R38, UR15, RZ ;  /* 0x0000000f26267c24 */ /* 0x000fe4000f8e02ff */
        /* <DEDUP_REMOVED lines=60> */
[----:B------:R-:W-:Y:S01]  /*7ce0*/  IMAD R197, R197, UR15, RZ ;  /* 0x0000000fc5c57c24 */ /* 0x000fe2000f8e02ff */
[----:B--2---:R1:W-:Y:S01]  /*7cf0*/  LDGSTS.E [R88+0x20008], desc[UR38][R4.64], P4 ;  /* 0x2000800004587fae */ /* 0x0043e2000a1a1026 */
[----:B------:R-:W-:-:S02]  /*7d00*/  ISETP.GE.AND P4, PT, R69, UR30, PT ;  /* 0x0000001e45007c0c */ /* 0x000fc4000bf86270 */
[C---:B------:R-:W-:Y:S01]  /*7d10*/  SEL R69, R68.reuse, RZ, !P1 ;  /* 0x000000ff44457207 */ /* 0x040fe20004800000 */
[----:B------:R1:W-:Y:S01]  /*7d20*/  STL.64 [R1+0x388], R4 ;  /* 0x0003880401007387 */ /* 0x0003e20000100a00 */
[----:B------:R-:W-:Y:S02]  /*7d30*/  ISETP.GE.AND P1, PT, R75, UR30, PT ;  /* 0x0000001e4b007c0c */ /* 0x000fe4000bf26270 */
[----:B------:R-:W-:Y:S01]  /*7d40*/  SEL R70, R68, RZ, !P4 ;  /* 0x000000ff44467207 */ /* 0x000fe20006000000 */
[----:B------:R2:W-:Y:S01]  /*7d50*/  STL [R1+0x34c], R66 ;  /* 0x00034c4201007387 */ /* 0x0005e20000100800 */
[----:B------:R-:W-:Y:S01]  /*7d60*/  ISETP.GE.AND P4, PT, R71, UR30, PT ;  /* 0x0000001e47007c0c */ /* 0x000fe2000bf86270 */
[----:B-1----:R-:W-:Y:S01]  /*7d70*/  VIADD R5, R66, UR10 ;  /* 0x0000000a42057c36 */ /* 0x002fe20008000000 */
[----:B------:R-:W-:Y:S02]  /*7d80*/  LOP3.LUT R4, R2, 0x20, RZ, 0x3c, !PT ;  /* 0x0000002002047812 */ /* 0x000fe400078e3cff */
[----:B--2---:R-:W-:-:S02]  /*7d90*/  LOP3.LUT R66, R231, 0x16, RZ, 0xfc, !PT ;  /* 0x00000016e7427812 */ /* 0x004fc400078efcff */
[----:B------:R-:W-:Y:S01]  /*7da0*/  LDGSTS.E [R5+0x20000], desc[UR38][R86.64], P3 ;  /* 0x2000000056057fae */ /* 0x000fe200099a1026 */
[----:B------:R-:W-:Y:S01]  /*7db0*/  ISETP.NE.U32.AND P3, PT, R69, RZ, PT ;  /* 0x000000ff4500720c */ /* 0x000fe20003f65070 */
[----:B------:R-:W-:Y:S01]  /*7dc0*/  VIADD R71, R4, UR10 ;  /* 0x0000000a04477c36 */ /* 0x000fe20008000000 */
[----:B------:R-:W-:Y:S01]  /*7dd0*/  SEL R69, R68, RZ, !P1 ;  /* 0x000000ff44457207 */ /* 0x000fe20004800000 */
[----:B------:R1:W-:Y:S01]  /*7de0*/  STL [R1+0x38], R5 ;  /* 0x0000380501007387 */ /* 0x0003e20000100800 */
[----:B------:R-:W-:Y:S02]  /*7df0*/  ISETP.NE.U32.AND P1, PT, R70, RZ, PT ;  /* 0x000000ff4600720c */ /* 0x000fe40003f25070 */
[----:B------:R-:W-:Y:S01]  /*7e00*/  SEL R70, R68, RZ, !P4 ;  /* 0x000000ff44467207 */ /* 0x000fe20006000000 */
[----:B------:R1:W-:Y:S01]  /*7e10*/  LDGSTS.E [R5+0x20008], desc[UR38][R84.64], P2 ;  /* 0x2000800054057fae */ /* 0x0003e200091a1026 */
[----:B------:R-:W-:Y:S02]  /*7e20*/  ISETP.NE.U32.AND P4, PT, R69, RZ, PT ;  /* 0x000000ff4500720c */ /* 0x000fe40003f85070 */
[----:B------:R-:W-:Y:S01]  /*7e30*/  ISETP.NE.U32.AND P2, PT, R70, RZ, PT ;  /* 0x000000ff4600720c */ /* 0x000fe20003f45070 */
[----:B------:R-:W-:Y:S04]  /*7e40*/  LDGSTS.E [R71+0x20000], desc[UR38][R82.64], P6 ;  /* 0x2000000052477fae */ /* 0x000fe8000b1a1026 */
[----:B------:R-:W-:Y:S01]  /*7e50*/  LDGSTS.E [R71+0x20008], desc[UR38][R80.64], P3 ;  /* 0x2000800050477fae */ /* 0x000fe200099a1026 */
[----:B------:R-:W-:-:S02]  /*7e60*/  ISETP.GE.AND P3, PT, R67, UR30, PT ;  /* 0x0000001e43007c0c */ /* 0x000fc4000bf66270 */
[----:B-1----:R-:W-:Y:S01]  /*7e70*/  LOP3.LUT R5, R231, 0x12, RZ, 0xfc, !PT ;  /* 0x00000012e7057812 */ /* 0x002fe200078efcff */
[----:B------:R1:W-:Y:S01]  /*7e80*/  STL [R1+0x348], R4 ;  /* 0x0003480401007387 */ /* 0x0003e20000100800 */
[----:B------:R-:W-:Y:S02]  /*7e90*/  SEL R70, R68, RZ, !P3 ;  /* 0x000000ff44467207 */ /* 0x000fe40005800000 */
[----:B------:R-:W-:Y:S01]  /*7ea0*/  ISETP.GE.AND P6, PT, R5, UR30, PT ;  /* 0x0000001e05007c0c */ /* 0x000fe2000bfc6270 */
[----:B------:R-:W-:Y:S01]  /*7eb0*/  STL [R1+0x74], R71 ;  /* 0x0000744701007387 */ /* 0x000fe20000100800 */
[----:B------:R-:W-:Y:S02]  /*7ec0*/  LOP3.LUT R5, R2, 0x30, RZ, 0x3c, !PT ;  /* 0x0000003002057812 */ /* 0x000fe400078e3cff */
[----:B------:R-:W-:Y:S02]  /*7ed0*/  SEL R69, R68, RZ, !P6 ;  /* 0x000000ff44457207 */ /* 0x000fe40007000000 */
[----:B------:R-:W-:Y:S01]  /*7ee0*/  ISETP.GE.AND P6, PT, R66, UR30, PT ;  /* 0x0000001e42007c0c */ /* 0x000fe2000bfc6270 */
[----:B------:R2:W-:Y:S01]  /*7ef0*/  STL [R1+0x344], R5 ;  /* 0x0003440501007387 */ /* 0x0005e20000100800 */
[----:B-1----:R-:W-:-:S02]  /*7f00*/  LOP3.LUT R4, R231, 0x18, RZ, 0xfc, !PT ;  /* 0x00000018e7047812 */ /* 0x002fc400078efcff */
[----:B------:R-:W-:Y:S02]  /*7f10*/  LOP3.LUT R66, R231, 0x1c, RZ, 0xfc, !PT ;  /* 0x0000001ce7427812 */ /* 0x000fe400078efcff */
[----:B------:R-:W-:Y:S02]  /*7f20*/  ISETP.GE.AND P3, PT, R4, UR30, PT ;  /* 0x0000001e04007c0c */ /* 0x000fe4000bf66270 */
[----:B------:R-:W-:Y:S01]  /*7f30*/  LOP3.LUT R4, R2, 0x40, RZ, 0x3c, !PT ;  /* 0x0000004002047812 */ /* 0x000fe200078e3cff */
[----:B--2---:R-:W-:-:S04]  /*7f40*/  VIADD R5, R5, UR10 ;  /* 0x0000000a05057c36 */ /* 0x004fc80008000000 */
[----:B------:R-:W-:Y:S01]  /*7f50*/  VIADD R67, R4, UR10 ;  /* 0x0000000a04437c36 */ /* 0x000fe20008000000 */
[----:B------:R-:W-:Y:S01]  /*7f60*/  LDGSTS.E [R5+0x20000], desc[UR38][R78.64], P1 ;  /* 0x200000004e057fae */ /* 0x000fe200089a1026 */
[----:B------:R-:W-:Y:S02]  /*7f70*/  ISETP.NE.U32.AND P1, PT, R69, RZ, PT ;  /* 0x000000ff4500720c */ /* 0x000fe40003f25070 */
[----:B------:R-:W-:Y:S01]  /*7f80*/  SEL R69, R68, RZ, !P6 ;  /* 0x000000ff44457207 */ /* 0x000fe20007000000 */
[----:B------:R1:W-:Y:S01]  /*7f90*/  STL [R1+0x310], R5 ;  /* 0x0003100501007387 */ /* 0x0003e20000100800 */
[----:B------:R-:W-:Y:S02]  /*7fa0*/  ISETP.NE.U32.AND P6, PT, R70, RZ, PT ;  /* 0x000000ff4600720c */ /* 0x000fe40003fc5070 */
[----:B------:R-:W-:Y:S01]  /*7fb0*/  SEL R70, R68, RZ, !P3 ;  /* 0x000000ff44467207 */ /* 0x000fe20005800000 */
[----:B------:R1:W-:Y:S01]  /*7fc0*/  LDGSTS.E [R5+0x20008], desc[UR38][R76.64], P4 ;  /* 0x200080004c057fae */ /* 0x0003e2000a1a1026 */
[----:B------:R-:W-:-:S02]  /*7fd0*/  ISETP.NE.U32.AND P4, PT, R69, RZ, PT ;  /* 0x000000ff4500720c */ /* 0x000fc40003f85070 */
[----:B------:R-:W-:Y:S01]  /*7fe0*/  ISETP.NE.U32.AND P3, PT, R70, RZ, PT ;  /* 0x000000ff4600720c */ /* 0x000fe20003f65070 */
[----:B------:R-:W-:Y:S04]  /*7ff0*/  LDGSTS.E [R67+0x20000], desc[UR38][R250.64], P2 ;  /* 0x20000000fa437fae */ /* 0x000fe800091a1026 */
[----:B------:R2:W-:Y:S01]  /*8000*/  STL [R1+0x340], R4 ;  /* 0x0003400401007387 */ /* 0x0005e20000100800 */
[----:B-1----:R-:W-:-:S03]  /*8010*/  LOP3.LUT R5, R231, 0x1a, RZ, 0xfc, !PT ;  /* 0x0000001ae7057812 */ /* 0x002fc600078efcff */
[----:B------:R-:W-:Y:S01]  /*8020*/  STL [R1+0x314], R67 ;  /* 0x0003144301007387 */ /* 0x000fe20000100800 */
[----:B------:R-:W-:-:S03]  /*8030*/  ISETP.GE.AND P2, PT, R5, UR30, PT ;  /* 0x0000001e05007c0c */ /* 0x000fc6000bf46270 */
[----:B------:R-:W-:Y:S01]  /*8040*/  STL.64 [R1+0x390], R250 ;  /* 0x000390fa01007387 */ /* 0x000fe20000100a00 */
[----:B------:R-:W-:Y:S02]  /*8050*/  LOP3.LUT R5, R2, 0x50, RZ, 0x3c, !PT ;  /* 0x0000005002057812 */ /* 0x000fe400078e3cff */
[----:B--2---:R-:W-:Y:S01]  /*8060*/  LOP3.LUT R4, R231, 0x1e, RZ, 0xfc, !PT ;  /* 0x0000001ee7047812 */ /* 0x004fe200078efcff */
[----:B------:R-:W-:Y:S01]  /*8070*/  STL.64 [R1+0x398], R248 ;  /* 0x000398f801007387 */ /* 0x000fe20000100a00 */
[----:B------:R-:W-:Y:S02]  /*8080*/  SEL R69, R68, RZ, !P2 ;  /* 0x000000ff44457207 */ /* 0x000fe40005000000 */
[----:B------:R-:W-:Y:S01]  /*8090*/  ISETP.GE.AND P2, PT, R4, UR30, PT ;  /* 0x0000001e04007c0c */ /* 0x000fe2000bf46270 */
[----:B------:R1:W-:Y:S03]  /*80a0*/  STL [R1+0x33c], R5 ;  /* 0x00033c0501007387 */ /* 0x0003e60000100800 */
[----:B------:R-:W-:Y:S01]  /*80b0*/  SEL R161, R68, RZ, !P2 ;  /* 0x000000ff44a17207 */ /* 0x000fe20005000000 */
[----:B------:R2:W-:Y:S01]  /*80c0*/  LDGSTS.E [R67+0x20008], desc[UR38][R248.64], P1 ;  /* 0x20008000f8437fae */ /* 0x0005e200089a1026 */
[----:B------:R-:W-:-:S04]  /*80d0*/  ISETP.GE.AND P1, PT, R66, UR30, PT ;  /* 0x0000001e42007c0c */ /* 0x000fc8000bf26270 */
[----:B------:R-:W-:Y:S01]  /*80e0*/  SEL R70, R68, RZ, !P1 ;  /* 0x000000ff44467207 */ /* 0x000fe20004800000 */
[----:B-1----:R-:W-:Y:S01]  /*80f0*/  VIADD R5, R5, UR10 ;  /* 0x0000000a05057c36 */ /* 0x002fe20008000000 */
[----:B------:R-:W-:Y:S02]  /*8100*/  ISETP.NE.U32.AND P1, PT, R69, RZ, PT ;  /* 0x000000ff4500720c */ /* 0x000fe40003f25070 */
[----:B------:R-:W-:Y:S02]  /*8110*/  ISETP.NE.U32.AND P2, PT, R70, RZ, PT ;  /* 0x000000ff4600720c */ /* 0x000fe40003f45070 */
[----:B------:R-:W-:Y:S01]  /*8120*/  LDGSTS.E [R5+0x20000], desc[UR38][R246.64], P6 ;  /* 0x20000000f6057fae */ /* 0x000fe2000b1a1026 */
[----:B------:R-:W-:-:S03]  /*8130*/  ISETP.GE.AND P6, PT, R74, UR30, PT ;  /* 0x0000001e4a007c0c */ /* 0x000fc6000bfc6270 */
[----:B------:R1:W-:Y:S01]  /*8140*/  LDGSTS.E [R5+0x20008], desc[UR38][R244.64], P4 ;  /* 0x20008000f4057fae */ /* 0x0003e2000a1a1026 */
[----:B------:R-:W-:Y:S02]  /*8150*/  SEL R4, R68, RZ, !P6 ;  /* 0x000000ff44047207 */ /* 0x000fe40007000000 */
[CC--:B------:R-:W-:Y:S01]  /*8160*/  LEA R68, P4, R6.reuse, R160.reuse, 0x2 ;  /* 0x000000a006447211 */ /* 0x0c0fe200078810ff */
[----:B------:R-:W-:Y:S01]  /*8170*/  STL [R1+0x318], R5 ;  /* 0x0003180501007387 */ /* 0x000fe20000100800 */
[C---:B------:R-:W-:Y:S02]  /*8180*/  LEA R66, P6, R7.reuse, R160, 0x2 ;  /* 0x000000a007427211 */ /* 0x040fe400078c10ff */
[-C--:B------:R-:W-:Y:S01]  /*8190*/  LEA.HI.X.SX32 R69, R6, R3.reuse, 0x2, P4 ;  /* 0x0000000306457211 */ /* 0x080fe200020f16ff */
[----:B------:R-:W-:Y:S01]  /*81a0*/  STL.64 [R1+0x3a0], R246 ;  /* 0x0003a0f601007387 */ /* 0x000fe20000100a00 */
[----:B--2---:R-:W-:-:S03]  /*81b0*/  LEA.HI.X.SX32 R67, R7, R3, 0x2, P6 ;  /* 0x0000000307437211 */ /* 0x004fc600030f16ff */
[----:B------:R-:W-:Y:S04]  /*81c0*/  STL.64 [R1+0x3a8], R244 ;  /* 0x0003a8f401007387 */ /* 0x000fe80000100a00 */
[----:B------:R2:W-:Y:S04]  /*81d0*/  STL.64 [R1+0x2f0], R68 ;  /* 0x0002f04401007387 */ /* 0x0005e80000100a00 */
[----:B------:R-:W-:Y:S04]  /*81e0*/  STL.64 [R1+0x3b0], R6 ;  /* 0x0003b00601007387 */ /* 0x000fe80000100a00 */
[----:B------:R4:W-:Y:S01]  /*81f0*/  STL.64 [R1+0x2e8], R66 ;  /* 0x0002e84201007387 */ /* 0x0009e20000100a00 */
[----:B--2---:R-:W-:-:S04]  /*8200*/  LEA R68, P4, R8, R160, 0x2 ;  /* 0x000000a008447211 */ /* 0x004fc800078810ff */
[----:B------:R-:W-:Y:S02]  /*8210*/  LEA.HI.X.SX32 R69, R8, R3, 0x2, P4 ;  /* 0x0000000308457211 */ /* 0x000fe400020f16ff */
[----:B----4-:R-:W-:-:S03]  /*8220*/  LEA R66, P6, R9, R160, 0x2 ;  /* 0x000000a009427211 */ /* 0x010fc600078c10ff */
[----:B------:R2:W-:Y:S01]  /*8230*/  STL.64 [R1+0x2e0], R68 ;  /* 0x0002e04401007387 */ /* 0x0005e20000100a00 */
[----:B------:R-:W-:-:S03]  /*8240*/  LEA.HI.X.SX32 R67, R9, R3, 0x2, P6 ;  /* 0x0000000309437211 */ /* 0x000fc600030f16ff */
[----:B------:R4:W-:Y:S04]  /*8250*/  STL.64 [R1+0x3b8], R8 ;  /* 0x0003b80801007387 */ /* 0x0009e80000100a00 */
[----:B------:R1:W-:Y:S01]  /*8260*/  STL.64 [R1+0x2d8], R66 ;  /* 0x0002d84201007387 */ /* 0x0003e20000100a00 */
[----:B--2---:R-:W-:-:S04]  /*8270*/  LEA R68, P4, R10, R160, 0x2 ;  /* 0x000000a00a447211 */ /* 0x004fc800078810ff */
[-C--:B------:R-:W-:Y:S02]  /*8280*/  LEA.HI.X.SX32 R69, R10, R3.reuse, 0x2, P4 ;  /* 0x000000030a457211 */ /* 0x080fe400020f16ff */
[CC--:B----4-:R-:W-:Y:S02]  /*8290*/  LEA R8, P4, R12.reuse, R160.reuse, 0x2 ;  /* 0x000000a00c087211 */ /* 0x0d0fe400078810ff */
[CC--:B-1----:R-:W-:Y:S01]  /*82a0*/  LEA R66, P6, R11.reuse, R160.reuse, 0x2 ;  /* 0x000000a00b427211 */ /* 0x0c2fe200078c10ff */
[----:B------:R-:W-:Y:S01]  /*82b0*/  STL.64 [R1+0x2d0], R68 ;  /* 0x0002d04401007387 */ /* 0x000fe20000100a00 */
[-C--:B------:R-:W-:Y:S02]  /*82c0*/  LEA.HI.X.SX32 R9, R12, R3.reuse, 0x2, P4 ;  /* 0x000000030c097211 */ /* 0x080fe400020f16ff */
[----:B------:R-:W-:Y:S01]  /*82d0*/  LEA.HI.X.SX32 R67, R11, R3, 0x2, P6 ;  /* 0x000000030b437211 */ /* 0x000fe200030f16ff */
[----:B------:R-:W-:Y:S04]  /*82e0*/  STL.64 [R1+0x3c0], R10 ;  /* 0x0003c00a01007387 */ /* 0x000fe80000100a00 */
[----:B------:R1:W-:Y:S04]  /*82f0*/  STL.64 [R1+0x2c8], R66 ;  /* 0x0002c84201007387 */ /* 0x0003e80000100a00 */
[----:B------:R2:W-:Y:S04]  /*8300*/  STL.64 [R1+0x2c0], R8 ;  /* 0x0002c00801007387 */ /* 0x0005e80000100a00 */
[----:B------:R-:W-:Y:S01]  /*8310*/  STL.64 [R1+0x3d0], R12 ;  /* 0x0003d00c01007387 */ /* 0x000fe20000100a00 */
[----:B-1----:R-:W-:-:S02]  /*8320*/  LEA R66, P6, R13, R160, 0x2 ;  /* 0x000000a00d427211 */ /* 0x002fc400078c10ff */
[CC--:B--2---:R-:W-:Y:S02]  /*8330*/  LEA R8, P4, R14.reuse, R160.reuse, 0x2 ;  /* 0x000000a00e087211 */ /* 0x0c4fe400078810ff */
[-C--:B------:R-:W-:Y:S02]  /*8340*/  LEA.HI.X.SX32 R67, R13, R3.reuse, 0x2, P6 ;  /* 0x000000030d437211 */ /* 0x080fe400030f16ff */
[-C--:B------:R-:W-:Y:S02]  /*8350*/  LEA.HI.X.SX32 R9, R14, R3.reuse, 0x2, P4 ;  /* 0x000000030e097211 */ /* 0x080fe400020f16ff */
[CC--:B------:R-:W-:Y:S01]  /*8360*/  LEA R10, P6, R15.reuse, R160.reuse, 0x2 ;  /* 0x000000a00f0a7211 */ /* 0x0c0fe200078c10ff */
[----:B------:R-:W-:Y:S03]  /*8370*/  STL.64 [R1+0x2b8], R66 ;  /* 0x0002b84201007387 */ /* 0x000fe60000100a00 */
[----:B------:R-:W-:Y:S01]  /*8380*/  LEA.HI.X.SX32 R11, R15, R3, 0x2, P6 ;  /* 0x000000030f0b7211 */ /* 0x000fe200030f16ff */
[----:B------:R1:W-:Y:S04]  /*8390*/  STL.64 [R1+0x2b0], R8 ;  /* 0x0002b00801007387 */ /* 0x0003e80000100a00 */
[----:B------:R-:W-:Y:S04]  /*83a0*/  STL.64 [R1+0x3d8], R14 ;  /* 0x0003d80e01007387 */ /* 0x000fe80000100a00 */
[----:B------:R2:W-:Y:S01]  /*83b0*/  STL.64 [R1+0x2a8], R10 ;  /* 0x0002a80a01007387 */ /* 0x0005e20000100a00 */
[----:B-1----:R-:W-:-:S04]  /*83c0*/  LEA R8, P4, R16, R160, 0x2 ;  /* 0x000000a010087211 */ /* 0x002fc800078810ff */
[----:B------:R-:W-:Y:S02]  /*83d0*/  LEA.HI.X.SX32 R9, R16, R3, 0x2, P4 ;  /* 0x0000000310097211 */ /* 0x000fe400020f16ff */
[----:B--2---:R-:W-:-:S03]  /*83e0*/  LEA R10, P6, R17, R160, 0x2 ;  /* 0x000000a0110a7211 */ /* 0x004fc600078c10ff */
[----:B------:R1:W-:Y:S01]  /*83f0*/  STL.64 [R1+0x2a0], R8 ;  /* 0x0002a00801007387 */ /* 0x0003e20000100a00 */
[----:B------:R-:W-:-:S03]  /*8400*/  LEA.HI.X.SX32 R11, R17, R3, 0x2, P6 ;  /* 0x00000003110b7211 */ /* 0x000fc600030f16ff */
        /* <DEDUP_REMOVED lines=70> */
[----:B------:R-:W-:Y:S01]  /*8870*/  STL.64 [R1+0x430], R36 ;  /* 0x0004302401007387 */ /* 0x000fe20000100a00 */
[----:B------:R-:W-:-:S03]  /*8880*/  LEA R34, P6, R39, R160, 0x2 ;  /* 0x000000a027227211 */ /* 0x000fc600078c10ff */
[----:B------:R-:W-:Y:S01]  /*8890*/  STL.64 [R1+0x1f8], R10 ;  /* 0x0001f80a01007387 */ /* 0x000fe20000100a00 */
[-C--:B------:R-:W-:Y:S02]  /*88a0*/  LEA.HI.X.SX32 R35, R39, R3.reuse, 0x2, P6 ;  /* 0x0000000327237211 */ /* 0x080fe400030f16ff */
[CC--:B------:R-:W-:Y:S02]  /*88b0*/  LEA R32, P6, R41.reuse, R160.reuse, 0x2 ;  /* 0x000000a029207211 */ /* 0x0c0fe400078c10ff */
[CC--:B-1----:R-:W-:Y:S02]  /*88c0*/  LEA R8, P4, R38.reuse, R160.reuse, 0x2 ;  /* 0x000000a026087211 */ /* 0x0c2fe400078810ff */
[-C--:B------:R-:W-:Y:S02]  /*88d0*/  LEA.HI.X.SX32 R33, R41, R3.reuse, 0x2, P6 ;  /* 0x0000000329217211 */ /* 0x080fe400030f16ff */
[----:B------:R-:W-:Y:S02]  /*88e0*/  LEA.HI.X.SX32 R9, R38, R3, 0x2, P4 ;  /* 0x0000000326097211 */ /* 0x000fe400020f16ff */
[----:B------:R-:W-:-:S03]  /*88f0*/  LEA R30, P6, R43, R160, 0x2 ;  /* 0x000000a02b1e7211 */ /* 0x000fc600078c10ff */
[----:B------:R1:W-:Y:S01]  /*8900*/  STL.64 [R1+0x1f0], R8 ;  /* 0x0001f00801007387 */ /* 0x0003e20000100a00 */
[-C--:B------:R-:W-:Y:S02]  /*8910*/  LEA.HI.X.SX32 R31, R43, R3.reuse, 0x2, P6 ;  /* 0x000000032b1f7211 */ /* 0x080fe400030f16ff */
[CC--:B------:R-:W-:Y:S01]  /*8920*/  LEA R28, P6, R45.reuse, R160.reuse, 0x2 ;  /* 0x000000a02d1c7211 */ /* 0x0c0fe200078c10ff */
[----:B------:R-:W-:Y:S03]  /*8930*/  STL.64 [R1+0x438], R38 ;  /* 0x0004382601007387 */ /* 0x000fe60000100a00 */
[----:B------:R-:W-:Y:S02]  /*8940*/  LEA.HI.X.SX32 R29, R45, R3, 0x2, P6 ;  /* 0x000000032d1d7211 */ /* 0x000fe400030f16ff */
[-C--:B------:R-:W-:Y:S02]  /*8950*/  LEA R26, P6, R47, R160.reuse, 0x2 ;  /* 0x000000a02f1a7211 */ /* 0x080fe400078c10ff */
[----:B-1----:R-:W-:-:S02]  /*8960*/  LEA R8, P4, R40, R160, 0x2 ;  /* 0x000000a028087211 */ /* 0x002fc400078810ff */
[-C--:B------:R-:W-:Y:S02]  /*8970*/  LEA.HI.X.SX32 R27, R47, R3.reuse, 0x2, P6 ;  /* 0x000000032f1b7211 */ /* 0x080fe400030f16ff */
[----:B------:R-:W-:Y:S02]  /*8980*/  LEA.HI.X.SX32 R9, R40, R3, 0x2, P4 ;  /* 0x0000000328097211 */ /* 0x000fe400020f16ff */
[----:B------:R-:W-:-:S03]  /*8990*/  LEA R24, P6, R49, R160, 0x2 ;  /* 0x000000a031187211 */ /* 0x000fc600078c10ff */
[----:B------:R1:W-:Y:S01]  /*89a0*/  STL.64 [R1+0x1e0], R8 ;  /* 0x0001e00801007387 */ /* 0x0003e20000100a00 */
[-C--:B------:R-:W-:Y:S02]  /*89b0*/  LEA.HI.X.SX32 R25, R49, R3.reuse, 0x2, P6 ;  /* 0x0000000331197211 */ /* 0x080fe400030f16ff */
[CC--:B------:R-:W-:Y:S01]  /*89c0*/  LEA R22, P6, R51.reuse, R160.reuse, 0x2 ;  /* 0x000000a033167211 */ /* 0x0c0fe200078c10ff */
[----:B------:R-:W-:Y:S03]  /*89d0*/  STL.64 [R1+0x1e8], R34 ;  /* 0x0001e82201007387 */ /* 0x000fe60000100a00 */
[-C--:B------:R-:W-:Y:S01]  /*89e0*/  LEA.HI.X.SX32 R23, R51, R3.reuse, 0x2, P6 ;  /* 0x0000000333177211 */ /* 0x080fe200030f16ff */
[----:B------:R-:W-:Y:S01]  /*89f0*/  STL.64 [R1+0x440], R34 ;  /* 0x0004402201007387 */ /* 0x000fe20000100a00 */
[CC--:B------:R-:W-:Y:S02]  /*8a00*/  LEA R20, P6, R53.reuse, R160.reuse, 0x2 ;  /* 0x000000a035147211 */ /* 0x0c0fe400078c10ff */
[----:B-1----:R-:W-:Y:S01]  /*8a10*/  LEA R8, P4, R42, R160, 0x2 ;  /* 0x000000a02a087211 */ /* 0x002fe200078810ff */
[----:B------:R-:W-:Y:S01]  /*8a20*/  STL.64 [R1+0x448], R40 ;  /* 0x0004482801007387 */ /* 0x000fe20000100a00 */
[----:B------:R-:W-:-:S02]  /*8a30*/  LEA.HI.X.SX32 R21, R53, R3, 0x2, P6 ;  /* 0x0000000335157211 */ /* 0x000fc400030f16ff */
[----:B------:R-:W-:-:S05]  /*8a40*/  LEA.HI.X.SX32 R9, R42, R3, 0x2, P4 ;  /* 0x000000032a097211 */ /* 0x000fca00020f16ff */
[----:B------:R1:W-:Y:S04]  /*8a50*/  STL.64 [R1+0x1d0], R8 ;  /* 0x0001d00801007387 */ /* 0x0003e80000100a00 */
[----:B------:R-:W-:Y:S04]  /*8a60*/  STL.64 [R1+0x1d8], R32 ;  /* 0x0001d82001007387 */ /* 0x000fe80000100a00 */
[----:B------:R-:W-:Y:S01]  /*8a70*/  STL.64 [R1+0x450], R32 ;  /* 0x0004502001007387 */ /* 0x000fe20000100a00 */
[----:B-1----:R-:W-:-:S03]  /*8a80*/  LEA R8, P4, R44, R160, 0x2 ;  /* 0x000000a02c087211 */ /* 0x002fc600078810ff */
[----:B------:R-:W-:Y:S01]  /*8a90*/  STL.64 [R1+0x458], R42 ;  /* 0x0004582a01007387 */ /* 0x000fe20000100a00 */
        /* <DEDUP_REMOVED lines=24> */
[----:B------:R-:W-:-:S03]  /*8c20*/  LEA.HI.X.SX32 R9, R52, R3, 0x2, P4 ;  /* 0x0000000334097211 */ /* 0x000fc600020f16ff */
[----:B------:R-:W-:Y:S01]  /*8c30*/  STL.64 [R1+0x188], R22 ;  /* 0x0001881601007387 */ /* 0x000fe20000100a00 */
[----:B------:R-:W-:-:S03]  /*8c40*/  LEA R6, P4, R54, R160, 0x2 ;  /* 0x000000a036067211 */ /* 0x000fc600078810ff */
[----:B------:R-:W-:Y:S04]  /*8c50*/  STL.64 [R1+0x4a0], R22 ;  /* 0x0004a01601007387 */ /* 0x000fe80000100a00 */
[----:B------:R-:W-:Y:S04]  /*8c60*/  STL.64 [R1+0x180], R8 ;  /* 0x0001800801007387 */ /* 0x000fe80000100a00 */
[----:B------:R-:W-:Y:S04]  /*8c70*/  STL [R1+0x170], R6 ;  /* 0x0001700601007387 */ /* 0x000fe80000100800 */
[----:B------:R1:W-:Y:S04]  /*8c80*/  STL.64 [R1+0x4a8], R52 ;  /* 0x0004a83401007387 */ /* 0x0003e80000100a00 */
[----:B-1----:R-:W2:Y:S01]  /*8c90*/  LDL.64 R52, [R1+0x170] ;  /* 0x0001700001347983 */ /* 0x002ea20000100a00 */
[CC--:B------:R-:W-:Y:S01]  /*8ca0*/  LEA R18, P6, R55.reuse, R160.reuse, 0x2 ;  /* 0x000000a037127211 */ /* 0x0c0fe200078c10ff */
[----:B------:R-:W-:Y:S01]  /*8cb0*/  IMAD R198, R198, UR15, RZ ;  /* 0x0000000fc6c67c24 */ /* 0x000fe2000f8e02ff */
[----:B------:R-:W-:Y:S01]  /*8cc0*/  LOP3.LUT R0, R0, 0x7f, RZ, 0xc0, !PT ;  /* 0x0000007f00007812 */ /* 0x000fe200078ec0ff */
[----:B------:R-:W-:Y:S01]  /*8cd0*/  STL.64 [R1+0x178], R20 ;  /* 0x0001781401007387 */ /* 0x000fe20000100a00 */
[-C--:B------:R-:W-:Y:S01]  /*8ce0*/  LEA.HI.X.SX32 R19, R55, R3.reuse, 0x2, P6 ;  /* 0x0000000337137211 */ /* 0x080fe200030f16ff */
[----:B------:R-:W-:Y:S01]  /*8cf0*/  IMAD R199, R199, UR15, RZ ;  /* 0x0000000fc7c77c24 */ /* 0x000fe2000f8e02ff */
[CC--:B------:R-:W-:Y:S01]  /*8d00*/  LEA R16, P6, R57.reuse, R160.reuse, 0x2 ;  /* 0x000000a039107211 */ /* 0x0c0fe200078c10ff */
[----:B------:R1:W-:Y:S01]  /*8d10*/  STL.64 [R1+0x4b0], R20 ;  /* 0x0004b01401007387 */ /* 0x0003e20000100a00 */
[----:B------:R-:W-:Y:S01]  /*8d20*/  IMAD R200, R200, UR15, RZ ;  /* 0x0000000fc8c87c24 */ /* 0x000fe2000f8e02ff */
[----:B---3--:R-:W-:Y:S01]  /*8d30*/  USHF.R.U32.HI UR4, URZ, 0x1, UR37 ;  /* 0x00000001ff047899 */ /* 0x008fe20008011625 */
[----:B------:R-:W-:Y:S01]  /*8d40*/  LEA.HI.X.SX32 R17, R57, R3, 0x2, P6 ;  /* 0x0000000339117211 */ /* 0x000fe200030f16ff */
[----:B------:R-:W-:Y:S01]  /*8d50*/  IMAD R201, R201, UR15, RZ ;  /* 0x0000000fc9c97c24 */ /* 0x000fe2000f8e02ff */
[----:B------:R-:W-:Y:S01]  /*8d60*/  LEA R14, P6, R59, R160, 0x2 ;  /* 0x000000a03b0e7211 */ /* 0x000fe200078c10ff */
[----:B------:R-:W-:-:S02]  /*8d70*/  IMAD R202, R202, UR15, RZ ;  /* 0x0000000fcaca7c24 */ /* 0x000fc4000f8e02ff */
[----:B------:R-:W-:Y:S01]  /*8d80*/  IMAD R203, R203, UR15, RZ ;  /* 0x0000000fcbcb7c24 */ /* 0x000fe2000f8e02ff */
[-C--:B------:R-:W-:Y:S01]  /*8d90*/  LEA.HI.X.SX32 R15, R59, R3.reuse, 0x2, P6 ;  /* 0x000000033b0f7211 */ /* 0x080fe200030f16ff */
[----:B------:R-:W-:Y:S01]  /*8da0*/  IMAD R204, R204, UR15, RZ ;  /* 0x0000000fcccc7c24 */ /* 0x000fe2000f8e02ff */
[CC--:B------:R-:W-:Y:S01]  /*8db0*/  LEA R12, P6, R61.reuse, R160.reuse, 0x2 ;  /* 0x000000a03d0c7211 */ /* 0x0c0fe200078c10ff */
[----:B-1----:R-:W-:Y:S02]  /*8dc0*/  IMAD.MOV.U32 R20, RZ, RZ, R72 ;  /* 0x000000ffff147224 */ /* 0x002fe400078e0048 */
[----:B------:R-:W-:Y:S01]  /*8dd0*/  IMAD.MOV.U32 R21, RZ, RZ, R73 ;  /* 0x000000ffff157224 */ /* 0x000fe200078e0049 */
[----:B------:R-:W-:Y:S01]  /*8de0*/  LEA.HI.X.SX32 R13, R61, R3, 0x2, P6 ;  /* 0x000000033d0d7211 */ /* 0x000fe200030f16ff */
[----:B------:R-:W-:Y:S01]  /*8df0*/  IMAD R205, R205, UR15, RZ ;  /* 0x0000000fcdcd7c24 */ /* 0x000fe2000f8e02ff */
[----:B------:R-:W-:Y:S01]  /*8e00*/  LEA R10, P6, R63, R160, 0x2 ;  /* 0x000000a03f0a7211 */ /* 0x000fe200078c10ff */
[----:B------:R-:W-:-:S02]  /*8e10*/  IMAD R206, R206, UR15, RZ ;  /* 0x0000000fcece7c24 */ /* 0x000fc4000f8e02ff */
[----:B------:R-:W-:Y:S01]  /*8e20*/  IMAD R207, R207, UR15, RZ ;  /* 0x0000000fcfcf7c24 */ /* 0x000fe2000f8e02ff */
[-C--:B------:R-:W-:Y:S01]  /*8e30*/  LEA.HI.X.SX32 R11, R63, R3.reuse, 0x2, P6 ;  /* 0x000000033f0b7211 */ /* 0x080fe200030f16ff */
[----:B------:R-:W-:Y:S01]  /*8e40*/  IMAD R208, R208, UR15, RZ ;  /* 0x0000000fd0d07c24 */ /* 0x000fe2000f8e02ff */
[----:B------:R-:W-:Y:S01]  /*8e50*/  LEA R8, P6, R65, R160, 0x2 ;  /* 0x000000a041087211 */ /* 0x000fe200078c10ff */
[----:B------:R-:W-:Y:S02]  /*8e60*/  IMAD R209, R209, UR15, RZ ;  /* 0x0000000fd1d17c24 */ /* 0x000fe4000f8e02ff */
[----:B------:R-:W-:Y:S01]  /*8e70*/  IMAD R210, R210, UR15, RZ ;  /* 0x0000000fd2d27c24 */ /* 0x000fe2000f8e02ff */
[----:B------:R-:W-:Y:S01]  /*8e80*/  LEA.HI.X.SX32 R9, R65, R3, 0x2, P6 ;  /* 0x0000000341097211 */ /* 0x000fe200030f16ff */
        /* <DEDUP_REMOVED lines=20> */
[----:B--2---:R-:W-:Y:S01]  /*8fd0*/  LEA.HI.X.SX32 R53, R54, R3, 0x2, P4 ;  /* 0x0000000336357211 */ /* 0x004fe200020f16ff */
[----:B------:R-:W-:Y:S01]  /*8fe0*/  IMAD.MOV.U32 R52, RZ, RZ, R6 ;  /* 0x000000ffff347224 */ /* 0x000fe200078e0006 */
[----:B------:R-:W-:-:S02]  /*8ff0*/  LEA R22, P4, R56, R160, 0x2 ;  /* 0x000000a038167211 */ /* 0x000fc400078810ff */
[CC--:B------:R-:W-:Y:S01]  /*9000*/  LEA R6, P6, R165.reuse, R160.reuse, 0x2 ;  /* 0x000000a0a5067211 */ /* 0x0c0fe200078c10ff */
[----:B------:R-:W-:Y:S01]  /*9010*/  STL [R1+0x174], R53 ;  /* 0x0001743501007387 */ /* 0x000fe20000100800 */
[-C--:B------:R-:W-:Y:S02]  /*9020*/  LEA.HI.X.SX32 R23, R56, R3.reuse, 0x2, P4 ;  /* 0x0000000338177211 */ /* 0x080fe400020f16ff */
[CC--:B------:R-:W-:Y:S01]  /*9030*/  LEA R50, P4, R58.reuse, R160.reuse, 0x2 ;  /* 0x000000a03a327211 */ /* 0x0c0fe200078810ff */
[----:B------:R1:W-:Y:S01]  /*9040*/  STL.64 [R1+0x4b8], R52 ;  /* 0x0004b83401007387 */ /* 0x0003e20000100a00 */
[-C--:B------:R-:W-:Y:S02]  /*9050*/  LEA.HI.X.SX32 R7, R165, R3.reuse, 0x2, P6 ;  /* 0x00000003a5077211 */ /* 0x080fe400030f16ff */
[----:B------:R-:W-:Y:S01]  /*9060*/  LEA.HI.X.SX32 R51, R58, R3, 0x2, P4 ;  /* 0x000000033a337211 */ /* 0x000fe200020f16ff */
[----:B------:R-:W-:Y:S01]  /*9070*/  STL.64 [R1+0x4c0], R54 ;  /* 0x0004c03601007387 */ /* 0x000fe20000100a00 */
[----:B------:R-:W-:-:S02]  /*9080*/  LEA R24, P4, R60, R160, 0x2 ;  /* 0x000000a03c187211 */ /* 0x000fc400078810ff */
[CC--:B------:R-:W-:Y:S01]  /*9090*/  LEA R244, P6, R167.reuse, R160.reuse, 0x2 ;  /* 0x000000a0a7f47211 */ /* 0x0c0fe200078c10ff */
[----:B------:R-:W-:Y:S01]  /*90a0*/  STL.64 [R1+0x168], R18 ;  /* 0x0001681201007387 */ /* 0x000fe20000100a00 */
[-C--:B------:R-:W-:Y:S02]  /*90b0*/  LEA.HI.X.SX32 R25, R60, R3.reuse, 0x2, P4 ;  /* 0x000000033c197211 */ /* 0x080fe400020f16ff */
[CC--:B------:R-:W-:Y:S01]  /*90c0*/  LEA R48, P4, R62.reuse, R160.reuse, 0x2 ;  /* 0x000000a03e307211 */ /* 0x0c0fe200078810ff */
[----:B-1----:R-:W-:Y:S01]  /*90d0*/  IMAD.MOV.U32 R53, RZ, RZ, R4 ;  /* 0x000000ffff357224 */ /* 0x002fe200078e0004 */
[-C--:B------:R-:W-:Y:S01]  /*90e0*/  LEA.HI.X.SX32 R245, R167, R3.reuse, 0x2, P6 ;  /* 0x00000003a7f57211 */ /* 0x080fe200030f16ff */
[----:B------:R-:W-:Y:S01]  /*90f0*/  STL.64 [R1+0x4c8], R18 ;  /* 0x0004c81201007387 */ /* 0x000fe20000100a00 */
[----:B------:R-:W-:Y:S02]  /*9100*/  LEA.HI.X.SX32 R49, R62, R3, 0x2, P4 ;  /* 0x000000033e317211 */ /* 0x000fe400020f16ff */
[-C--:B------:R-:W-:Y:S01]  /*9110*/  LEA R26, P4, R64, R160.reuse, 0x2 ;  /* 0x000000a0401a7211 */ /* 0x080fe200078810ff */
[----:B------:R-:W-:Y:S01]  /*9120*/  STL.64 [R1+0x160], R22 ;  /* 0x0001601601007387 */ /* 0x000fe20000100a00 */
[----:B------:R-:W-:-:S02]  /*9130*/  LEA R246, P6, R169, R160, 0x2 ;  /* 0x000000a0a9f67211 */ /* 0x000fc400078c10ff */
[-C--:B------:R-:W-:Y:S01]  /*9140*/  LEA.HI.X.SX32 R27, R64, R3.reuse, 0x2, P4 ;  /* 0x00000003401b7211 */ /* 0x080fe200020f16ff */
[----:B------:R-:W-:Y:S01]  /*9150*/  STL.64 [R1+0x4d0], R22 ;  /* 0x0004d01601007387 */ /* 0x000fe20000100a00 */
[CC--:B------:R-:W-:Y:S02]  /*9160*/  LEA R46, P4, R164.reuse, R160.reuse, 0x2 ;  /* 0x000000a0a42e7211 */ /* 0x0c0fe400078810ff */
        /* <DEDUP_REMOVED lines=29> */
[-C--:B------:R-:W-:Y:S02]  /*9340*/  LEA R66, P6, R177, R160.reuse, 0x2 ;  /* 0x000000a0b1427211 */ /* 0x080fe400078c10ff */
[----:B------:R-:W-:Y:S01]  /*9350*/  LEA.HI.X.SX32 R41, R176, R3, 0x2, P4 ;  /* 0x00000003b0297211 */ /* 0x000fe200020f16ff */
        /* <DEDUP_REMOVED lines=66> */
[----:B------:R1:W-:Y:S01]  /*9780*/  STL.64 [R1+0x570], R244 ;  /* 0x000570f401007387 */ /* 0x0003e20000100a00 */
        /* <DEDUP_REMOVED lines=9> */
[CC--:B------:R-:W-:Y:S01]  /*9820*/  LEA R106, P6, R203.reuse, R160.reuse, 0x2 ;  /* 0x000000a0cb6a7211 */ /* 0x0c0fe200078c10ff */
[----:B-1----:R-:W-:Y:S01]  /*9830*/  IMAD.MOV.U32 R244, RZ, RZ, R20 ;  /* 0x000000fffff47224 */ /* 0x002fe200078e0014 */
[-C--:B------:R-:W-:Y:S01]  /*9840*/  LEA.HI.X.SX32 R105, R202, R3.reuse, 0x2, P4 ;  /* 0x00000003ca697211 */ /* 0x080fe200020f16ff */
[----:B------:R-:W-:Y:S01]  /*9850*/  STL.64 [R1+0xd8], R248 ;  /* 0x0000d8f801007387 */ /* 0x000fe20000100a00 */
[-C--:B------:R-:W-:Y:S01]  /*9860*/  LEA R108, P4, R204, R160.reuse, 0x2 ;  /* 0x000000a0cc6c7211 */ /* 0x080fe200078810ff */
[----:B------:R-:W-:Y:S01]  /*9870*/  IMAD.MOV.U32 R245, RZ, RZ, R21 ;  /* 0x000000fffff57224 */ /* 0x000fe200078e0015 */
        /* <DEDUP_REMOVED lines=36> */
[----:B------:R-:W-:Y:S02]  /*9ac0*/  LEA.HI.X.SX32 R131, R215, R3, 0x2, P6 ;  /* 0x00000003d7837211 */ /* 0x000fe400030f16ff */
[----:B------:R-:W-:-:S02]  /*9ad0*/  LEA R134, P6, R217, R160, 0x2 ;  /* 0x000000a0d9867211 */ /* 0x000fc400078c10ff */
[-C--:B------:R-:W-:Y:S02]  /*9ae0*/  LEA.HI.X.SX32 R133, R216, R3.reuse, 0x2, P4 ;  /* 0x00000003d8857211 */ /* 0x080fe400020f16ff */
[CC--:B------:R-:W-:Y:S02]  /*9af0*/  LEA R136, P4, R218.reuse, R160.reuse, 0x2 ;  /* 0x000000a0da887211 */ /* 0x0c0fe400078810ff */
[-C--:B------:R-:W-:Y:S02]  /*9b00*/  LEA.HI.X.SX32 R135, R217, R3.reuse, 0x2, P6 ;  /* 0x00000003d9877211 */ /* 0x080fe400030f16ff */
        /* <DEDUP_REMOVED lines=22> */
[C---:B------:R-:W-:Y:S02]  /*9c70*/  LEA R160, P4, R230.reuse, R160, 0x2 ;  /* 0x000000a0e6a07211 */ /* 0x040fe400078810ff */
[-C--:B------:R-:W-:Y:S02]  /*9c80*/  LEA.HI.X.SX32 R159, R229, R3.reuse, 0x2, P6 ;  /* 0x00000003e59f7211 */ /* 0x080fe400030f16ff */
[----:B------:R-:W-:Y:S02]  /*9c90*/  ISETP.NE.U32.AND P6, PT, R161, RZ, PT ;  /* 0x000000ffa100720c */ /* 0x000fe40003fc5070 */
[----:B------:R-:W-:Y:S01]  /*9ca0*/  LEA.HI.X.SX32 R161, R230, R3, 0x2, P4 ;  /* 0x00000003e6a17211 */ /* 0x000fe200020f16ff */
[----:B------:R-:W-:Y:S01]  /*9cb0*/  IMAD.U32 R3, RZ, RZ, UR40 ;  /* 0x00000028ff037e24 */ /* 0x000fe2000f8e00ff */
[----:B------:R-:W-:-:S03]  /*9cc0*/  ISETP.NE.U32.AND P4, PT, R53, RZ, PT ;  /* 0x000000ff3500720c */ /* 0x000fc60003f85070 */
[----:B------:R-:W-:-:S04]  /*9cd0*/  IMAD.WIDE R6, R3, 0x4, R162 ;  /* 0x0000000403067825 */ /* 0x000fc800078e02a2 */
[----:B------:R-:W-:Y:S01]  /*9ce0*/  IMAD.SHL.U32 R3, R0, 0x4, RZ ;  /* 0x0000000400037824 */ /* 0x000fe200078e00ff */
[----:B------:R-:W-:Y:S01]  /*9cf0*/  LOP3.LUT R0, R2, 0x60, RZ, 0x3c, !PT ;  /* 0x0000006002007812 */ /* 0x000fe200078e3cff */
[----:B------:R1:W-:Y:S03]  /*9d00*/  STL.64 [R1+0x308], R6 ;  /* 0x0003080601007387 */ /* 0x0003e60000100a00 */
[----:B------:R-:W-:Y:S01]  /*9d10*/  LOP3.LUT R3, R3, UR4, RZ, 0x3c, !PT ;  /* 0x0000000403037c12 */ /* 0x000fe2000f8e3cff */
[----:B------:R-:W-:Y:S01]  /*9d20*/  VIADD R162, R0, UR10 ;  /* 0x0000000a00a27c36 */ /* 0x000fe20008000000 */
[----:B------:R2:W-:Y:S04]  /*9d30*/  STL [R1+0x338], R0 ;  /* 0x0003380001007387 */ /* 0x0005e80000100800 */
[----:B------:R-:W3:Y:S04]  /*9d40*/  LDL.64 R166, [R1+0x2f0] ;  /* 0x0002f00001a67983 */ /* 0x000ee80000100a00 */
[----:B------:R-:W4:Y:S04]  /*9d50*/  LDL.64 R28, [R1+0x2e0] ;  /* 0x0002e000011c7983 */ /* 0x000f280000100a00 */
[----:B------:R-:W-:Y:S04]  /*9d60*/  STL [R1+0x324], R162 ;  /* 0x000324a201007387 */ /* 0x000fe80000100800 */
[----:B-1----:R-:W4:Y:S04]  /*9d70*/  LDL.64 R6, [R1+0x2d0] ;  /* 0x0002d00001067983 */ /* 0x002f280000100a00 */
[----:B------:R-:W4:Y:S04]  /*9d80*/  LDL.64 R164, [R1+0x2c0] ;  /* 0x0002c00001a47983 */ /* 0x000f280000100a00 */
        /* <DEDUP_REMOVED lines=18> */
[----:B------:R-:W4:Y:S01]  /*9eb0*/  LDL.64 R52, [R1+0x190] ;  /* 0x0001900001347983 */ /* 0x000f220000100a00 */
[----:B--2---:R-:W-:-:S03]  /*9ec0*/  LOP3.LUT R0, R2, 0x70, RZ, 0x3c, !PT ;  /* 0x0000007002007812 */ /* 0x004fc600078e3cff */
[----:B------:R-:W2:Y:S04]  /*9ed0*/  LDL.64 R20, [R1+0x180] ;  /* 0x0001800001147983 */ /* 0x000ea80000100a00 */
[----:B------:R1:W-:Y:S04]  /*9ee0*/  STL [R1+0x334], R0 ;  /* 0x0003340001007387 */ /* 0x0003e80000100800 */
[----:B------:R-:W-:Y:S04]  /*9ef0*/  LDGSTS.E [R162+0x20000], desc[UR38][R242.64], P3 ;  /* 0x20000000f2a27fae */ /* 0x000fe800099a1026 */
[----:B------:R1:W-:Y:S02]  /*9f00*/  LDGSTS.E [R162+0x20008], desc[UR38][R240.64], P1 ;  /* 0x20008000f0a27fae */ /* 0x0003e400089a1026 */
[----:B-1----:R-:W-:-:S05]  /*9f10*/  VIADD R0, R0, UR10 ;  /* 0x0000000a00007c36 */ /* 0x002fca0008000000 */
[----:B------:R-:W-:Y:S04]  /*9f20*/  LDGSTS.E [R0+0x20000], desc[UR38][R232.64], P2 ;  /* 0x20000000e8007fae */ /* 0x000fe800091a1026 */
[----:B------:R1:W-:Y:S01]  /*9f30*/  LDGSTS.E [R0+0x20008], desc[UR38][R244.64], P6 ;  /* 0x20008000f4007fae */ /* 0x0003e2000b1a1026 */
[----:B------:R-:W-:-:S03]  /*9f40*/  VIADD R162, R3, UR10 ;  /* 0x0000000a03a27c36 */ /* 0x000fc60008000000 */
[----:B------:R1:W-:Y:S04]  /*9f50*/  STL [R1+0x320], R0 ;  /* 0x0003200001007387 */ /* 0x0003e80000100800 */
[----:B------:R-:W0:Y:S04]  /*9f60*/  LDGDEPBAR ;  /* 0x00000000000079af */ /* 0x000e280000000000 */
[----:B------:R-:W2:Y:S04]  /*9f70*/  LDL.LU.64 R244, [R1+0x570] ;  /* 0x0005700001f47983 */ /* 0x000ea80000300a00 */
[----:B---3--:R-:W-:Y:S04]  /*9f80*/  LDGSTS.E [R162], desc[UR38][R166.64], P4 ;  /* 0x00000000a6a27fae */ /* 0x008fe8000a1a1026 */
[----:B----4-:R-:W-:Y:S04]  /*9f90*/  LDGSTS.E [R162+0x400], desc[UR38][R28.64], P4 ;  /* 0x004000001ca27fae */ /* 0x010fe8000a1a1026 */
[----:B------:R-:W5:Y:S04]  /*9fa0*/  LDL.LU.64 R166, [R1+0x568] ;  /* 0x0005680001a67983 */ /* 0x000f680000300a00 */
[----:B------:R-:W3:Y:S04]  /*9fb0*/  LDL.LU.64 R28, [R1+0x560] ;  /* 0x00056000011c7983 */ /* 0x000ee80000300a00 */
[----:B------:R-:W-:Y:S04]  /*9fc0*/  LDGSTS.E [R162+0x800], desc[UR38][R6.64], P4 ;  /* 0x0080000006a27fae */ /* 0x000fe8000a1a1026 */
[----:B------:R-:W-:Y:S04]  /*9fd0*/  LDGSTS.E [R162+0xc00], desc[UR38][R164.64], P4 ;  /* 0x00c00000a4a27fae */ /* 0x000fe8000a1a1026 */
[----:B------:R-:W-:Y:S04]  /*9fe0*/  LDGSTS.E [R162+0x1000], desc[UR38][R46.64], P4 ;  /* 0x010000002ea27fae */ /* 0x000fe8000a1a1026 */
[----:B------:R-:W4:Y:S04]  /*9ff0*/  LDL.LU.64 R6, [R1+0x558] ;  /* 0x0005580001067983 */ /* 0x000f280000300a00 */
[----:B------:R-:W5:Y:S04]  /*a000*/  LDL.LU.64 R164, [R1+0x550] ;  /* 0x0005500001a47983 */ /* 0x000f680000300a00 */
[----:B------:R-:W3:Y:S04]  /*a010*/  LDL.LU.64 R46, [R1+0x548] ;  /* 0x00054800012e7983 */ /* 0x000ee80000300a00 */
[----:B------:R-:W-:Y:S04]  /*a020*/  LDGSTS.E [R162+0x1400], desc[UR38][R8.64], P4 ;  /* 0x0140000008a27fae */ /* 0x000fe8000a1a1026 */
[----:B------:R-:W-:Y:S04]  /*a030*/  LDGSTS.E [R162+0x1800], desc[UR38][R64.64], P4 ;  /* 0x0180000040a27fae */ /* 0x000fe8000a1a1026 */
[----:B------:R-:W-:Y:S04]  /*a040*/  LDGSTS.E [R162+0x1c00], desc[UR38][R26.64], P4 ;  /* 0x01c000001aa27fae */ /* 0x000fe8000a1a1026 */
[----:B------:R-:W3:Y:S04]  /*a050*/  LDL.LU.64 R8, [R1+0x540] ;  /* 0x0005400001087983 */ /* 0x000ee80000300a00 */
        /* <DEDUP_REMOVED lines=32> */
[----:B--2---:R-:W-:Y:S04]  /*a260*/  LDGSTS.E [R162+0x5c00], desc[UR38][R20.64], P4 ;  /* 0x05c0000014a27fae */ /* 0x004fe8000a1a1026 */
[----:B------:R-:W2:Y:S04]  /*a270*/  LDL.LU.64 R20, [R1+0x4b0] ;  /* 0x0004b00001147983 */ /* 0x000ea80000300a00 */
[----:B---3--:R-:W-:Y:S04]  /*a280*/  LDGSTS.E [R162+0x6000], desc[UR38][R52.64], P4 ;  /* 0x0600000034a27fae */ /* 0x008fe8000a1a1026 */
[----:B------:R-:W-:Y:S04]  /*a290*/  LDGSTS.E [R162+0x6400], desc[UR38][R22.64], P4 ;  /* 0x0640000016a27fae */ /* 0x000fe8000a1a1026 */
[----:B------:R-:W-:Y:S04]  /*a2a0*/  LDGSTS.E [R162+0x6800], desc[UR38][R50.64], P4 ;  /* 0x0680000032a27fae */ /* 0x000fe8000a1a1026 */
[----:B------:R-:W3:Y:S04]  /*a2b0*/  LDL.64 R52, [R1+0x2e8] ;  /* 0x0002e80001347983 */ /* 0x000ee80000100a00 */
[----:B------:R-:W2:Y:S04]  /*a2c0*/  LDL.64 R22, [R1+0x2d8] ;  /* 0x0002d80001167983 */ /* 0x000ea80000100a00 */
[----:B------:R-:W-:Y:S04]  /*a2d0*/  LDGSTS.E [R162+0x6c00], desc[UR38][R24.64], P4 ;  /* 0x06c0000018a27fae */ /* 0x000fe8000a1a1026 */
[----:B------:R-:W4:Y:S04]  /*a2e0*/  LDL.64 R50, [R1+0x2c8] ;  /* 0x0002c80001327983 */ /* 0x000f280000100a00 */
        /* <DEDUP_REMOVED lines=33> */
[----:B------:R-:W-:Y:S01]  /*a500*/  LDGSTS.E [R162+0xc800], desc[UR38][R108.64], P4 ;  /* 0x0c8000006ca27fae */ /* 0x000fe2000a1a1026 */
[----:B-1----:R-:W-:-:S03]  /*a510*/  LOP3.LUT R0, R3, 0x40, RZ, 0x3c, !PT ;  /* 0x0000004003007812 */ /* 0x002fc600078e3cff */
[----:B------:R-:W-:Y:S04]  /*a520*/  LDGSTS.E [R162+0xcc00], desc[UR38][R112.64], P4 ;  /* 0x0cc0000070a27fae */ /* 0x000fe8000a1a1026 */
[----:B------:R-:W-:Y:S04]  /*a530*/  LDGSTS.E [R162+0xd000], desc[UR38][R116.64], P4 ;  /* 0x0d00000074a27fae */ /* 0x000fe8000a1a1026 */
[----:B------:R-:W-:Y:S04]  /*a540*/  LDGSTS.E [R162+0xd400], desc[UR38][R120.64], P4 ;  /* 0x0d40000078a27fae */ /* 0x000fe8000a1a1026 */
[----:B------:R-:W-:Y:S04]  /*a550*/  LDGSTS.E [R162+0xd800], desc[UR38][R124.64], P4 ;  /* 0x0d8000007ca27fae */ /* 0x000fe8000a1a1026 */
[----:B------:R-:W-:Y:S01]  /*a560*/  LDGSTS.E [R162+0xdc00], desc[UR38][R128.64], P4 ;  /* 0x0dc0000080a27fae */ /* 0x000fe2000a1a1026 */
[----:B------:R-:W-:-:S03]  /*a570*/  VIADD R163, R0, UR10 ;  /* 0x0000000a00a37c36 */ /* 0x000fc60008000000 */
        /* <DEDUP_REMOVED lines=8> */
[----:B------:R-:W4:Y:S04]  /*a600*/  LDL.64 R38, [R1+0x208] ;  /* 0x0002080001267983 */ /* 0x000f280000100a00 */
[----:B------:R-:W4:Y:S04]  /*a610*/  LDL.64 R36, [R1+0x1f8] ;  /* 0x0001f80001247983 */ /* 0x000f280000100a00 */
[----:B---3--:R-:W-:Y:S04]  /*a620*/  LDGSTS.E [R163+0x200], desc[UR38][R52.64], P4 ;  /* 0x0020000034a37fae */ /* 0x008fe8000a1a1026 */
[----:B--2---:R-:W-:Y:S04]  /*a630*/  LDGSTS.E [R163+0x600], desc[UR38][R22.64], P4 ;  /* 0x0060000016a37fae */ /* 0x004fe8000a1a1026 */
[----:B------:R-:W5:Y:S04]  /*a640*/  LDL.LU.64 R52, [R1+0x4a8] ;  /* 0x0004a80001347983 */ /* 0x000f680000300a00 */
[----:B------:R-:W2:Y:S04]  /*a650*/  LDL.LU.64 R22, [R1+0x4a0] ;  /* 0x0004a00001167983 */ /* 0x000ea80000300a00 */
[----:B----4-:R-:W-:Y:S04]  /*a660*/  LDGSTS.E [R163+0xa00], desc[UR38][R50.64], P4 ;  /* 0x00a0000032a37fae */ /* 0x010fe8000a1a1026 */
[----:B------:R-:W-:Y:S04]  /*a670*/  LDGSTS.E [R163+0xe00], desc[UR38][R24.64], P4 ;  /* 0x00e0000018a37fae */ /* 0x000fe8000a1a1026 */
[----:B------:R-:W-:Y:S04]  /*a680*/  LDGSTS.E [R163+0x1200], desc[UR38][R48.64], P4 ;  /* 0x0120000030a37fae */ /* 0x000fe8000a1a1026 */
[----:B------:R-:W5:Y:S04]  /*a690*/  LDL.LU.64 R50, [R1+0x498] ;  /* 0x0004980001327983 */ /* 0x000f680000300a00 */
[----:B------:R-:W3:Y:S04]  /*a6a0*/  LDL.LU.64 R24, [R1+0x490] ;  /* 0x0004900001187983 */ /* 0x000ee80000300a00 */
[----:B------:R-:W5:Y:S04]  /*a6b0*/  LDL.LU.64 R48, [R1+0x488] ;  /* 0x0004880001307983 */ /* 0x000f680000300a00 */
[----:B------:R-:W-:Y:S04]  /*a6c0*/  LDGSTS.E [R163+0x1600], desc[UR38][R26.64], P4 ;  /* 0x016000001aa37fae */ /* 0x000fe8000a1a1026 */
[----:B------:R-:W-:Y:S04]  /*a6d0*/  LDGSTS.E [R163+0x1a00], desc[UR38][R46.64], P4 ;  /* 0x01a000002ea37fae */ /* 0x000fe8000a1a1026 */
[----:B------:R-:W-:Y:S04]  /*a6e0*/  LDGSTS.E [R163+0x1e00], desc[UR38][R28.64], P4 ;  /* 0x01e000001ca37fae */ /* 0x000fe8000a1a1026 */
[----:B------:R-:W4:Y:S04]  /*a6f0*/  LDL.LU.64 R26, [R1+0x480] ;  /* 0x00048000011a7983 */ /* 0x000f280000300a00 */
[----:B------:R-:W5:Y:S04]  /*a700*/  LDL.LU.64 R46, [R1+0x478] ;  /* 0x00047800012e7983 */ /* 0x000f680000300a00 */
[----:B------:R-:W2:Y:S04]  /*a710*/  LDL.LU.64 R28, [R1+0x470] ;  /* 0x00047000011c7983 */ /* 0x000ea80000300a00 */
[----:B------:R-:W-:Y:S04]  /*a720*/  LDGSTS.E [R163+0x2200], desc[UR38][R44.64], P4 ;  /* 0x022000002ca37fae */ /* 0x000fe8000a1a1026 */
[----:B------:R-:W-:Y:S04]  /*a730*/  LDGSTS.E [R163+0x2600], desc[UR38][R30.64], P4 ;  /* 0x026000001ea37fae */ /* 0x000fe8000a1a1026 */
[----:B------:R-:W-:Y:S04]  /*a740*/  LDGSTS.E [R163+0x2a00], desc[UR38][R42.64], P4 ;  /* 0x02a000002aa37fae */ /* 0x000fe8000a1a1026 */
[----:B------:R-:W5:Y:S04]  /*a750*/  LDL.LU.64 R44, [R1+0x468] ;  /* 0x00046800012c7983 */ /* 0x000f680000300a00 */
[----:B------:R-:W2:Y:S04]  /*a760*/  LDL.LU.64 R30, [R1+0x460] ;  /* 0x00046000011e7983 */ /* 0x000ea80000300a00 */
[----:B------:R-:W5:Y:S04]  /*a770*/  LDL.LU.64 R42, [R1+0x458] ;  /* 0x00045800012a7983 */ /* 0x000f680000300a00 */
[----:B------:R-:W-:Y:S04]  /*a780*/  LDGSTS.E [R163+0x2e00], desc[UR38][R32.64], P4 ;  /* 0x02e0000020a37fae */ /* 0x000fe8000a1a1026 */
[----:B------:R-:W-:Y:S04]  /*a790*/  LDGSTS.E [R163+0x3200], desc[UR38][R40.64], P4 ;  /* 0x0320000028a37fae */ /* 0x000fe8000a1a1026 */
[----:B------:R-:W-:Y:S04]  /*a7a0*/  LDGSTS.E [R163+0x3600], desc[UR38][R34.64], P4 ;  /* 0x0360000022a37fae */ /* 0x000fe8000a1a1026 */
[----:B------:R-:W2:Y:S04]  /*a7b0*/  LDL.LU.64 R32, [R1+0x450] ;  /* 0x0004500001207983 */ /* 0x000ea80000300a00 */
[----:B------:R-:W5:Y:S04]  /*a7c0*/  LDL.LU.64 R40, [R1+0x448] ;  /* 0x0004480001287983 */ /* 0x000f680000300a00 */
[----:B------:R-:W2:Y:S04]  /*a7d0*/  LDL.LU.64 R34, [R1+0x440] ;  /* 0x0004400001227983 */ /* 0x000ea80000300a00 */
[----:B------:R-:W-:Y:S04]  /*a7e0*/  LDGSTS.E [R163+0x3a00], desc[UR38][R38.64], P4 ;  /* 0x03a0000026a37fae */ /* 0x000fe8000a1a1026 */
[----:B------:R-:W-:Y:S04]  /*a7f0*/  LDGSTS.E [R163+0x3e00], desc[UR38][R36.64], P4 ;  /* 0x03e0000024a37fae */ /* 0x000fe8000a1a1026 */
[----:B------:R-:W5:Y:S04]  /*a800*/  LDL.LU.64 R38, [R1+0x438] ;  /* 0x0004380001267983 */ /* 0x000f680000300a00 */
[----:B------:R-:W5:Y:S04]  /*a810*/  LDL.LU.64 R36, [R1+0x430] ;  /* 0x0004300001247983 */ /* 0x000f680000300a00 */
[----:B--2---:R-:W-:Y:S04]  /*a820*/  LDGSTS.E [R163+0x4200], desc[UR38][R34.64], P4 ;  /* 0x0420000022a37fae */ /* 0x004fe8000a1a1026 */
[----:B------:R-:W-:Y:S04]  /*a830*/  LDGSTS.E [R163+0x4600], desc[UR38][R32.64], P4 ;  /* 0x0460000020a37fae */ /* 0x000fe8000a1a1026 */
[----:B------:R-:W-:Y:S04]  /*a840*/  LDGSTS.E [R163+0x4a00], desc[UR38][R30.64], P4 ;  /* 0x04a000001ea37fae */ /* 0x000fe8000a1a1026 */
[----:B------:R-:W5:Y:S04]  /*a850*/  LDL.LU.64 R34, [R1+0x428] ;  /* 0x0004280001227983 */ /* 0x000f680000300a00 */
[----:B------:R-:W5:Y:S04]  /*a860*/  LDL.LU.64 R32, [R1+0x420] ;  /* 0x0004200001207983 */ /* 0x000f680000300a00 */
[----:B------:R-:W5:Y:S04]  /*a870*/  LDL.LU.64 R30, [R1+0x418] ;  /* 0x00041800011e7983 */ /* 0x000f680000300a00 */
[----:B------:R-:W-:Y:S04]  /*a880*/  LDGSTS.E [R163+0x4e00], desc[UR38][R28.64], P4 ;  /* 0x04e000001ca37fae */ /* 0x000fe8000a1a1026 */
[----:B----4-:R-:W-:Y:S04]  /*a890*/  LDGSTS.E [R163+0x5200], desc[UR38][R26.64], P4 ;  /* 0x052000001aa37fae */ /* 0x010fe8000a1a1026 */
[----:B---3--:R-:W-:Y:S04]  /*a8a0*/  LDGSTS.E [R163+0x5600], desc[UR38][R24.64], P4 ;  /* 0x0560000018a37fae */ /* 0x008fe8000a1a1026 */
[----:B------:R-:W5:Y:S04]  /*a8b0*/  LDL.LU.64 R28, [R1+0x410] ;  /* 0x00041000011c7983 */ /* 0x000f680000300a00 */
[----:B------:R-:W5:Y:S04]  /*a8c0*/  LDL.LU.64 R26, [R1+0x408] ;  /* 0x00040800011a7983 */ /* 0x000f680000300a00 */
[----:B------:R-:W5:Y:S04]  /*a8d0*/  LDL.LU.64 R24, [R1+0x400] ;  /* 0x0004000001187983 */ /* 0x000f680000300a00 */
[----:B------:R-:W-:Y:S04]  /*a8e0*/  LDGSTS.E [R163+0x5a00], desc[UR38][R22.64], P4 ;  /* 0x05a0000016a37fae */ /* 0x000fe8000a1a1026 */
[----:B------:R-:W-:Y:S04]  /*a8f0*/  LDGSTS.E [R163+0x5e00], desc[UR38][R20.64], P4 ;  /* 0x05e0000014a37fae */ /* 0x000fe8000a1a1026 */
[----:B------:R-:W-:Y:S04]  /*a900*/  LDGSTS.E [R163+0x6200], desc[UR38][R18.64], P4 ;  /* 0x0620000012a37fae */ /* 0x000fe8000a1a1026 */
        /* <DEDUP_REMOVED lines=22> */
[----:B------:R1:W-:Y:S04]  /*aa70*/  LDGSTS.E [R163+0x8e00], desc[UR38][R4.64], P4 ;  /* 0x08e0000004a37fae */ /* 0x0003e8000a1a1026 */
[----:B------:R2:W-:Y:S04]  /*aa80*/  LDGSTS.E [R163+0x9200], desc[UR38][R66.64], P4 ;  /* 0x0920000042a37fae */ /* 0x0005e8000a1a1026 */
[----:B------:R2:W5:Y:S04]  /*aa90*/  LDL.LU.64 R250, [R1+0x390] ;  /* 0x0003900001fa7983 */ /* 0x0005680000300a00 */
[----:B------:R-:W1:Y:S04]  /*aaa0*/  LDL.LU.64 R4, [R1+0x388] ;  /* 0x0003880001047983 */ /* 0x000e680000300a00 */
[----:B------:R-:W3:Y:S01]  /*aab0*/  LDL.LU.64 R66, [R1+0x380] ;  /* 0x0003800001427983 */ /* 0x000ee20000300a00 */
[----:B------:R-:W-:Y:S01]  /*aac0*/  LOP3.LUT R231, R231, 0x2, RZ, 0xfc, !PT ;  /* 0x00000002e7e77812 */ /* 0x000fe200078efcff */
[----:B------:R-:W-:Y:S01]  /*aad0*/  IMAD.U32 R0, RZ, RZ, UR40 ;  /* 0x00000028ff007e24 */ /* 0x000fe2000f8e00ff */
[----:B------:R-:W-:Y:S01]  /*aae0*/  PLOP3.LUT P2, PT, PT, PT, UP2, 0x80, 0x8 ;  /* 0x000000000008781c */ /* 0x000fe20003f4f028 */
[----:B------:R2:W-:Y:S01]  /*aaf0*/  LDGSTS.E [R163+0x9600], desc[UR38][R238.64], P4 ;  /* 0x09600000eea37fae */ /* 0x0005e2000a1a1026 */
[----:B------:R-:W-:-:S03]  /*ab00*/  ISETP.GE.AND P1, PT, R231, UR9, PT ;  /* 0x00000009e7007c0c */ /* 0x000fc6000bf26270 */
[----:B------:R2:W-:Y:S04]  /*ab10*/  LDGSTS.E [R163+0x9a00], desc[UR38][R236.64], P4 ;  /* 0x09a00000eca37fae */ /* 0x0005e8000a1a1026 */
[----:B------:R2:W-:Y:S04]  /*ab20*/  LDGSTS.E [R163+0x9e00], desc[UR38][R234.64], P4 ;  /* 0x09e00000eaa37fae */ /* 0x0005e8000a1a1026 */
[----:B------:R2:W5:Y:S04]  /*ab30*/  LDL.LU.64 R238, [R1+0x378] ;  /* 0x0003780001ee7983 */ /* 0x0005680000300a00 */
[----:B------:R2:W5:Y:S04]  /*ab40*/  LDL.LU.64 R236, [R1+0x370] ;  /* 0x0003700001ec7983 */ /* 0x0005680000300a00 */
[----:B------:R2:W5:Y:S04]  /*ab50*/  LDL.LU.64 R234, [R1+0x368] ;  /* 0x0003680001ea7983 */ /* 0x0005680000300a00 */
[----:B------:R2:W5:Y:S04]  /*ab60*/  LDL.LU R231, [R1+0x360] ;  /* 0x0003600001e77983 */ /* 0x0005680000300800 */
[----:B------:R2:W-:Y:S04]  /*ab70*/  LDGSTS.E [R163+0xa200], desc[UR38][R70.64], P4 ;  /* 0x0a20000046a37fae */ /* 0x0005e8000a1a1026 */
        /* <DEDUP_REMOVED lines=21> */
[----:B------:R2:W-:Y:S01]  /*acd0*/  LDGSTS.E [R163+0xfa00], desc[UR38][R158.64], P4 ;  /* 0x0fa000009ea37fae */ /* 0x0005e2000a1a1026 */
[----:B-1----:R-:W-:Y:S01]  /*ace0*/  IMAD.WIDE R4, R0, 0x4, R4 ;  /* 0x0000000400047825 */ /* 0x002fe200078e0204 */
[----:B------:R-:W-:-:S02]  /*acf0*/  SEL R0, RZ, 0x4, P1 ;  /* 0x00000004ff007807 */ /* 0x000fc40000800000 */
[----:B---3--:R2:W-:Y:S02]  /*ad00*/  LDGSTS.E [R163+0xfe00], desc[UR38][R66.64], P4 ;  /* 0x0fe0000042a37fae */ /* 0x0085e4000a1a1026 */
[----:B------:R-:W-:Y:S02]  /*ad10*/  SEL R0, R0, RZ, P2 ;  /* 0x000000ff00007207 */ /* 0x000fe40001000000 */
[----:B------:R1:W-:Y:S02]  /*ad20*/  STL.64 [R1+0x30], R4 ;  /* 0x0000300401007387 */ /* 0x0003e40000100a00 */
[----:B------:R-:W-:Y:S02]  /*ad30*/  ISETP.NE.U32.AND P1, PT, R0, RZ, PT ;  /* 0x000000ff0000720c */ /* 0x000fe40003f25070 */
[----:B------:R-:W0:Y:S04]  /*ad40*/  LDGDEPBAR ;  /* 0x00000000000079af */ /* 0x000e280000000000 */
[----:B-1----:R2:W5:Y:S04]  /*ad50*/  LDL.LU.64 R4, [R1+0x358] ;  /* 0x0003580001047983 */ /* 0x0025680000300a00 */
[----:B------:R2:W5:Y:S01]  /*ad60*/  LDL.LU R0, [R1+0x350] ;  /* 0x0003500001007983 */ /* 0x0005620000300800 */
[----:B------:R-:W-:Y:S01]  /*ad70*/  UISETP.NE.U32.AND UP1, UPT, UR14, URZ, UPT ;  /* 0x000000ff0e00728c */ /* 0x000fe2000bf25070 */
[----:B------:R-:W-:-:S04]  /*ad80*/  DEPBAR.LE SB0, 0x0 ;  /* 0x000080000000791a */ /* 0x000fc80000000000 */
[----:B------:R-:W-:Y:S01]  /*ad90*/  UISETP.LT.OR UP3, UPT, UR8, 0x20, UP1 ;  /* 0x000000200800788c */ /* 0x000fe20008f61670 */
[----:B------:R-:W-:Y:S08]  /*ada0*/  BAR.SYNC.DEFER_BLOCKING 0x0 ;  /* 0x0000000000007b1d */ /* 0x000ff00000010000 */
[----:B--2---:R-:W-:Y:S05]  /*adb0*/  BRA.U UP3, `(.L_x_6) ;  /* 0x0000000103d87547 */ /* 0x004fea000b800000 */
[----:B------:R-:W-:Y:S02]  /*adc0*/  USHF.R.U32.HI UR14, URZ, 0x4, UR10 ;  /* 0x00000004ff0e7899 */ /* 0x000fe4000801160a */
[----:B------:R-:W-:Y:S02]  /*add0*/  UIADD3 UR5, UPT, UPT, UR10, 0x20000, URZ ;  /* 0x000200000a057890 */ /* 0x000fe4000fffe0ff */
[----:B------:R-:W-:Y:S02]  /*ade0*/  USGXT.U32 UR14, UR14, 0xe ;  /* 0x0000000e0e0e789a */ /* 0x000fe40008000000 */
[----:B------:R-:W-:Y:S02]  /*adf0*/  USHF.R.U32.HI UR5, URZ, 0x4, UR5 ;  /* 0x00000004ff057899 */ /* 0x000fe40008011605 */
[----:B------:R-:W-:Y:S02]  /*ae00*/  UIADD3 UR46, UP3, UPT, UR14, 0x2, URZ ;  /* 0x000000020e2e7890 */ /* 0x000fe4000ff7e0ff */
[----:B------:R-:W-:Y:S01]  /*ae10*/  USGXT.U32 UR16, UR5, 0xe ;  /* 0x0000000e0510789a */ /* 0x000fe20008000000 */
[----:B------:R-:W-:Y:S01]  /*ae20*/  UMOV UR4, URZ ;  /* 0x000000ff00047c82 */ /* 0x000fe20008000000 */
[----:B------:R-:W-:Y:S01]  /*ae30*/  UMOV UR6, URZ ;  /* 0x000000ff00067c82 */ /* 0x000fe20008000000 */
[----:B------:R-:W-:-:S02]  /*ae40*/  UIADD3.X UR47, UPT, UPT, UR4, 0x40004040, URZ, UP3, !UPT ;  /* 0x40004040042f7890 */ /* 0x000fc40009ffe4ff */
[----:B------:R-:W-:Y:S02]  /*ae50*/  UIADD3 UR48, UP3, UPT, UR16, 0x2, URZ ;  /* 0x0000000210307890 */ /* 0x000fe4000ff7e0ff */
[----:B------:R-:W-:Y:S02]  /*ae60*/  UIADD3.64 UR52, UPT, UPT, UR46, 0x4, URZ ;  /* 0x000000042e347897 */ /* 0x000fe4000fffe0ff */
[----:B------:R-:W-:Y:S02]  /*ae70*/  UIADD3.X UR49, UPT, UPT, UR6, 0x40004040, URZ, UP3, !UPT ;  /* 0x4000404006317890 */ /* 0x000fe40009ffe4ff */
[----:B------:R-:W-:Y:S02]  /*ae80*/  UIADD3.64 UR6, UPT, UPT, UR46, 0x2, URZ ;  /* 0x000000022e067897 */ /* 0x000fe4000fffe0ff */
[----:B------:R-:W-:Y:S02]  /*ae90*/  UIADD3.64 UR58, UPT, UPT, UR48, 0x2, URZ ;  /* 0x00000002303a7897 */ /* 0x000fe4000fffe0ff */
[----:B------:R-:W-:-:S02]  /*aea0*/  UIADD3.64 UR60, UPT, UPT, UR48, 0x4, URZ ;  /* 0x00000004303c7897 */ /* 0x000fc4000fffe0ff */
[----:B------:R-:W-:Y:S02]  /*aeb0*/  UIADD3 UR31, UPT, UPT, UR11, 0x100000, URZ ;  /* 0x001000000b1f7890 */ /* 0x000fe4000fffe0ff */
[----:B------:R-:W-:Y:S02]  /*aec0*/  UIADD3.64 UR54, UPT, UPT, UR46, 0x7fe, URZ ;  /* 0x000007fe2e367897 */ /* 0x000fe4000fffe0ff */
[----:B------:R-:W-:Y:S02]  /*aed0*/  UIADD3 UR36, UPT, UPT, UR11, 0x100000, URZ ;  /* 0x001000000b247890 */ /* 0x000fe4000fffe0ff */
[----:B------:R-:W-:Y:S02]  /*aee0*/  UIADD3.64 UR56, UPT, UPT, UR46, 0x800, URZ ;  /* 0x000008002e387897 */ /* 0x000fe4000fffe0ff */
[----:B------:R-:W-:Y:S02]  /*aef0*/  UIADD3 UR41, UPT, UPT, UR11, 0x100000, URZ ;  /* 0x001000000b297890 */ /* 0x000fe4000fffe0ff */
[----:B------:R-:W-:Y:S01]  /*af00*/  UIADD3.64 UR62, UPT, UPT, UR46, 0x802, URZ ;  /* 0x000008022e3e7897 */ /* 0x000fe2000fffe0ff */
[----:B------:R-:W-:Y:S01]  /*af10*/  UMOV UR28, 0x0 ;  /* 0x00000000001c7882 */ /* 0x000fe20000000000 */
[----:B------:R-:W-:Y:S01]  /*af20*/  UMOV UR29, 0x4400910 ;  /* 0x04400910001d7882 */ /* 0x000fe20000000000 */
[----:B------:R-:W-:Y:S01]  /*af30*/  UIADD3 UR66, UPT, UPT, UR11, 0x100000, URZ ;  /* 0x001000000b427890 */ /* 0x000fe2000fffe0ff */
[----:B------:R-:W-:Y:S01]  /*af40*/  UMOV UR15, 0x40004040 ;  /* 0x40004040000f7882 */ /* 0x000fe20000000000 */
[----:B------:R-:W-:Y:S01]  /*af50*/  UIADD3.64 UR64, UPT, UPT, UR46, 0x804, URZ ;  /* 0x000008042e407897 */ /* 0x000fe2000fffe0ff */
[----:B------:R-:W-:Y:S01]  /*af60*/  UMOV UR17, 0x40004040 ;  /* 0x4000404000117882 */ /* 0x000fe20000000000 */
[----:B------:R-:W-:Y:S01]  /*af70*/  UMOV UR24, 0x0 ;  /* 0x0000000000187882 */ /* 0x000fe20000000000 */
[----:B------:R-:W-:Y:S01]  /*af80*/  UMOV UR25, 0x4400910 ;  /* 0x0440091000197882 */ /* 0x000fe20000000000 */
[----:B------:R-:W-:Y:S01]  /*af90*/  UMOV UR42, 0x0 ;  /* 0x00000000002a7882 */ /* 0x000fe20000000000 */
[----:B------:R-:W-:Y:S01]  /*afa0*/  UMOV UR43, 0x4400910 ;  /* 0x04400910002b7882 */ /* 0x000fe20000000000 */
[----:B------:R1:W-:Y:S01]  /*afb0*/  UTCHMMA gdesc[UR16], gdesc[UR14], tmem[UR11], tmem[UR28], idesc[UR29], !UPT ;  /* 0x00ff1c0e100075ea */ /* 0x0003e2000f80000b */
[----:B------:R-:W-:Y:S01]  /*afc0*/  UMOV UR34, 0x0 ;  /* 0x0000000000227882 */ /* 0x000fe20000000000 */
[----:B------:R-:W-:Y:S01]  /*afd0*/  UMOV UR35, 0x4400910 ;  /* 0x0440091000237882 */ /* 0x000fe20000000000 */
[----:B------:R1:W-:Y:S01]  /*afe0*/  UTCHMMA gdesc[UR48], gdesc[UR46], tmem[UR11], tmem[UR24], idesc[UR25], UPT ;  /* 0x00ff182e300075ea */ /* 0x0003e2000b80000b */
        /* <DEDUP_REMOVED lines=8> */
[----:B------:R-:W-:Y:S01]  /*b070*/  UMOV UR4, UR13 ;  /* 0x0000000d00047c82 */ /* 0x000fe20008000000 */
[----:B------:R-:W-:Y:S01]  /*b080*/  UMOV UR5, URZ ;  /* 0x000000ff00057c82 */ /* 0x000fe20008000000 */
[----:B------:R1:W-:Y:S01]  /*b090*/  UTCHMMA gdesc[UR16], gdesc[UR54], tmem[UR31], tmem[UR32], idesc[UR33], !UPT ;  /* 0x00ff2036100075ea */ /* 0x0003e2000f80001f */
[----:B------:R-:W-:Y:S01]  /*b0a0*/  UMOV UR50, 0x0 ;  /* 0x0000000000327882 */ /* 0x000fe20000000000 */
[----:B------:R-:W-:Y:S01]  /*b0b0*/  UMOV UR51, 0x4400910 ;  /* 0x0440091000337882 */ /* 0x000fe20000000000 */
[----:B------:R1:W-:Y:S01]  /*b0c0*/  UTCHMMA gdesc[UR48], gdesc[UR56], tmem[UR36], tmem[UR26], idesc[UR27], UPT ;  /* 0x00ff1a38300075ea */ /* 0x0003e2000b800024 */
[----:B------:R-:W-:Y:S01]  /*b0d0*/  UMOV UR4, UR4 ;  /* 0x0000000400047c82 */ /* 0x000fe20008000000 */
[----:B------:R1:W-:Y:S01]  /*b0e0*/  UTCHMMA gdesc[UR58], gdesc[UR62], tmem[UR41], tmem[UR44], idesc[UR45], UPT ;  /* 0x00ff2c3e3a0075ea */ /* 0x0003e2000b800029 */
[----:B------:R1:W-:Y:S01]  /*b0f0*/  UTCHMMA gdesc[UR60], gdesc[UR64], tmem[UR66], tmem[UR50], idesc[UR51], UPT ;  /* 0x00ff32403c0075ea */ /* 0x0003e2000b800042 */
[----:B------:R1:W-:Y:S01]  /*b100*/  UTCBAR [UR4], URZ ;  /* 0x000000ff040073e9 */ /* 0x0003e200080000ff */
[----:B------:R-:W-:Y:S01]  /*b110*/  NOP ;  /* 0x0000000000007918 */ /* 0x000fe20000000000 */
.L_x_6:
[----:B------:R-:W-:Y:S04]  /*b120*/  STL [R1+0x5c0], R252 ;  /* 0x0005c0fc01007387 */ /* 0x000fe80000100800 */
[----:B------:R2:W-:Y:S04]  /*b130*/  STL.64 [R1+0x5b0], R162 ;  /* 0x0005b0a201007387 */ /* 0x0005e80000100a00 */
[----:B--2---:R-:W2:Y:S04]  /*b140*/  LDL.LU R162, [R1+0x38] ;  /* 0x0000380001a27983 */ /* 0x004ea80000300800 */
[----:B-----5:R3:W-:Y:S04]  /*b150*/  STL [R1+0x5a8], R0 ;  /* 0x0005a80001007387 */ /* 0x0207e80000100800 */
[----:B---3--:R-:W3:Y:S04]  /*b160*/  LDL.LU R0, [R1+0x32c] ;  /* 0x00032c0001007983 */ /* 0x008ee80000300800 */
[----:B------:R4:W-:Y:S04]  /*b170*/  STL.64 [R1+0x580], R238 ;  /* 0x000580ee01007387 */ /* 0x0009e80000100a00 */
[----:B----4-:R-:W4:Y:S04]  /*b180*/  LDL.LU.64 R238, [R1+0x20] ;  /* 0x0000200001ee7983 */ /* 0x010f280000300a00 */
[----:B------:R1:W-:Y:S04]  /*b190*/  STL.64 [R1+0x578], R236 ;  /* 0x000578ec01007387 */ /* 0x0003e80000100a00 */
[----:B-1----:R-:W2:Y:S04]  /*b1a0*/  LDL.LU.64 R236, [R1+0x28] ;  /* 0x0000280001ec7983 */ /* 0x002ea80000300a00 */
[----:B------:R1:W-:Y:S04]  /*b1b0*/  STL.64 [R1+0x570], R234 ;  /* 0x000570ea01007387 */ /* 0x0003e80000100a00 */
[----:B-1----:R-:W2:Y:S04]  /*b1c0*/  LDL.LU.64 R234, [R1+0x30] ;  /* 0x0000300001ea7983 */ /* 0x002ea80000300a00 */
[----:B------:R1:W-:Y:S04]  /*b1d0*/  STL.64 [R1+0x568], R230 ;  /* 0x000568e601007387 */ /* 0x0003e80000100a00 */
[----:B-1----:R-:W3:Y:S04]  /*b1e0*/  LDL.LU.64 R230, [R1+0x308] ;  /* 0x0003080001e67983 */ /* 0x002ee80000300a00 */
[----:B------:R-:W-:Y:S04]  /*b1f0*/  STL.64 [R1+0x560], R228 ;  /* 0x000560e401007387 */ /* 0x000fe80000100a00 */
        /* <DEDUP_REMOVED lines=36> */
[----:B------:R-:W-:Y:S01]  /*b440*/  STL.64 [R1+0x438], R56 ;  /* 0x0004383801007387 */ /* 0x000fe20000100a00 */
[----:B------:R-:W1:Y:S03]  /*b450*/  S2R R252, SR_TID.X ;  /* 0x0000000000fc7919 */ /* 0x000e660000002100 */
[----:B------:R-:W-:Y:S04]  /*b460*/  STL.64 [R1+0x430], R54 ;  /* 0x0004303601007387 */ /* 0x000fe80000100a00 */
[----:B------:R-:W-:Y:S04]  /*b470*/  STL.64 [R1+0x428], R52 ;  /* 0x0004283401007387 */ /* 0x000fe80000100a00 */
[----:B------:R-:W-:Y:S01]  /*b480*/  STL.64 [R1+0x420], R50 ;  /* 0x0004203201007387 */ /* 0x000fe20000100a00 */
[----:B------:R-:W-:Y:S06]  /*b490*/  BAR.SYNC.DEFER_BLOCKING 0x0 ;  /* 0x0000000000007b1d */ /* 0x000fec0000010000 */
[----:B------:R-:W-:Y:S04]  /*b4a0*/  STL.64 [R1+0x418], R48 ;  /* 0x0004183001007387 */ /* 0x000fe80000100a00 */
[----:B------:R-:W-:Y:S04]  /*b4b0*/  STL.64 [R1+0x410], R46 ;  /* 0x0004102e01007387 */ /* 0x000fe80000100a00 */
[----:B------:R-:W-:Y:S01]  /*b4c0*/  STL.64 [R1+0x408], R44 ;  /* 0x0004082c01007387 */ /* 0x000fe20000100a00 */
[----:B-1----:R-:W-:-:S03]  /*b4d0*/  SHF.R.U32.HI R252, RZ, 0x6, R252 ;  /* 0x00000006fffc7819 */ /* 0x002fc600000116fc */
[----:B------:R-:W-:Y:S01]  /*b4e0*/  STL.64 [R1+0x400], R42 ;  /* 0x0004002a01007387 */ /* 0x000fe20000100a00 */
[----:B------:R-:W-:-:S03]  /*b4f0*/  SGXT.U32 R252, R252, 0x1 ;  /* 0x00000001fcfc781a */ /* 0x000fc60000000000 */
[----:B------:R-:W-:Y:S01]  /*b500*/  STL.64 [R1+0x3f8], R40 ;  /* 0x0003f82801007387 */ /* 0x000fe20000100a00 */
[C---:B------:R-:W-:Y:S02]  /*b510*/  LOP3.LUT R163, R252.reuse, 0x4, RZ, 0xfc, !PT ;  /* 0x00000004fca37812 */ /* 0x040fe400078efcff */
[----:B------:R-:W-:Y:S01]  /*b520*/  LOP3.LUT R252, R252, 0x6, RZ, 0xfc, !PT ;  /* 0x00000006fcfc7812 */ /* 0x000fe200078efcff */
        /* <DEDUP_REMOVED lines=18> */
[----:B------:R1:W-:Y:S01]  /*b650*/  STL.64 [R1+0x358], R2 ;  /* 0x0003580201007387 */ /* 0x0003e20000100a00 */
[----:B------:R-:W-:-:S02]  /*b660*/  PLOP3.LUT P2, PT, PT, PT, UP2, 0x80, 0x8 ;  /* 0x000000000008781c */ /* 0x000fc40003f4f028 */
[----:B------:R-:W-:Y:S01]  /*b670*/  PLOP3.LUT P3, PT, PT, PT, UP2, 0x80, 0x8 ;  /* 0x000000000008781c */ /* 0x000fe20003f6f028 */
[----:B------:R-:W-:Y:S01]  /*b680*/  @!PT LDS RZ, [RZ] ;  /* 0x00000000fffff984 */ /* 0x000fe20000000800 */
[----:B------:R-:W-:Y:S01]  /*b690*/  @!PT LDS RZ, [RZ] ;  /* 0x00000000fffff984 */ /* 0x000fe20000000800 */
[----:B------:R-:W-:Y:S01]  /*b6a0*/  @!PT LDS RZ, [RZ] ;  /* 0x00000000fffff984 */ /* 0x000fe20000000800 */
[----:B---3--:R-:W-:Y:S01]  /*b6b0*/  LDGSTS.E [R0+0x22000], desc[UR38][R230.64], P0 ;  /* 0x22000000e6007fae */ /* 0x008fe200081a1026 */
[----:B------:R-:W-:-:S03]  /*b6c0*/  ISETP.GE.AND P0, PT, R163, UR9, PT ;  /* 0x00000009a3007c0c */ /* 0x000fc6000bf06270 */
[----:B--2---:R-:W-:Y:S01]  /*b6d0*/  LDGSTS.E [R0+0x22008], desc[UR38][R234.64], P1 ;  /* 0x22008000ea007fae */ /* 0x004fe200089a1026 */
[----:B------:R-:W-:-:S03]  /*b6e0*/  ISETP.GE.AND P1, PT, R252, UR9, PT ;  /* 0x00000009fc007c0c */ /* 0x000fc6000bf26270 */
[----:B------:R-:W2:Y:S04]  /*b6f0*/  LDL.LU.64 R230, [R1+0x18] ;  /* 0x0000180001e67983 */ /* 0x000ea80000300a00 */
[----:B------:R-:W3:Y:S04]  /*b700*/  LDL.LU.64 R234, [R1+0x10] ;  /* 0x0000100001ea7983 */ /* 0x000ee80000300a00 */
[----:B------:R-:W3:Y:S01]  /*b710*/  LDL.LU R0, [R1+0x74] ;  /* 0x0000740001007983 */ /* 0x000ee20000300800 */
[----:B-1----:R-:W-:Y:S02]  /*b720*/  SEL R3, RZ, 0x4, P0 ;  /* 0x00000004ff037807 */ /* 0x002fe40000000000 */
[----:B------:R-:W-:Y:S01]  /*b730*/  SEL R2, RZ, 0x4, P1 ;  /* 0x00000004ff027807 */ /* 0x000fe20000800000 */
[----:B------:R-:W1:Y:S01]  /*b740*/  S2R R252, SR_TID.X ;  /* 0x0000000000fc7919 */ /* 0x000e620000002100 */
[----:B------:R-:W-:-:S02]  /*b750*/  SEL R3, R3, RZ, P2 ;  /* 0x000000ff03037207 */ /* 0x000fc40001000000 */
[----:B------:R-:W-:Y:S02]  /*b760*/  SEL R2, R2, RZ, P3 ;  /* 0x000000ff02027207 */ /* 0x000fe40001800000 */
[----:B------:R-:W-:Y:S01]  /*b770*/  ISETP.NE.U32.AND P0, PT, R3, RZ, PT ;  /* 0x000000ff0300720c */ /* 0x000fe20003f05070 */
[----:B------:R-:W-:Y:S01]  /*b780*/  IMAD.U32 R3, RZ, RZ, UR40 ;  /* 0x00000028ff037e24 */ /* 0x000fe2000f8e00ff */
[----:B------:R-:W-:Y:S01]  /*b790*/  ISETP.NE.U32.AND P1, PT, R2, RZ, PT ;  /* 0x000000ff0200720c */ /* 0x000fe20003f25070 */
[----:B------:R-:W-:Y:S02]  /*b7a0*/  IMAD.U32 R2, RZ, RZ, UR40 ;  /* 0x00000028ff027e24 */ /* 0x000fe4000f8e00ff */
[----:B------:R-:W-:Y:S02]  /*b7b0*/  IMAD.WIDE R4, R3, 0x4, R236 ;  /* 0x0000000403047825 */ /* 0x000fe400078e02ec */
[----:B------:R-:W3:Y:S02]  /*b7c0*/  LDL.LU.64 R236, [R1+0x8] ;  /* 0x0000080001ec7983 */ /* 0x000ee40000300a00 */
[----:B----4-:R-:W-:-:S02]  /*b7d0*/  IMAD.WIDE R2, R2, 0x4, R238 ;  /* 0x0000000402027825 */ /* 0x010fc400078e02ee */
[----:B------:R-:W4:Y:S04]  /*b7e0*/  LDL.LU.64 R238, [R1] ;  /* 0x0000000001ee7983 */ /* 0x000f280000300a00 */
[----:B------:R-:W-:Y:S04]  /*b7f0*/  LDGSTS.E [R162+0x22000], desc[UR38][R4.64], P0 ;  /* 0x2200000004a27fae */ /* 0x000fe800081a1026 */
[----:B------:R1:W-:Y:S02]  /*b800*/  LDGSTS.E [R162+0x22008], desc[UR38][R2.64], P1 ;  /* 0x2200800002a27fae */ /* 0x0003e400089a1026 */
[----:B-1----:R-:W-:-:S02]  /*b810*/  SHF.R.U32.HI R252, RZ, 0x6, R252 ;  /* 0x00000006fffc7819 */ /* 0x002fc400000116fc */
[----:B------:R-:W4:Y:S02]  /*b820*/  LDL.LU R162, [R1+0x310] ;  /* 0x0003100001a27983 */ /* 0x000f240000300800 */
[----:B------:R-:W-:-:S04]  /*b830*/  SGXT.U32 R252, R252, 0x1 ;  /* 0x00000001fcfc781a */ /* 0x000fc80000000000 */
[C---:B------:R-:W-:Y:S02]  /*b840*/  LOP3.LUT R163, R252.reuse, 0x8, RZ, 0xfc, !PT ;  /* 0x00000008fca37812 */ /* 0x040fe400078efcff */
[----:B------:R-:W-:Y:S02]  /*b850*/  LOP3.LUT R252, R252, 0xa, RZ, 0xfc, !PT ;  /* 0x0000000afcfc7812 */ /* 0x000fe400078efcff */
[----:B------:R-:W-:Y:S02]  /*b860*/  ISETP.GE.AND P0, PT, R163, UR9, PT ;  /* 0x00000009a3007c0c */ /* 0x000fe4000bf06270 */
[----:B------:R-:W-:Y:S02]  /*b870*/  ISETP.GE.AND P1, PT, R252, UR9, PT ;  /* 0x00000009fc007c0c */ /* 0x000fe4000bf26270 */
[----:B------:R-:W1:Y:S01]  /*b880*/  S2R R252, SR_TID.X ;  /* 0x0000000000fc7919 */ /* 0x000e620000002100 */
[----:B------:R-:W-:Y:S02]  /*b890*/  PLOP3.LUT P2, PT, PT, PT, UP2, 0x80, 0x8 ;  /* 0x000000000008781c */ /* 0x000fe40003f4f028 */
[----:B------:R-:W-:-:S02]  /*b8a0*/  SEL R3, RZ, 0x4, P0 ;  /* 0x00000004ff037807 */ /* 0x000fc40000000000 */
[----:B------:R-:W-:Y:S02]  /*b8b0*/  PLOP3.LUT P3, PT, PT, PT, UP2, 0x80, 0x8 ;  /* 0x000000000008781c */ /* 0x000fe40003f6f028 */
[----:B------:R-:W-:Y:S02]  /*b8c0*/  SEL R2, RZ, 0x4, P1 ;  /* 0x00000004ff027807 */ /* 0x000fe40000800000 */
[----:B------:R-:W-:Y:S02]  /*b8d0*/  SEL R3, R3, RZ, P2 ;  /* 0x000000ff03037207 */ /* 0x000fe40001000000 */
[----:B------:R-:W-:Y:S02]  /*b8e0*/  SEL R2, R2, RZ, P3 ;  /* 0x000000ff02027207 */ /* 0x000fe40001800000 */
[----:B------:R-:W-:Y:S02]  /*b8f0*/  ISETP.NE.U32.AND P0, PT, R3, RZ, PT ;  /* 0x000000ff0300720c */ /* 0x000fe40003f05070 */
[----:B------:R-:W-:Y:S01]  /*b900*/  ISETP.NE.U32.AND P1, PT, R2, RZ, PT ;  /* 0x000000ff0200720c */ /* 0x000fe20003f25070 */
[----:B------:R-:W-:-:S02]  /*b910*/  IMAD.U32 R3, RZ, RZ, UR40 ;  /* 0x00000028ff037e24 */ /* 0x000fc4000f8e00ff */
[----:B------:R-:W-:Y:S01]  /*b920*/  IMAD.U32 R2, RZ, RZ, UR40 ;  /* 0x00000028ff027e24 */ /* 0x000fe2000f8e00ff */
[----:B-1----:R-:W-:-:S04]  /*b930*/  SHF.R.U32.HI R252, RZ, 0x6, R252 ;  /* 0x00000006fffc7819 */ /* 0x002fc800000116fc */
[----:B------:R-:W-:-:S04]  /*b940*/  SGXT.U32 R252, R252, 0x1 ;  /* 0x00000001fcfc781a */ /* 0x000fc80000000000 */
[C---:B------:R-:W-:Y:S02]  /*b950*/  LOP3.LUT R163, R252.reuse, 0xc, RZ, 0xfc, !PT ;  /* 0x0000000cfca37812 */ /* 0x040fe400078efcff */
[----:B------:R-:W-:Y:S02]  /*b960*/  LOP3.LUT R252, R252, 0xe, RZ, 0xfc, !PT ;  /* 0x0000000efcfc7812 */ /* 0x000fe400078efcff */
[----:B------:R-:W-:Y:S02]  /*b970*/  PLOP3.LUT P2, PT, PT, PT, UP2, 0x80, 0x8 ;  /* 0x000000000008781c */ /* 0x000fe40003f4f028 */
[----:B------:R-:W-:Y:S01]  /*b980*/  PLOP3.LUT P3, PT, PT, PT, UP2, 0x80, 0x8 ;  /* 0x000000000008781c */ /* 0x000fe20003f6f028 */
[----:B--2---:R-:W-:-:S04]  /*b990*/  IMAD.WIDE R4, R3, 0x4, R230 ;  /* 0x0000000403047825 */ /* 0x004fc800078e02e6 */
[----:B---3--:R-:W-:Y:S01]  /*b9a0*/  IMAD.WIDE R2, R2, 0x4, R234 ;  /* 0x0000000402027825 */ /* 0x008fe200078e02ea */
[----:B------:R-:W-:Y:S04]  /*b9b0*/  LDGSTS.E [R0+0x22000], desc[UR38][R4.64], P0 ;  /* 0x2200000004007fae */ /* 0x000fe800081a1026 */
[----:B------:R1:W-:Y:S01]  /*b9c0*/  LDGSTS.E [R0+0x22008], desc[UR38][R2.64], P1 ;  /* 0x2200800002007fae */ /* 0x0003e200089a1026 */
[----:B------:R-:W-:-:S03]  /*b9d0*/  ISETP.GE.AND P0, PT, R163, UR9, PT ;  /* 0x00000009a3007c0c */ /* 0x000fc6000bf06270 */
[----:B------:R-:W2:Y:S01]  /*b9e0*/  LDL.LU R0, [R1+0x314] ;  /* 0x0003140001007983 */ /* 0x000ea20000300800 */
[----:B------:R-:W-:Y:S02]  /*b9f0*/  ISETP.GE.AND P1, PT, R252, UR9, PT ;  /* 0x00000009fc007c0c */ /* 0x000fe4000bf26270 */
[----:B-1----:R-:W-:Y:S02]  /*ba00*/  SEL R3, RZ, 0x4, P0 ;  /* 0x00000004ff037807 */ /* 0x002fe40000000000 */
[----:B------:R-:W-:Y:S02]  /*ba10*/  SEL R2, RZ, 0x4, P1 ;  /* 0x00000004ff027807 */ /* 0x000fe40000800000 */
[----:B------:R-:W-:Y:S02]  /*ba20*/  SEL R3, R3, RZ, P2 ;  /* 0x000000ff03037207 */ /* 0x000fe40001000000 */
[----:B------:R-:W-:Y:S02]  /*ba30*/  SEL R2, R2, RZ, P3 ;  /* 0x000000ff02027207 */ /* 0x000fe40001800000 */
[----:B------:R-:W-:-:S02]  /*ba40*/  ISETP.NE.U32.AND P0, PT, R3, RZ, PT ;  /* 0x000000ff0300720c */ /* 0x000fc40003f05070 */
[----:B------:R-:W-:Y:S01]  /*ba50*/  ISETP.NE.U32.AND P1, PT, R2, RZ, PT ;  /* 0x000000ff0200720c */ /* 0x000fe20003f25070 */
[----:B------:R-:W-:Y:S02]  /*ba60*/  IMAD.U32 R3, RZ, RZ, UR40 ;  /* 0x00000028ff037e24 */ /* 0x000fe4000f8e00ff */
[----:B------:R-:W-:Y:S02]  /*ba70*/  IMAD.U32 R2, RZ, RZ, UR40 ;  /* 0x00000028ff027e24 */ /* 0x000fe4000f8e00ff */
[----:B------:R-:W-:-:S04]  /*ba80*/  IMAD.WIDE R4, R3, 0x4, R236 ;  /* 0x0000000403047825 */ /* 0x000fc800078e02ec */
[----:B----4-:R-:W-:Y:S02]  /*ba90*/  IMAD.WIDE R2, R2, 0x4, R238 ;  /* 0x0000000402027825 */ /* 0x010fe400078e02ee */
[----:B------:R-:W-:Y:S04]  /*baa0*/  LDGSTS.E [R162+0x22000], desc[UR38][R4.64], P0 ;  /* 0x2200000004a27fae */ /* 0x000fe800081a1026 */
[----:B------:R1:W-:Y:S04]  /*bab0*/  LDGSTS.E [R162+0x22008], desc[UR38][R2.64], P1 ;  /* 0x2200800002a27fae */ /* 0x0003e800089a1026 */
[----:B------:R-:W3:Y:S01]  /*bac0*/  LDL.LU R162, [R1+0x318] ;  /* 0x0003180001a27983 */ /* 0x000ee20000300800 */
[----:B------:R-:W4:Y:S02]  /*bad0*/  S2R R252, SR_TID.X ;  /* 0x0000000000fc7919 */ /* 0x000f240000002100 */
[----:B----4-:R-:W-:-:S04]  /*bae0*/  SHF.R.U32.HI R252, RZ, 0x6, R252 ;  /* 0x00000006fffc7819 */ /* 0x010fc800000116fc */
[----:B------:R-:W-:-:S04]  /*baf0*/  SGXT.U32 R252, R252, 0x1 ;  /* 0x00000001fcfc781a */ /* 0x000fc80000000000 */
[C---:B------:R-:W-:Y:S02]  /*bb00*/  LOP3.LUT R163, R252.reuse, 0x10, RZ, 0xfc, !PT ;  /* 0x00000010fca37812 */ /* 0x040fe400078efcff */
[----:B------:R-:W-:-:S04]  /*bb10*/  LOP3.LUT R252, R252, 0x12, RZ, 0xfc, !PT ;  /* 0x00000012fcfc7812 */ /* 0x000fc800078efcff */
[----:B------:R-:W-:Y:S02]  /*bb20*/  ISETP.GE.AND P1, PT, R252, UR9, PT ;  /* 0x00000009fc007c0c */ /* 0x000fe4000bf26270 */
[----:B------:R-:W4:Y:S01]  /*bb30*/  S2R R252, SR_TID.X ;  /* 0x0000000000fc7919 */ /* 0x000f220000002100 */
[----:B------:R-:W-:Y:S02]  /*bb40*/  ISETP.GE.AND P0, PT, R163, UR9, PT ;  /* 0x00000009a3007c0c */ /* 0x000fe4000bf06270 */
[----:B------:R-:W-:Y:S02]  /*bb50*/  PLOP3.LUT P2, PT, PT, PT, UP2, 0x80, 0x8 ;  /* 0x000000000008781c */ /* 0x000fe40003f4f028 */
[----:B-1----:R-:W-:Y:S02]  /*bb60*/  SEL R3, RZ, 0x4, P0 ;  /* 0x00000004ff037807 */ /* 0x002fe40000000000 */
[----:B------:R-:W-:Y:S02]  /*bb70*/  PLOP3.LUT P3, PT, PT, PT, UP2, 0x80, 0x8 ;  /* 0x000000000008781c */ /* 0x000fe40003f6f028 */
[----:B------:R-:W-:-:S02]  /*bb80*/  SEL R2, RZ, 0x4, P1 ;  /* 0x00000004ff027807 */ /* 0x000fc40000800000 */
[----:B------:R-:W-:Y:S02]  /*bb90*/  SEL R3, R3, RZ, P2 ;  /* 0x000000ff03037207 */ /* 0x000fe40001000000 */
[----:B------:R-:W-:Y:S02]  /*bba0*/  SEL R2, R2, RZ, P3 ;  /* 0x000000ff02027207 */ /* 0x000fe40001800000 */
[----:B------:R-:W-:Y:S02]  /*bbb0*/  ISETP.NE.U32.AND P0, PT, R3, RZ, PT ;  /* 0x000000ff0300720c */ /* 0x000fe40003f05070 */
[----:B------:R-:W-:Y:S01]  /*bbc0*/  ISETP.NE.U32.AND P1, PT, R2, RZ, PT ;  /* 0x000000ff0200720c */ /* 0x000fe20003f25070 */
[----:B------:R-:W-:Y:S02]  /*bbd0*/  IMAD.U32 R3, RZ, RZ, UR40 ;  /* 0x00000028ff037e24 */ /* 0x000fe4000f8e00ff */
[----:B------:R-:W-:Y:S02]  /*bbe0*/  IMAD.U32 R2, RZ, RZ, UR40 ;  /* 0x00000028ff027e24 */ /* 0x000fe4000f8e00ff */
[----:B------:R-:W-:Y:S01]  /*bbf0*/  IMAD.WIDE R250, R3, 0x4, R250 ;  /* 0x0000000403fa7825 */ /* 0x000fe200078e02fa */
[----:B----4-:R-:W-:-:S04]  /*bc00*/  SHF.R.U32.HI R252, RZ, 0x6, R252 ;  /* 0x00000006fffc7819 */ /* 0x010fc800000116fc */
[----:B------:R-:W-:Y:S01]  /*bc10*/  SGXT.U32 R252, R252, 0x1 ;  /* 0x00000001fcfc781a */ /* 0x000fe20000000000 */
[----:B------:R-:W-:-:S03]  /*bc20*/  IMAD.WIDE R248, R2, 0x4, R248 ;  /* 0x0000000402f87825 */ /* 0x000fc600078e02f8 */
[C---:B------:R-:W-:Y:S02]  /*bc30*/  LOP3.LUT R163, R252.reuse, 0x14, RZ, 0xfc, !PT ;  /* 0x00000014fca37812 */ /* 0x040fe400078efcff */
[----:B------:R-:W-:Y:S02]  /*bc40*/  LOP3.LUT R252, R252, 0x16, RZ, 0xfc, !PT ;  /* 0x00000016fcfc7812 */ /* 0x000fe400078efcff */
[----:B------:R-:W-:Y:S02]  /*bc50*/  PLOP3.LUT P2, PT, PT, PT, UP2, 0x80, 0x8 ;  /* 0x000000000008781c */ /* 0x000fe40003f4f028 */
[----:B------:R-:W-:Y:S01]  /*bc60*/  PLOP3.LUT P3, PT, PT, PT, UP2, 0x80, 0x8 ;  /* 0x000000000008781c */ /* 0x000fe20003f6f028 */
[----:B--2---:R-:W-:Y:S04]  /*bc70*/  LDGSTS.E [R0+0x22000], desc[UR38][R250.64], P0 ;  /* 0x22000000fa007fae */ /* 0x004fe800081a1026 */
[----:B------:R1:W-:Y:S01]  /*bc80*/  LDGSTS.E [R0+0x22008], desc[UR38][R248.64], P1 ;  /* 0x22008000f8007fae */ /* 0x0003e200089a1026 */
[----:B------:R-:W-:-:S02]  /*bc90*/  ISETP.GE.AND P1, PT, R252, UR9, PT ;  /* 0x00000009fc007c0c */ /* 0x000fc4000bf26270 */
[----:B------:R-:W2:Y:S01]  /*bca0*/  S2R R252, SR_TID.X ;  /* 0x0000000000fc7919 */ /* 0x000ea20000002100 */
[----:B------:R-:W-:-:S04]  /*bcb0*/  ISETP.GE.AND P0, PT, R163, UR9, PT ;  /* 0x00000009a3007c0c */ /* 0x000fc8000bf06270 */
[----:B-1----:R-:W-:Y:S02]  /*bcc0*/  SEL R249, RZ, 0x4, P0 ;  /* 0x00000004fff97807 */ /* 0x002fe40000000000 */
[----:B------:R-:W-:Y:S02]  /*bcd0*/  SEL R248, RZ, 0x4, P1 ;  /* 0x00000004fff87807 */ /* 0x000fe40000800000 */
[----:B------:R-:W-:Y:S02]  /*bce0*/  SEL R249, R249, RZ, P2 ;  /* 0x000000fff9f97207 */ /* 0x000fe40001000000 */
[----:B------:R-:W-:Y:S02]  /*bcf0*/  SEL R248, R248, RZ, P3 ;  /* 0x000000fff8f87207 */ /* 0x000fe40001800000 */
[----:B------:R-:W-:Y:S02]  /*bd00*/  ISETP.NE.U32.AND P0, PT, R249, RZ, PT ;  /* 0x000000fff900720c */ /* 0x000fe40003f05070 */
[----:B------:R-:W-:Y:S01]  /*bd10*/  ISETP.NE.U32.AND P1, PT, R248, RZ, PT ;  /* 0x000000fff800720c */ /* 0x000fe20003f25070 */
[----:B------:R-:W-:-:S04]  /*bd20*/  IMAD.U32 R248, RZ, RZ, UR40 ;  /* 0x00000028fff87e24 */ /* 0x000fc8000f8e00ff */
[----:B------:R-:W-:-:S04]  /*bd30*/  IMAD.WIDE R246, R248, 0x4, R246 ;  /* 0x00000004f8f67825 */ /* 0x000fc800078e02f6 */
[----:B------:R-:W-:Y:S01]  /*bd40*/  IMAD.U32 R249, RZ, RZ, UR40 ;  /* 0x00000028fff97e24 */ /* 0x000fe2000f8e00ff */
[----:B--2---:R-:W-:Y:S01]  /*bd50*/  LOP3.LUT R163, R252, 0x1f, RZ, 0xc0, !PT ;  /* 0x0000001ffca37812 */ /* 0x004fe200078ec0ff */
[----:B---3--:R-:W-:Y:S02]  /*bd60*/  LDGSTS.E [R162+0x22000], desc[UR38][R246.64], P0 ;  /* 0x22000000f6a27fae */ /* 0x008fe400081a1026 */
[----:B------:R-:W-:Y:S01]  /*bd70*/  IMAD.WIDE R244, R249, 0x4, R244 ;  /* 0x00000004f9f47825 */ /* 0x000fe200078e02f4 */
[----:B------:R-:W-:Y:S02]  /*bd80*/  ISETP.GE.AND P0, PT, R163, UR9, PT ;  /* 0x00000009a3007c0c */ /* 0x000fe4000bf06270 */
[--C-:B------:R-:W-:Y:S02]  /*bd90*/  SHF.R.U32.HI R163, RZ, 0x6, R252.reuse ;  /* 0x00000006ffa37819 */ /* 0x100fe400000116fc */
[----:B------:R1:W-:Y:S01]  /*bda0*/  LDGSTS.E [R162+0x22008], desc[UR38][R244.64], P1 ;  /* 0x22008000f4a27fae */ /* 0x0003e200089a1026 */
[----:B------:R-:W-:-:S02]  /*bdb0*/  SHF.R.U32.HI R252, RZ, 0x6, R252 ;  /* 0x00000006fffc7819 */ /* 0x000fc400000116fc */
[----:B------:R-:W-:Y:S02]  /*bdc0*/  SGXT.U32 R163, R163, 0x1 ;  /* 0x00000001a3a3781a */ /* 0x000fe40000000000 */
[----:B------:R-:W-:Y:S02]  /*bdd0*/  PLOP3.LUT P1, PT, PT, PT, UP2, 0x80, 0x8 ;  /* 0x000000000008781c */ /* 0x000fe40003f2f028 */
[----:B------:R-:W-:Y:S02]  /*bde0*/  LOP3.LUT R163, R163, 0x18, RZ, 0xfc, !PT ;  /* 0x00000018a3a37812 */ /* 0x000fe400078efcff */
[----:B------:R-:W-:Y:S02]  /*bdf0*/  SGXT.U32 R252, R252, 0x1 ;  /* 0x00000001fcfc781a */ /* 0x000fe40000000000 */
[----:B-1----:R-:W-:-:S04]  /*be00*/  SEL R244, RZ, 0x4, P0 ;  /* 0x00000004fff47807 */ /* 0x002fc80000000000 */
[----:B------:R-:W-:Y:S02]  /*be10*/  SEL R244, R244, RZ, P1 ;  /* 0x000000fff4f47207 */ /* 0x000fe40000800000 */
[----:B------:R-:W-:Y:S02]  /*be20*/  ISETP.GE.AND P1, PT, R163, UR9, PT ;  /* 0x00000009a3007c0c */ /* 0x000fe4000bf26270 */
[----:B------:R-:W-:Y:S02]  /*be30*/  LOP3.LUT R163, R252, 0x1a, RZ, 0xfc, !PT ;  /* 0x0000001afca37812 */ /* 0x000fe400078efcff */
[----:B------:R-:W1:Y:S01]  /*be40*/  S2R R252, SR_TID.X ;  /* 0x0000000000fc7919 */ /* 0x000e620000002100 */
[----:B------:R-:W-:Y:S02]  /*be50*/  ISETP.NE.U32.AND P0, PT, R244, RZ, PT ;  /* 0x000000fff400720c */ /* 0x000fe40003f05070 */
[----:B------:R-:W-:Y:S02]  /*be60*/  PLOP3.LUT P2, PT, PT, PT, UP2, 0x80, 0x8 ;  /* 0x000000000008781c */ /* 0x000fe40003f4f028 */
[----:B------:R-:W-:-:S04]  /*be70*/  SEL R244, RZ, 0x4, P1 ;  /* 0x00000004fff47807 */ /* 0x000fc80000800000 */
[----:B------:R-:W-:Y:S02]  /*be80*/  SEL R244, R244, RZ, P2 ;  /* 0x000000fff4f47207 */ /* 0x000fe40001000000 */
[----:B------:R-:W-:Y:S02]  /*be90*/  ISETP.GE.AND P2, PT, R163, UR9, PT ;  /* 0x00000009a3007c0c */ /* 0x000fe4000bf46270 */
[----:B------:R-:W-:Y:S02]  /*bea0*/  ISETP.NE.U32.AND P1, PT, R244, RZ, PT ;  /* 0x000000fff400720c */ /* 0x000fe40003f25070 */
[----:B------:R-:W-:Y:S02]  /*beb0*/  PLOP3.LUT P3, PT, PT, PT, UP2, 0x80, 0x8 ;  /* 0x000000000008781c */ /* 0x000fe40003f6f028 */
[----:B------:R-:W-:Y:S02]  /*bec0*/  SEL R244, RZ, 0x4, P2 ;  /* 0x00000004fff47807 */ /* 0x000fe40001000000 */
[----:B-1----:R-:W-:-:S04]  /*bed0*/  SHF.R.U32.HI R163, RZ, 0x6, R252 ;  /* 0x00000006ffa37819 */ /* 0x002fc800000116fc */
[----:B------:R-:W-:-:S04]  /*bee0*/  SGXT.U32 R163, R163, 0x1 ;  /* 0x00000001a3a3781a */ /* 0x000fc80000000000 */
[----:B------:R-:W-:Y:S02]  /*bef0*/  LOP3.LUT R163, R163, 0x1c, RZ, 0xfc, !PT ;  /* 0x0000001ca3a37812 */ /* 0x000fe400078efcff */
[----:B------:R-:W-:Y:S02]  /*bf00*/  SEL R244, R244, RZ, P3 ;  /* 0x000000fff4f47207 */ /* 0x000fe40001800000 */
[----:B------:R-:W-:Y:S02]  /*bf10*/  ISETP.GE.AND P3, PT, R163, UR9, PT ;  /* 0x00000009a3007c0c */ /* 0x000fe4000bf66270 */
[----:B------:R-:W2:Y:S04]  /*bf20*/  LDL.LU.64 R162, [R1+0x2f8] ;  /* 0x0002f80001a27983 */ /* 0x000ea80000300a00 */
[----:B------:R-:W3:Y:S01]  /*bf30*/  LDL.LU.64 R202, [R1+0x2f0] ;  /* 0x0002f00001ca7983 */ /* 0x000ee20000300a00 */
[----:B------:R-:W-:-:S03]  /*bf40*/  IMAD.U32 R245, RZ, RZ, UR40 ;  /* 0x00000028fff57e24 */ /* 0x000fc6000f8e00ff */
[----:B------:R-:W4:Y:S01]  /*bf50*/  LDL.LU.64 R204, [R1+0x2e8] ;  /* 0x0002e80001cc7983 */ /* 0x000f220000300a00 */
[----:B------:R-:W-:-:S03]  /*bf60*/  IMAD.WIDE R2, R245, 0x4, R242 ;  /* 0x00000004f5027825 */ /* 0x000fc600078e02f2 */
[----:B------:R-:W4:Y:S04]  /*bf70*/  LDL.LU.64 R206, [R1+0x2e0] ;  /* 0x0002e00001ce7983 */ /* 0x000f280000300a00 */
[----:B------:R-:W4:Y:S04]  /*bf80*/  LDL.LU.64 R208, [R1+0x2d8] ;  /* 0x0002d80001d07983 */ /* 0x000f280000300a00 */
[----:B------:R-:W4:Y:S04]  /*bf90*/  LDL.LU.64 R210, [R1+0x2d0] ;  /* 0x0002d00001d27983 */ /* 0x000f280000300a00 */
[----:B------:R-:W4:Y:S04]  /*bfa0*/  LDL.LU.64 R212, [R1+0x2c8] ;  /* 0x0002c80001d47983 */ /* 0x000f280000300a00 */
[----:B------:R-:W4:Y:S04]  /*bfb0*/  LDL.LU.64 R214, [R1+0x2c0] ;  /* 0x0002c00001d67983 */ /* 0x000f280000300a00 */
[----:B------:R-:W4:Y:S04]  /*bfc0*/  LDL.LU.64 R216, [R1+0x2b8] ;  /* 0x0002b80001d87983 */ /* 0x000f280000300a00 */
[----:B------:R-:W4:Y:S04]  /*bfd0*/  LDL.LU.64 R218, [R1+0x2b0] ;  /* 0x0002b00001da7983 */ /* 0x000f280000300a00 */
[----:B------:R1:W-:Y:S04]  /*bfe0*/  STL.64 [R1+0x318], R2 ;  /* 0x0003180201007387 */ /* 0x0003e80000100a00 */
[----:B------:R-:W4:Y:S04]  /*bff0*/  LDL.LU.64 R220, [R1+0x2a8] ;  /* 0x0002a80001dc7983 */ /* 0x000f280000300a00 */
[----:B------:R-:W4:Y:S04]  /*c000*/  LDL.LU.64 R238, [R1+0x2a0] ;  /* 0x0002a00001ee7983 */ /* 0x000f280000300a00 */
[----:B------:R-:W4:Y:S04]  /*c010*/  LDL.LU.64 R222, [R1+0x298] ;  /* 0x0002980001de7983 */ /* 0x000f280000300a00 */
[----:B------:R-:W4:Y:S04]  /*c020*/  LDL.LU.64 R236, [R1+0x290] ;  /* 0x0002900001ec7983 */ /* 0x000f280000300a00 */
[----:B------:R-:W4:Y:S04]  /*c030*/  LDL.LU.64 R224, [R1+0x288] ;  /* 0x0002880001e07983 */ /* 0x000f280000300a00 */
[----:B------:R-:W4:Y:S04]  /*c040*/  LDL.LU.64 R234, [R1+0x280] ;  /* 0x0002800001ea7983 */ /* 0x000f280000300a00 */
[----:B------:R-:W4:Y:S04]  /*c050*/  LDL.LU.64 R226, [R1+0x278] ;  /* 0x0002780001e27983 */ /* 0x000f280000300a00 */
[----:B------:R-:W4:Y:S04]  /*c060*/  LDL.LU.64 R230, [R1+0x270] ;  /* 0x0002700001e67983 */ /* 0x000f280000300a00 */
[----:B------:R-:W4:Y:S01]  /*c070*/  LDL.LU.64 R228, [R1+0x268] ;  /* 0x0002680001e47983 */ /* 0x000f220000300a00 */
[----:B------:R-:W-:Y:S01]  /*c080*/  USHF.L.U32 UR19, UR19, 0x5, URZ ;  /* 0x0000000513137899 */ /* 0x000fe200080006ff */
[----:B------:R-:W-:-:S02]  /*c090*/  IMAD.U32 R242, RZ, RZ, UR40 ;  /* 0x00000028fff27e24 */ /* 0x000fc4000f8e00ff */
[----:B------:R-:W-:Y:S02]  /*c0a0*/  IMAD.U32 R243, RZ, RZ, UR40 ;  /* 0x00000028fff37e24 */ /* 0x000fe4000f8e00ff */
[----:B------:R-:W-:-:S04]  /*c0b0*/  IMAD.WIDE R4, R242, 0x4, R240 ;  /* 0x00000004f2047825 */ /* 0x000fc800078e02f0 */
[----:B-1----:R-:W-:-:S04]  /*c0c0*/  IMAD.WIDE R2, R243, 0x4, R232 ;  /* 0x00000004f3027825 */ /* 0x002fc800078e02e8 */
[----:B------:R-:W-:Y:S02]  /*c0d0*/  IMAD.U32 R233, RZ, RZ, UR40 ;  /* 0x00000028ffe97e24 */ /* 0x000fe4000f8e00ff */
[----:B------:R-:W-:Y:S01]  /*c0e0*/  IMAD.U32 R232, RZ, RZ, UR19 ;  /* 0x00000013ffe87e24 */ /* 0x000fe2000f8e00ff */
[----:B------:R-:W-:Y:S04]  /*c0f0*/  STL.64 [R1+0x310], R4 ;  /* 0x0003100401007387 */ /* 0x000fe80000100a00 */
[----:B------:R3:W-:Y:S01]  /*c100*/  STL.64 [R1+0x308], R2 ;  /* 0x0003080201007387 */ /* 0x0007e20000100a00 */
[----:B--2---:R-:W-:-:S04]  /*c110*/  IMAD.WIDE R162, R233, 0x4, R162 ;  /* 0x00000004e9a27825 */ /* 0x004fc800078e02a2 */
[----:B---3--:R-:W-:-:S04]  /*c120*/  IMAD.WIDE R2, R232, 0x4, R202 ;  /* 0x00000004e8027825 */ /* 0x008fc800078e02ca */
[C---:B----4-:R-:W-:Y:S01]  /*c130*/  IMAD.WIDE R172, R232.reuse, 0x4, R204 ;  /* 0x00000004e8ac7825 */ /* 0x050fe200078e02cc */
[----:B------:R-:W-:Y:S04]  /*c140*/  STL.64 [R1+0x5b8], R162 ;  /* 0x0005b8a201007387 */ /* 0x000fe80000100a00 */
[----:B------:R-:W-:Y:S01]  /*c150*/  STL.64 [R1+0x588], R172 ;  /* 0x000588ac01007387 */ /* 0x000fe20000100a00 */
[----:B------:R-:W-:-:S03]  /*c160*/  IMAD.WIDE R170, R232, 0x4, R208 ;  /* 0x00000004e8aa7825 */ /* 0x000fc600078e02d0 */
[----:B------:R1:W-:Y:S04]  /*c170*/  STL.64 [R1+0x2f0], R2 ;  /* 0x0002f00201007387 */ /* 0x0003e80000100a00 */
[----:B------:R2:W-:Y:S01]  /*c180*/  STL.64 [R1+0x590], R170 ;  /* 0x000590aa01007387 */ /* 0x0005e20000100a00 */
[----:B------:R-:W-:-:S04]  /*c190*/  IMAD.WIDE R168, R232, 0x4, R212 ;  /* 0x00000004e8a87825 */ /* 0x000fc800078e02d4 */
[----:B-1----:R-:W-:-:S05]  /*c1a0*/  IMAD.WIDE R2, R232, 0x4, R206 ;  /* 0x00000004e8027825 */ /* 0x002fca00078e02ce */
[----:B------:R1:W-:Y:S01]  /*c1b0*/  STL.64 [R1+0x2e0], R2 ;  /* 0x0002e00201007387 */ /* 0x0003e20000100a00 */
[----:B--2---:R-:W-:-:S04]  /*c1c0*/  IMAD.WIDE R170, R232, 0x4, R214 ;  /* 0x00000004e8aa7825 */ /* 0x004fc800078e02d6 */
[C---:B------:R-:W-:Y:S01]  /*c1d0*/  IMAD.WIDE R166, R232.reuse, 0x4, R216 ;  /* 0x00000004e8a67825 */ /* 0x040fe200078e02d8 */
[----:B------:R-:W-:Y:S03]  /*c1e0*/  STL.64 [R1+0x598], R168 ;  /* 0x000598a801007387 */ /* 0x000fe60000100a00 */
[----:B------:R-:W-:-:S04]  /*c1f0*/  IMAD.WIDE R172, R232, 0x4, R218 ;  /* 0x00000004e8ac7825 */ /* 0x000fc800078e02da */
[----:B-1----:R-:W-:-:S05]  /*c200*/  IMAD.WIDE R2, R232, 0x4, R210 ;  /* 0x00000004e8027825 */ /* 0x002fca00078e02d2 */
[----:B------:R1:W-:Y:S04]  /*c210*/  STL.64 [R1+0x2d0], R2 ;  /* 0x0002d00201007387 */ /* 0x0003e80000100a00 */
[----:B------:R-:W-:Y:S04]  /*c220*/  STL.64 [R1+0x5a0], R170 ;  /* 0x0005a0aa01007387 */ /* 0x000fe80000100a00 */
[----:B------:R-:W-:Y:S04]  /*c230*/  STL.64 [R1+0x5c8], R166 ;  /* 0x0005c8a601007387 */ /* 0x000fe80000100a00 */
[----:B------:R2:W-:Y:S01]  /*c240*/  STL.64 [R1+0x5d0], R172 ;  /* 0x0005d0ac01007387 */ /* 0x0005e20000100a00 */
[----:B------:R-:W-:-:S04]  /*c250*/  IMAD.WIDE R62, R232, 0x4, R224 ;  /* 0x00000004e83e7825 */ /* 0x000fc800078e02e0 */
[----:B------:R-:W-:-:S04]  /*c260*/  IMAD.WIDE R60, R232, 0x4, R226 ;  /* 0x00000004e83c7825 */ /* 0x000fc800078e02e2 */
[C---:B------:R-:W-:Y:S02]  /*c270*/  IMAD.WIDE R58, R232.reuse, 0x4, R228 ;  /* 0x00000004e83a7825 */ /* 0x040fe400078e02e4 */
[----:B------:R-:W3:Y:S04]  /*c280*/  LDL.LU.64 R228, [R1+0x260] ;  /* 0x0002600001e47983 */ /* 0x000ee80000300a00 */
[----:B------:R-:W4:Y:S01]  /*c290*/  LDL.LU.64 R56, [R1+0x258] ;  /* 0x0002580001387983 */ /* 0x000f220000300a00 */
[----:B------:R-:W-:-:S03]  /*c2a0*/  IMAD.WIDE R64, R232, 0x4, R222 ;  /* 0x00000004e8407825 */ /* 0x000fc600078e02de */
[----:B------:R-:W2:Y:S04]  /*c2b0*/  LDL.LU.64 R226, [R1+0x250] ;  /* 0x0002500001e27983 */ /* 0x000ea80000300a00 */
[----:B------:R-:W2:Y:S01]  /*c2c0*/  LDL.LU.64 R54, [R1+0x248] ;  /* 0x0002480001367983 */ /* 0x000ea20000300a00 */
[----:B------:R-:W-:-:S03]  /*c2d0*/  IMAD.WIDE R164, R232, 0x4, R220 ;  /* 0x00000004e8a47825 */ /* 0x000fc600078e02dc */
[----:B------:R-:W2:Y:S04]  /*c2e0*/  LDL.LU.64 R224, [R1+0x240] ;  /* 0x0002400001e07983 */ /* 0x000ea80000300a00 */
[----:B------:R-:W2:Y:S04]  /*c2f0*/  LDL.LU.64 R52, [R1+0x238] ;  /* 0x0002380001347983 */ /* 0x000ea80000300a00 */
[----:B------:R-:W2:Y:S04]  /*c300*/  LDL.LU.64 R222, [R1+0x230] ;  /* 0x0002300001de7983 */ /* 0x000ea80000300a00 */
[----:B------:R-:W2:Y:S04]  /*c310*/  LDL.LU.64 R174, [R1+0x228] ;  /* 0x0002280001ae7983 */ /* 0x000ea80000300a00 */
[----:B------:R-:W3:Y:S04]  /*c320*/  LDL.LU.64 R220, [R1+0x220] ;  /* 0x0002200001dc7983 */ /* 0x000ee80000300a00 */
[----:B------:R-:W3:Y:S04]  /*c330*/  LDL.LU.64 R176, [R1+0x218] ;  /* 0x0002180001b07983 */ /* 0x000ee80000300a00 */
        /* <DEDUP_REMOVED lines=20> */
[----:B------:R-:W-:-:S03]  /*c480*/  SHF.R.U32.HI R252, RZ, 0x6, R252 ;  /* 0x00000006fffc7819 */ /* 0x000fc600000116fc */
[----:B------:R-:W4:Y:S04]  /*c490*/  LDL.LU.64 R198, [R1+0x170] ;  /* 0x0001700001c67983 */ /* 0x000f280000300a00 */
[----:B------:R-:W4:Y:S01]  /*c4a0*/  LDL.LU.64 R26, [R1+0x168] ;  /* 0x00016800011a7983 */ /* 0x000f220000300a00 */
[----:B------:R-:W-:Y:S02]  /*c4b0*/  SGXT.U32 R252, R252, 0x1 ;  /* 0x00000001fcfc781a */ /* 0x000fe40000000000 */
[----:B------:R-:W-:Y:S02]  /*c4c0*/  ISETP.NE.U32.AND P2, PT, R244, RZ, PT ;  /* 0x000000fff400720c */ /* 0x000fe40003f45070 */
[----:B------:R-:W-:Y:S02]  /*c4d0*/  PLOP3.LUT P4, PT, PT, PT, UP2, 0x80, 0x8 ;  /* 0x000000000008781c */ /* 0x000fe40003f8f028 */
[----:B------:R-:W-:-:S02]  /*c4e0*/  SEL R244, RZ, 0x4, P3 ;  /* 0x00000004fff47807 */ /* 0x000fc40001800000 */
[----:B------:R-:W-:Y:S02]  /*c4f0*/  LOP3.LUT R252, R252, 0x1e, RZ, 0xfc, !PT ;  /* 0x0000001efcfc7812 */ /* 0x000fe400078efcff */
[----:B------:R-:W-:Y:S02]  /*c500*/  SEL R244, R244, RZ, P4 ;  /* 0x000000fff4f47207 */ /* 0x000fe40002000000 */
[----:B------:R-:W-:Y:S02]  /*c510*/  ISETP.GE.AND P4, PT, R252, UR9, PT ;  /* 0x00000009fc007c0c */ /* 0x000fe4000bf86270 */
[----:B------:R-:W-:Y:S02]  /*c520*/  ISETP.NE.U32.AND P3, PT, R244, RZ, PT ;  /* 0x000000fff400720c */ /* 0x000fe40003f65070 */
[----:B------:R-:W-:Y:S02]  /*c530*/  PLOP3.LUT P6, PT, PT, PT, UP2, 0x80, 0x8 ;  /* 0x000000000008781c */ /* 0x000fe40003fcf028 */
[----:B------:R-:W-:-:S04]  /*c540*/  SEL R244, RZ, 0x4, P4 ;  /* 0x00000004fff47807 */ /* 0x000fc80002000000 */
[----:B------:R-:W-:-:S04]  /*c550*/  SEL R244, R244, RZ, P6 ;  /* 0x000000fff4f47207 */ /* 0x000fc80003000000 */
[----:B------:R-:W-:Y:S01]  /*c560*/  ISETP.NE.U32.AND P4, PT, R244, RZ, PT ;  /* 0x000000fff400720c */ /* 0x000fe20003f85070 */
[----:B--2---:R-:W-:-:S04]  /*c570*/  IMAD.WIDE R50, R232, 0x4, R174 ;  /* 0x00000004e8327825 */ /* 0x004fc800078e02ae */
[----:B---3--:R-:W-:-:S04]  /*c580*/  IMAD.WIDE R48, R232, 0x4, R176 ;  /* 0x00000004e8307825 */ /* 0x008fc800078e02b0 */
[----:B----4-:R-:W-:-:S04]  /*c590*/  IMAD.WIDE R46, R232, 0x4, R178 ;  /* 0x00000004e82e7825 */ /* 0x010fc800078e02b2 */
[----:B------:R-:W-:-:S04]  /*c5a0*/  IMAD.WIDE R44, R232, 0x4, R180 ;  /* 0x00000004e82c7825 */ /* 0x000fc800078e02b4 */
[----:B------:R-:W-:-:S04]  /*c5b0*/  IMAD.WIDE R42, R232, 0x4, R182 ;  /* 0x00000004e82a7825 */ /* 0x000fc800078e02b6 */
[----:B------:R-:W-:-:S04]  /*c5c0*/  IMAD.WIDE R40, R232, 0x4, R184 ;  /* 0x00000004e8287825 */ /* 0x000fc800078e02b8 */
[----:B------:R-:W-:-:S04]  /*c5d0*/  IMAD.WIDE R38, R232, 0x4, R186 ;  /* 0x00000004e8267825 */ /* 0x000fc800078e02ba */
[----:B------:R-:W-:-:S04]  /*c5e0*/  IMAD.WIDE R36, R232, 0x4, R188 ;  /* 0x00000004e8247825 */ /* 0x000fc800078e02bc */
[----:B------:R-:W-:-:S04]  /*c5f0*/  IMAD.WIDE R34, R232, 0x4, R190 ;  /* 0x00000004e8227825 */ /* 0x000fc800078e02be */
[----:B------:R-:W-:-:S04]  /*c600*/  IMAD.WIDE R32, R232, 0x4, R192 ;  /* 0x00000004e8207825 */ /* 0x000fc800078e02c0 */
[----:B------:R-:W-:-:S04]  /*c610*/  IMAD.WIDE R30, R232, 0x4, R194 ;  /* 0x00000004e81e7825 */ /* 0x000fc800078e02c2 */
[C---:B------:R-:W-:Y:S02]  /*c620*/  IMAD.WIDE R28, R232.reuse, 0x4, R196 ;  /* 0x00000004e81c7825 */ /* 0x040fe400078e02c4 */
[----:B------:R-:W2:Y:S04]  /*c630*/  LDL.LU.64 R196, [R1+0x160] ;  /* 0x0001600001c47983 */ /* 0x000ea80000300a00 */
        /* <DEDUP_REMOVED lines=22> */
[----:B-1----:R-:W4:Y:S04]  /*c7a0*/  LDL.LU.64 R2, [R1+0xa8] ;  /* 0x0000a80001027983 */ /* 0x002f280000300a00 */
        /* <DEDUP_REMOVED lines=8> */
[----:B------:R-:W4:Y:S04]  /*c830*/  LDL.LU R252, [R1+0x324] ;  /* 0x0003240001fc7983 */ /* 0x000f280000300800 */
[----:B------:R-:W4:Y:S04]  /*c840*/  LDL.LU.64 R162, [R1+0x308] ;  /* 0x0003080001a27983 */ /* 0x000f280000300a00 */
[----:B------:R-:W4:Y:S01]  /*c850*/  LDL.LU R0, [R1+0x320] ;  /* 0x0003200001007983 */ /* 0x000f220000300800 */
[----:B------:R-:W-:-:S03]  /*c860*/  IMAD.WIDE R238, R232, 0x4, R238 ;  /* 0x00000004e8ee7825 */ /* 0x000fc600078e02ee */
[----:B------:R-:W4:Y:S01]  /*c870*/  LDL.LU.64 R170, [R1+0x2f0] ;  /* 0x0002f00001aa7983 */ /* 0x000f220000300a00 */
[----:B------:R-:W-:-:S03]  /*c880*/  IMAD.WIDE R236, R232, 0x4, R236 ;  /* 0x00000004e8ec7825 */ /* 0x000fc600078e02ec */
[----:B------:R-:W4:Y:S01]  /*c890*/  LDL.LU.64 R168, [R1+0x2e0] ;  /* 0x0002e00001a87983 */ /* 0x000f220000300a00 */
        /* <DEDUP_REMOVED lines=70> */
[C---:B------:R-:W-:Y:S01]  /*cd00*/  IMAD.WIDE R104, R232.reuse, 0x4, R104 ;  /* 0x00000004e8687825 */ /* 0x040fe200078e0268 */
[----:B------:R1:W-:Y:S03]  /*cd10*/  LDGSTS.E [R252+0x22000], desc[UR38][R172.64], P1 ;  /* 0x22000000acfc7fae */ /* 0x0003e600089a1026 */
[C---:B------:R-:W-:Y:S01]  /*cd20*/  IMAD.WIDE R106, R232.reuse, 0x4, R106 ;  /* 0x00000004e86a7825 */ /* 0x040fe200078e026a */
[----:B------:R1:W-:Y:S03]  /*cd30*/  LDGSTS.E [R252+0x22008], desc[UR38][R166.64], P2 ;  /* 0x22008000a6fc7fae */ /* 0x0003e600091a1026 */
[C---:B------:R-:W-:Y:S01]  /*cd40*/  IMAD.WIDE R108, R232.reuse, 0x4, R108 ;  /* 0x00000004e86c7825 */ /* 0x040fe200078e026c */
[----:B------:R1:W-:Y:S03]  /*cd50*/  LDGSTS.E [R0+0x22000], desc[UR38][R162.64], P3 ;  /* 0x22000000a2007fae */ /* 0x0003e600099a1026 */
        /* <DEDUP_REMOVED lines=26> */
[----:B------:R-:W-:Y:S02]  /*cf00*/  IMAD.WIDE R66, R232, 0x4, R66 ;  /* 0x00000004e8427825 */ /* 0x000fe400078e0242 */
[----:B------:R-:W2:Y:S04]  /*cf10*/  LDL.LU.64 R232, [R1+0x2d0] ;  /* 0x0002d00001e87983 */ /* 0x000ea80000300a00 */
[----:B------:R-:W3:Y:S04]  /*cf20*/  LDL.LU.64 R172, [R1+0x5d0] ;  /* 0x0005d00001ac7983 */ /* 0x000ee80000300a00 */
[----:B------:R-:W4:Y:S04]  /*cf30*/  LDL.LU.64 R166, [R1+0x5c8] ;  /* 0x0005c80001a67983 */ /* 0x000f280000300a00 */
[----:B------:R1:W5:Y:S04]  /*cf40*/  LDL.LU R252, [R1+0x5c0] ;  /* 0x0005c00001fc7983 */ /* 0x0003680000300800 */
[----:B------:R-:W2:Y:S04]  /*cf50*/  LDL.LU.64 R162, [R1+0x5b8] ;  /* 0x0005b80001a27983 */ /* 0x000ea80000300a00 */
[----:B--2---:R1:W-:Y:S04]  /*cf60*/  LDGSTS.E [R0+0x22008], desc[UR38][R162.64], P4 ;  /* 0x22008000a2007fae */ /* 0x0043e8000a1a1026 */
[----:B------:R-:W0:Y:S04]  /*cf70*/  LDGDEPBAR ;  /* 0x00000000000079af */ /* 0x000e280000000000 */
[----:B------:R-:W2:Y:S04]  /*cf80*/  LDL.LU.64 R162, [R1+0x5b0] ;  /* 0x0005b00001a27983 */ /* 0x000ea80000300a00 */
[----:B------:R1:W5:Y:S04]  /*cf90*/  LDL.LU R0, [R1+0x5a8] ;  /* 0x0005a80001007983 */ /* 0x0003680000300800 */
[----:B--2---:R1:W-:Y:S04]  /*cfa0*/  LDGSTS.E [R162+0x10000], desc[UR38][R170.64], P0 ;  /* 0x10000000aaa27fae */ /* 0x0043e800081a1026 */
[----:B------:R1:W-:Y:S04]  /*cfb0*/  LDGSTS.E [R162+0x10400], desc[UR38][R168.64], P0 ;  /* 0x10400000a8a27fae */ /* 0x0003e800081a1026 */
[----:B------:R1:W-:Y:S04]  /*cfc0*/  LDGSTS.E [R162+0x10800], desc[UR38][R232.64], P0 ;  /* 0x10800000e8a27fae */ /* 0x0003e800081a1026 */
[----:B------:R-:W2:Y:S04]  /*cfd0*/  LDL.LU.64 R170, [R1+0x5a0] ;  /* 0x0005a00001aa7983 */ /* 0x000ea80000300a00 */
[----:B------:R-:W3:Y:S04]  /*cfe0*/  LDL.LU.64 R168, [R1+0x598] ;  /* 0x0005980001a87983 */ /* 0x000ee80000300a00 */
[----:B--2---:R1:W-:Y:S04]  /*cff0*/  LDGSTS.E [R162+0x10c00], desc[UR38][R170.64], P0 ;  /* 0x10c00000aaa27fae */ /* 0x0043e800081a1026 */
[----:B---3--:R1:W-:Y:S04]  /*d000*/  LDGSTS.E [R162+0x11000], desc[UR38][R172.64], P0 ;  /* 0x11000000aca27fae */ /* 0x0083e800081a1026 */
[----:B------:R1:W-:Y:S04]  /*d010*/  LDGSTS.E [R162+0x11400], desc[UR38][R238.64], P0 ;  /* 0x11400000eea27fae */ /* 0x0003e800081a1026 */
[----:B------:R-:W2:Y:S04]  /*d020*/  LDL.LU.64 R170, [R1+0x590] ;  /* 0x0005900001aa7983 */ /* 0x000ea80000300a00 */
[----:B------:R-:W3:Y:S04]  /*d030*/  LDL.LU.64 R172, [R1+0x588] ;  /* 0x0005880001ac7983 */ /* 0x000ee80000300a00 */
        /* <DEDUP_REMOVED lines=27> */
[----:B------:R1:W5:Y:S04]  /*d1f0*/  LDL.LU.64 R238, [R1+0x580] ;  /* 0x0005800001ee7983 */ /* 0x0003680000300a00 */
        /* <DEDUP_REMOVED lines=62> */
[----:B---3--:R1:W-:Y:S04]  /*d5e0*/  LDGSTS.E [R163+0x10200], desc[UR38][R172.64], P0 ;  /* 0x10200000aca37fae */ /* 0x0083e800081a1026 */
[----:B--2---:R1:W-:Y:S04]  /*d5f0*/  LDGSTS.E [R163+0x10600], desc[UR38][R170.64], P0 ;  /* 0x10600000aaa37fae */ /* 0x0043e800081a1026 */
[----:B------:R1:W-:Y:S04]  /*d600*/  LDGSTS.E [R163+0x10a00], desc[UR38][R168.64], P0 ;  /* 0x10a00000a8a37fae */ /* 0x0003e800081a1026 */
[----:B------:R1:W5:Y:S04]  /*d610*/  LDL.LU.64 R172, [R1+0x480] ;  /* 0x0004800001ac7983 */ /* 0x0003680000300a00 */
[----:B------:R1:W5:Y:S04]  /*d620*/  LDL.LU.64 R170, [R1+0x478] ;  /* 0x0004780001aa7983 */ /* 0x0003680000300a00 */
[----:B------:R1:W5:Y:S04]  /*d630*/  LDL.LU.64 R168, [R1+0x470] ;  /* 0x0004700001a87983 */ /* 0x0003680000300a00 */
[----:B----4-:R1:W-:Y:S04]  /*d640*/  LDGSTS.E [R163+0x10e00], desc[UR38][R166.64], P0 ;  /* 0x10e00000a6a37fae */ /* 0x0103e800081a1026 */
[----:B------:R1:W-:Y:S04]  /*d650*/  LDGSTS.E [R163+0x11200], desc[UR38][R164.64], P0 ;  /* 0x11200000a4a37fae */ /* 0x0003e800081a1026 */
[----:B------:R1:W-:Y:S04]  /*d660*/  LDGSTS.E [R163+0x11600], desc[UR38][R64.64], P0 ;  /* 0x1160000040a37fae */ /* 0x0003e800081a1026 */
[----:B------:R1:W5:Y:S04]  /*d670*/  LDL.LU.64 R166, [R1+0x468] ;  /* 0x0004680001a67983 */ /* 0x0003680000300a00 */
[----:B------:R1:W5:Y:S04]  /*d680*/  LDL.LU.64 R164, [R1+0x460] ;  /* 0x0004600001a47983 */ /* 0x0003680000300a00 */
[----:B------:R1:W5:Y:S04]  /*d690*/  LDL.LU.64 R64, [R1+0x458] ;  /* 0x0004580001407983 */ /* 0x0003680000300a00 */
[----:B------:R1:W-:Y:S04]  /*d6a0*/  LDGSTS.E [R163+0x11a00], desc[UR38][R62.64], P0 ;  /* 0x11a000003ea37fae */ /* 0x0003e800081a1026 */
        /* <DEDUP_REMOVED lines=88> */
[----:B------:R-:W0:Y:S01]  /*dc30*/  LDGDEPBAR ;  /* 0x00000000000079af */ /* 0x000e220000000000 */
[----:B------:R-:W-:-:S02]  /*dc40*/  UISETP.GE.AND UP3, UPT, UR8, 0x40, UPT ;  /* 0x000000400800788c */ /* 0x000fc4000bf66270 */
[----:B------:R-:W-:Y:S01]  /*dc50*/  UISETP.GE.AND UP2, UPT, UR8, 0x20, UPT ;  /* 0x000000200800788c */ /* 0x000fe2000bf46270 */
[----:B------:R-:W-:-:S06]  /*dc60*/  UMOV UR7, URZ ;  /* 0x000000ff00077c82 */ /* 0x000fcc0008000000 */
[----:B-1----:R-:W-:Y:S05]  /*dc70*/  BRA.U !UP3, `(.L_x_7) ;  /* 0x0000007d0b547547 */ /* 0x002fea000b800000 */
[----:B------:R-:W2:Y:S01]  /*dc80*/  LDL.LU R233, [R1+0x328] ;  /* 0x0003280001e97983 */ /* 0x000ea20000300800 */
[----:B------:R-:W-:Y:S01]  /*dc90*/  IMAD.U32 R66, RZ, RZ, UR40 ;  /* 0x00000028ff427e24 */ /* 0x000fe2000f8e00ff */
[----:B-----5:R-:W-:Y:S01]  /*dca0*/  SHF.R.S32.HI R69, RZ, 0x1f, R238 ;  /* 0x0000001fff457819 */ /* 0x020fe200000114ee */
[----:B------:R-:W-:Y:S01]  /*dcb0*/  USHF.R.S32.HI UR34, URZ, 0x1f, UR40 ;  /* 0x0000001fff227899 */ /* 0x000fe20008011428 */
[----:B------:R-:W-:Y:S01]  /*dcc0*/  STL [R1+0x35c], R3 ;  /* 0x00035c0301007387 */ /* 0x000fe20000100800 */
[----:B------:R-:W-:Y:S01]  /*dcd0*/  SHF.R.S32.HI R67, RZ, 0x1f, R252 ;  /* 0x0000001fff437819 */ /* 0x000fe200000114fc */
[----:B------:R-:W-:Y:S01]  /*dce0*/  USHF.R.S32.HI UR33, URZ, 0x1f, UR19 ;  /* 0x0000001fff217899 */ /* 0x000fe20008011413 */
[----:B------:R-:W-:Y:S01]  /*dcf0*/  SHF.R.S32.HI R68, RZ, 0x1f, R235 ;  /* 0x0000001fff447819 */ /* 0x000fe200000114eb */
[----:B------:R-:W-:Y:S01]  /*dd00*/  STL [R1+0x358], R2 ;  /* 0x0003580201007387 */ /* 0x000fe20000100800 */
[----:B------:R-:W-:Y:S01]  /*dd10*/  SHF.L.U64.HI R252, R252, 0x2, R67 ;  /* 0x00000002fcfc7819 */ /* 0x000fe20000010243 */
[----:B------:R-:W-:Y:S01]  /*dd20*/  USHF.L.U32 UR7, UR19, 0x3, URZ ;  /* 0x0000000313077899 */ /* 0x000fe200080006ff */
[----:B------:R-:W-:Y:S01]  /*dd30*/  SHF.R.S32.HI R67, RZ, 0x1f, R236 ;  /* 0x0000001fff437819 */ /* 0x000fe200000114ec */
[----:B------:R1:W-:Y:S01]  /*dd40*/  STL [R1+0x350], R0 ;  /* 0x0003500001007387 */ /* 0x0003e20000100800 */
[----:B------:R-:W-:Y:S01]  /*dd50*/  USHF.L.U64.HI UR9, UR19, 0x3, UR33 ;  /* 0x0000000313097899 */ /* 0x000fe20008010221 */
[----:B------:R-:W-:Y:S01]  /*dd60*/  SHF.R.S32.HI R72, RZ, 0x1f, R201 ;  /* 0x0000001fff487819 */ /* 0x000fe200000114c9 */
[----:B------:R-:W3:Y:S01]  /*dd70*/  LDCU.64 UR14, c[0x0][0x388] ;  /* 0x00007100ff0e77ac */ /* 0x000ee20008000a00 */
[----:B------:R-:W-:-:S02]  /*dd80*/  LEA R121, P0, R5, UR7, 0x2 ;  /* 0x0000000705797c11 */ /* 0x000fc4000f8010ff */
[----:B------:R-:W-:Y:S01]  /*dd90*/  LEA R130, P1, R230, UR7, 0x2 ;  /* 0x00000007e6827c11 */ /* 0x000fe2000f8210ff */
[----:B------:R-:W4:Y:S01]  /*dda0*/  LDCU.64 UR16, c[0x0][0x388] ;  /* 0x00007100ff1077ac */ /* 0x000f220008000a00 */
[----:B------:R-:W-:Y:S02]  /*ddb0*/  LEA R128, P3, R226, UR7, 0x2 ;  /* 0x00000007e2807c11 */ /* 0x000fe4000f8610ff */
[----:B-1----:R-:W-:Y:S01]  /*ddc0*/  SHF.L.U64.HI R0, R238, 0x2, R69 ;  /* 0x00000002ee007819 */ /* 0x002fe20000010245 */
[----:B------:R-:W1:Y:S01]  /*ddd0*/  LDCU.64 UR24, c[0x0][0x388] ;  /* 0x00007100ff1877ac */ /* 0x000e620008000a00 */
[----:B------:R-:W-:Y:S02]  /*dde0*/  SHF.R.S32.HI R69, RZ, 0x1f, R234 ;  /* 0x0000001fff457819 */ /* 0x000fe400000114ea */
[----:B------:R-:W-:Y:S01]  /*ddf0*/  SHF.R.S32.HI R71, RZ, 0x1f, R200 ;  /* 0x0000001fff477819 */ /* 0x000fe200000114c8 */
[----:B------:R-:W1:Y:S01]  /*de00*/  LDCU UR13, c[0x0][0x38c] ;  /* 0x00007180ff0d77ac */ /* 0x000e620008000800 */
[----:B------:R-:W-:-:S02]  /*de10*/  SHF.R.S32.HI R70, RZ, 0x1f, R199 ;  /* 0x0000001fff467819 */ /* 0x000fc400000114c7 */
[----:B------:R-:W-:Y:S01]  /*de20*/  SHF.R.S32.HI R75, RZ, 0x1f, R198 ;  /* 0x0000001fff4b7819 */ /* 0x000fe200000114c6 */
[----:B------:R-:W1:Y:S01]  /*de30*/  LDCU UR26, c[0x0][0x3a8] ;  /* 0x00007500ff1a77ac */ /* 0x000e620008000800 */
[----:B------:R-:W-:Y:S02]  /*de40*/  SHF.R.S32.HI R78, RZ, 0x1f, R197 ;  /* 0x0000001fff4e7819 */ /* 0x000fe400000114c5 */
[----:B------:R-:W-:Y:S01]  /*de50*/  SHF.R.S32.HI R79, RZ, 0x1f, R196 ;  /* 0x0000001fff4f7819 */ /* 0x000fe200000114c4 */
[----:B------:R-:W1:Y:S01]  /*de60*/  LDCU UR27, c[0x0][0x3a8] ;  /* 0x00007500ff1b77ac */ /* 0x000e620008000800 */
[----:B------:R-:W-:Y:S02]  /*de70*/  SHF.R.S32.HI R76, RZ, 0x1f, R195 ;  /* 0x0000001fff4c7819 */ /* 0x000fe400000114c3 */
[----:B------:R-:W-:Y:S01]  /*de80*/  SHF.R.S32.HI R83, RZ, 0x1f, R194 ;  /* 0x0000001fff537819 */ /* 0x000fe200000114c2 */
[----:B------:R-:W1:Y:S01]  /*de90*/  LDCU UR28, c[0x0][0x3a8] ;  /* 0x00007500ff1c77ac */ /* 0x000e620008000800 */
[----:B------:R-:W-:-:S02]  /*dea0*/  SHF.R.S32.HI R86, RZ, 0x1f, R193 ;  /* 0x0000001fff567819 */ /* 0x000fc400000114c1 */
[----:B------:R-:W-:Y:S01]  /*deb0*/  SHF.R.S32.HI R87, RZ, 0x1f, R192 ;  /* 0x0000001fff577819 */ /* 0x000fe200000114c0 */
[----:B------:R-:W-:Y:S01]  /*dec0*/  USHF.R.S32.HI UR6, URZ, 0x1f, UR8 ;  /* 0x0000001fff067899 */ /* 0x000fe20008011408 */
[----:B------:R-:W-:Y:S01]  /*ded0*/  SHF.R.S32.HI R84, RZ, 0x1f, R191 ;  /* 0x0000001fff547819 */ /* 0x000fe200000114bf */
[----:B------:R-:W-:Y:S01]  /*dee0*/  UIADD3 UR30, UPT, UPT, UR30, -0x40, URZ ;  /* 0xffffffc01e1e7890 */ /* 0x000fe2000fffe0ff */
[----:B------:R-:W-:Y:S01]  /*def0*/  SHF.R.S32.HI R91, RZ, 0x1f, R190 ;  /* 0x0000001fff5b7819 */ /* 0x000fe200000114be */
[----:B------:R-:W-:Y:S01]  /*df00*/  USHF.L.U32 UR41, UR19, 0x2, URZ ;  /* 0x0000000213297899 */ /* 0x000fe200080006ff */
[----:B------:R-:W-:Y:S01]  /*df10*/  SHF.R.S32.HI R94, RZ, 0x1f, R189 ;  /* 0x0000001fff5e7819 */ /* 0x000fe200000114bd */
[----:B------:R-:W-:Y:S01]  /*df20*/  UIADD3 UR31, UPT, UPT, UR10, 0x24000, URZ ;  /* 0x000240000a1f7890 */ /* 0x000fe2000fffe0ff */
[----:B------:R-:W-:Y:S01]  /*df30*/  SHF.R.S32.HI R95, RZ, 0x1f, R188 ;  /* 0x0000001fff5f7819 */ /* 0x000fe200000114bc */
[----:B------:R-:W-:Y:S01]  /*df40*/  UMOV UR32, 0x1 ;  /* 0x0000000100207882 */ /* 0x000fe20000000000 */
[----:B------:R-:W-:Y:S01]  /*df50*/  SHF.R.S32.HI R92, RZ, 0x1f, R187 ;  /* 0x0000001fff5c7819 */ /* 0x000fe200000114bb */
[----:B------:R-:W-:Y:S01]  /*df60*/  UMOV UR4, URZ ;  /* 0x000000ff00047c82 */ /* 0x000fe20008000000 */
[----:B------:R-:W-:Y:S01]  /*df70*/  SHF.R.S32.HI R102, RZ, 0x1f, R185 ;  /* 0x0000001fff667819 */ /* 0x000fe200000114b9 */
[----:B------:R-:W-:Y:S01]  /*df80*/  UMOV UR5, URZ ;  /* 0x000000ff00057c82 */ /* 0x000fe20008000000 */
[----:B------:R-:W-:-:S02]  /*df90*/  SHF.R.S32.HI R135, RZ, 0x1f, R184 ;  /* 0x0000001fff877819 */ /* 0x000fc400000114b8 */
[----:B------:R-:W-:Y:S02]  /*dfa0*/  SHF.R.S32.HI R100, RZ, 0x1f, R183 ;  /* 0x0000001fff647819 */ /* 0x000fe400000114b7 */
[----:B------:R-:W-:Y:S02]  /*dfb0*/  SHF.R.S32.HI R138, RZ, 0x1f, R181 ;  /* 0x0000001fff8a7819 */ /* 0x000fe400000114b5 */
[----:B------:R-:W-:Y:S02]  /*dfc0*/  SHF.R.S32.HI R139, RZ, 0x1f, R180 ;  /* 0x0000001fff8b7819 */ /* 0x000fe400000114b4 */
[----:B------:R-:W-:Y:S02]  /*dfd0*/  SHF.R.S32.HI R136, RZ, 0x1f, R179 ;  /* 0x0000001fff887819 */ /* 0x000fe400000114b3 */
[----:B------:R-:W-:Y:S02]  /*dfe0*/  SHF.R.S32.HI R142, RZ, 0x1f, R177 ;  /* 0x0000001fff8e7819 */ /* 0x000fe400000114b1 */
        /* <DEDUP_REMOVED lines=18> */
[----:B--2---:R-:W-:-:S02]  /*e110*/  LEA R2, P2, R66, R233, 0x3 ;  /* 0x000000e942027211 */ /* 0x004fc400078418ff */
[----:B------:R-:W-:-:S03]  /*e120*/  SHF.R.S32.HI R66, RZ, 0x1f, R237 ;  /* 0x0000001fff427819 */ /* 0x000fc600000114ed */
[----:B------:R2:W-:Y:S04]  /*e130*/  STL [R1+0x168], R2 ;  /* 0x0001680201007387 */ /* 0x0005e80000100800 */
[----:B------:R1:W-:Y:S01]  /*e140*/  STL [R1+0x8c], R0 ;  /* 0x00008c0001007387 */ /* 0x0003e20000100800 */
[----:B--2---:R-:W-:Y:S02]  /*e150*/  SHF.L.U64.HI R2, R237, 0x2, R66 ;  /* 0x00000002ed027819 */ /* 0x004fe40000010242 */
[----:B------:R-:W-:Y:S02]  /*e160*/  SHF.R.S32.HI R66, RZ, 0x1f, R231 ;  /* 0x0000001fff427819 */ /* 0x000fe400000114e7 */
[----:B-1----:R-:W-:Y:S01]  /*e170*/  SHF.L.U64.HI R0, R236, 0x2, R67 ;  /* 0x00000002ec007819 */ /* 0x002fe20000010243 */
[----:B------:R1:W-:Y:S01]  /*e180*/  STL [R1+0x88], R2 ;  /* 0x0000880201007387 */ /* 0x0003e20000100800 */
[----:B------:R-:W-:-:S02]  /*e190*/  SHF.R.S32.HI R67, RZ, 0x1f, R4 ;  /* 0x0000001fff437819 */ /* 0x000fc40000011404 */
[----:B------:R-:W-:Y:S01]  /*e1a0*/  SHF.R.S32.HI R236, RZ, 0x1f, R51 ;  /* 0x0000001fffec7819 */ /* 0x000fe20000011433 */
[----:B------:R2:W-:Y:S01]  /*e1b0*/  STL [R1+0x84], R0 ;  /* 0x0000840001007387 */ /* 0x0005e20000100800 */
[----:B-1----:R-:W-:Y:S01]  /*e1c0*/  SHF.L.U64.HI R2, R235, 0x2, R68 ;  /* 0x00000002eb027819 */ /* 0x002fe20000010244 */
[----:B------:R-:W-:Y:S01]  /*e1d0*/  IMAD.U32 R68, RZ, RZ, UR40 ;  /* 0x00000028ff447e24 */ /* 0x000fe2000f8e00ff */
[----:B------:R-:W-:Y:S02]  /*e1e0*/  SHF.R.S32.HI R235, RZ, 0x1f, R52 ;  /* 0x0000001fffeb7819 */ /* 0x000fe40000011434 */
[----:B--2---:R-:W-:Y:S01]  /*e1f0*/  SHF.L.U64.HI R0, R234, 0x2, R69 ;  /* 0x00000002ea007819 */ /* 0x004fe20000010245 */
[----:B------:R1:W-:Y:S01]  /*e200*/  STL [R1+0x80], R2 ;  /* 0x0000800201007387 */ /* 0x0003e20000100800 */
[----:B------:R-:W-:-:S03]  /*e210*/  IMAD.U32 R69, RZ, RZ, UR34 ;  /* 0x00000022ff457e24 */ /* 0x000fc6000f8e00ff */
[----:B------:R2:W-:Y:S01]  /*e220*/  STL [R1+0x7c], R0 ;  /* 0x00007c0001007387 */ /* 0x0005e20000100800 */
[----:B-1----:R-:W-:Y:S02]  /*e230*/  SHF.L.U64.HI R2, R231, 0x2, R66 ;  /* 0x00000002e7027819 */ /* 0x002fe40000010242 */
[----:B------:R-:W-:Y:S02]  /*e240*/  SHF.R.S32.HI R66, RZ, 0x1f, R5 ;  /* 0x0000001fff427819 */ /* 0x000fe40000011405 */
[----:B--2---:R-:W-:Y:S01]  /*e250*/  SHF.L.U64.HI R0, R4, 0x2, R67 ;  /* 0x0000000204007819 */ /* 0x004fe20000010243 */
[----:B------:R-:W-:Y:S01]  /*e260*/  STL [R1+0x78], R2 ;  /* 0x0000780201007387 */ /* 0x000fe20000100800 */
[----:B------:R-:W-:Y:S02]  /*e270*/  SHF.R.S32.HI R67, RZ, 0x1f, R230 ;  /* 0x0000001fff437819 */ /* 0x000fe400000114e6 */
[----:B------:R-:W-:Y:S01]  /*e280*/  LEA.HI.X R127, R5, UR9, R66, 0x2, P0 ;  /* 0x00000009057f7c11 */ /* 0x000fe200080f1442 */
[----:B------:R1:W-:Y:S01]  /*e290*/  STL [R1+0x74], R0 ;  /* 0x0000740001007387 */ /* 0x0003e20000100800 */
[----:B------:R-:W-:-:S02]  /*e2a0*/  LEA.HI.X R230, R230, UR9, R67, 0x2, P1 ;  /* 0x00000009e6e67c11 */ /* 0x000fc400088f1443 */
[----:B------:R-:W-:Y:S02]  /*e2b0*/  SHF.R.S32.HI R67, RZ, 0x1f, R228 ;  /* 0x0000001fff437819 */ /* 0x000fe400000114e4 */
[----:B------:R-:W-:Y:S02]  /*e2c0*/  SHF.R.S32.HI R66, RZ, 0x1f, R227 ;  /* 0x0000001fff427819 */ /* 0x000fe400000114e3 */
[----:B------:R-:W-:Y:S02]  /*e2d0*/  SHF.R.S32.HI R5, RZ, 0x1f, R226 ;  /* 0x0000001fff057819 */ /* 0x000fe400000114e2 */
[----:B------:R-:W-:Y:S02]  /*e2e0*/  LEA R134, P0, R229, UR7, 0x2 ;  /* 0x00000007e5867c11 */ /* 0x000fe4000f8010ff */
[----:B-1----:R-:W-:Y:S02]  /*e2f0*/  LEA.HI.X R0, R68, R252, R69, 0x3, P2 ;  /* 0x000000fc44007211 */ /* 0x002fe400010f1c45 */
[----:B------:R-:W-:-:S02]  /*e300*/  SHF.R.S32.HI R68, RZ, 0x1f, R229 ;  /* 0x0000001fff447819 */ /* 0x000fc400000114e5 */
[C---:B------:R-:W-:Y:S02]  /*e310*/  LEA R133, P1, R228.reuse, UR7, 0x2 ;  /* 0x00000007e4857c11 */ /* 0x040fe4000f8210ff */
[----:B------:R-:W-:Y:S02]  /*e320*/  LEA R131, P2, R227, UR7, 0x2 ;  /* 0x00000007e3837c11 */ /* 0x000fe4000f8410ff */
[----:B------:R-:W-:Y:S02]  /*e330*/  LEA.HI.X R229, R229, UR9, R68, 0x2, P0 ;  /* 0x00000009e5e57c11 */ /* 0x000fe400080f1444 */
[----:B------:R-:W-:Y:S02]  /*e340*/  LEA.HI.X R228, R228, UR9, R67, 0x2, P1 ;  /* 0x00000009e4e47c11 */ /* 0x000fe400088f1443 */
[----:B------:R-:W-:Y:S02]  /*e350*/  LEA.HI.X R227, R227, UR9, R66, 0x2, P2 ;  /* 0x00000009e3e37c11 */ /* 0x000fe400090f1442 */
[----:B------:R-:W-:-:S02]  /*e360*/  LEA.HI.X R226, R226, UR9, R5, 0x2, P3 ;  /* 0x00000009e2e27c11 */ /* 0x000fc400098f1405 */
[----:B------:R-:W-:Y:S02]  /*e370*/  SHF.R.S32.HI R68, RZ, 0x1f, R225 ;  /* 0x0000001fff447819 */ /* 0x000fe400000114e1 */
[----:B------:R-:W-:Y:S02]  /*e380*/  SHF.R.S32.HI R67, RZ, 0x1f, R224 ;  /* 0x0000001fff437819 */ /* 0x000fe400000114e0 */
[----:B------:R-:W-:Y:S02]  /*e390*/  SHF.R.S32.HI R66, RZ, 0x1f, R223 ;  /* 0x0000001fff427819 */ /* 0x000fe400000114df */
[----:B------:R-:W-:Y:S02]  /*e3a0*/  SHF.R.S32.HI R5, RZ, 0x1f, R222 ;  /* 0x0000001fff057819 */ /* 0x000fe400000114de */
[----:B------:R-:W-:Y:S02]  /*e3b0*/  LEA R132, P0, R225, UR7, 0x2 ;  /* 0x00000007e1847c11 */ /* 0x000fe4000f8010ff */
[----:B------:R-:W-:-:S02]  /*e3c0*/  LEA R129, P1, R224, UR7, 0x2 ;  /* 0x00000007e0817c11 */ /* 0x000fc4000f8210ff */
[----:B------:R-:W-:Y:S02]  /*e3d0*/  LEA R125, P2, R223, UR7, 0x2 ;  /* 0x00000007df7d7c11 */ /* 0x000fe4000f8410ff */
        /* <DEDUP_REMOVED lines=65> */
[----:B------:R-:W-:Y:S02]  /*e7f0*/  LEA R105, P0, R201, UR7, 0x2 ;  /* 0x00000007c9697c11 */ /* 0x000fe4000f8010ff */
[----:B------:R-:W-:Y:S02]  /*e800*/  LEA R103, P1, R200, UR7, 0x2 ;  /* 0x00000007c8677c11 */ /* 0x000fe4000f8210ff */
[----:B------:R-:W-:Y:S02]  /*e810*/  LEA R68, P2, R199, UR7, 0x2 ;  /* 0x00000007c7447c11 */ /* 0x000fe4000f8410ff */
[----:B------:R-:W-:Y:S02]  /*e820*/  LEA R66, P3, R198, UR7, 0x2 ;  /* 0x00000007c6427c11 */ /* 0x000fe4000f8610ff */
[----:B------:R-:W-:Y:S02]  /*e830*/  LEA.HI.X R69, R201, UR9, R72, 0x2, P0 ;  /* 0x00000009c9457c11 */ /* 0x000fe400080f1448 */
[----:B------:R-:W-:-:S02]  /*e840*/  LEA.HI.X R71, R200, UR9, R71, 0x2, P1 ;  /* 0x00000009c8477c11 */ /* 0x000fc400088f1447 */
[----:B------:R-:W-:Y:S02]  /*e850*/  LEA.HI.X R73, R199, UR9, R70, 0x2, P2 ;  /* 0x00000009c7497c11 */ /* 0x000fe400090f1446 */
[----:B------:R-:W-:Y:S02]  /*e860*/  LEA.HI.X R75, R198, UR9, R75, 0x2, P3 ;  /* 0x00000009c64b7c11 */ /* 0x000fe400098f144b */
[----:B------:R-:W-:Y:S02]  /*e870*/  LEA R99, P0, R197, UR7, 0x2 ;  /* 0x00000007c5637c11 */ /* 0x000fe4000f8010ff */
[----:B------:R-:W-:Y:S02]  /*e880*/  LEA R70, P1, R196, UR7, 0x2 ;  /* 0x00000007c4467c11 */ /* 0x000fe4000f8210ff */
[----:B------:R-:W-:Y:S02]  /*e890*/  LEA R72, P2, R195, UR7, 0x2 ;  /* 0x00000007c3487c11 */ /* 0x000fe4000f8410ff */
[----:B------:R-:W-:-:S02]  /*e8a0*/  LEA R74, P3, R194, UR7, 0x2 ;  /* 0x00000007c24a7c11 */ /* 0x000fc4000f8610ff */
[----:B------:R-:W-:Y:S02]  /*e8b0*/  LEA.HI.X R77, R197, UR9, R78, 0x2, P0 ;  /* 0x00000009c54d7c11 */ /* 0x000fe400080f144e */
[----:B------:R-:W-:Y:S02]  /*e8c0*/  LEA.HI.X R79, R196, UR9, R79, 0x2, P1 ;  /* 0x00000009c44f7c11 */ /* 0x000fe400088f144f */
[----:B------:R-:W-:Y:S02]  /*e8d0*/  LEA.HI.X R81, R195, UR9, R76, 0x2, P2 ;  /* 0x00000009c3517c11 */ /* 0x000fe400090f144c */
[----:B------:R-:W-:Y:S02]  /*e8e0*/  LEA.HI.X R83, R194, UR9, R83, 0x2, P3 ;  /* 0x00000009c2537c11 */ /* 0x000fe400098f1453 */
        /* <DEDUP_REMOVED lines=9> */
[----:B------:R-:W-:Y:S02]  /*e980*/  LEA R84, P0, R189, UR7, 0x2 ;  /* 0x00000007bd547c11 */ /* 0x000fe4000f8010ff */
[----:B------:R-:W-:Y:S02]  /*e990*/  LEA R86, P1, R188, UR7, 0x2 ;  /* 0x00000007bc567c11 */ /* 0x000fe4000f8210ff */
[----:B------:R-:W-:Y:S02]  /*e9a0*/  LEA R88, P2, R187, UR7, 0x2 ;  /* 0x00000007bb587c11 */ /* 0x000fe4000f8410ff */
[----:B------:R-:W-:Y:S02]  /*e9b0*/  LEA R90, P3, R186, UR7, 0x2 ;  /* 0x00000007ba5a7c11 */ /* 0x000fe4000f8610ff */
[----:B------:R-:W-:-:S02]  /*e9c0*/  LEA.HI.X R93, R189, UR9, R94, 0x2, P0 ;  /* 0x00000009bd5d7c11 */ /* 0x000fc400080f145e */
[----:B------:R-:W-:Y:S02]  /*e9d0*/  LEA.HI.X R95, R188, UR9, R95, 0x2, P1 ;  /* 0x00000009bc5f7c11 */ /* 0x000fe400088f145f */
[----:B------:R-:W-:Y:S02]  /*e9e0*/  LEA.HI.X R97, R187, UR9, R92, 0x2, P2 ;  /* 0x00000009bb617c11 */ /* 0x000fe400090f145c */
[----:B------:R-:W-:Y:S02]  /*e9f0*/  LEA.HI.X R186, R186, UR9, R5, 0x2, P3 ;  /* 0x00000009baba7c11 */ /* 0x000fe400098f1405 */
        /* <DEDUP_REMOVED lines=35> */
[----:B------:R-:W-:Y:S02]  /*ec30*/  SHF.R.S32.HI R5, RZ, 0x1f, R166 ;  /* 0x0000001fff057819 */ /* 0x000fe400000114a6 */
[----:B------:R-:W-:Y:S02]  /*ec40*/  LEA R146, P1, R168, UR7, 0x2 ;  /* 0x00000007a8927c11 */ /* 0x000fe4000f8210ff */
[----:B------:R-:W-:Y:S02]  /*ec50*/  LEA R149, P3, R166, UR7, 0x2 ;  /* 0x00000007a6957c11 */ /* 0x000fe4000f8610ff */
[----:B------:R-:W-:-:S02]  /*ec60*/  LEA.HI.X R171, R171, UR9, R144, 0x2, P2 ;  /* 0x00000009abab7c11 */ /* 0x000fc400090f1490 */
[----:B------:R-:W-:Y:S02]  /*ec70*/  LEA R144, P0, R169, UR7, 0x2 ;  /* 0x00000007a9907c11 */ /* 0x000fe4000f8010ff */
[----:B------:R-:W-:Y:S02]  /*ec80*/  LEA R147, P2, R167, UR7, 0x2 ;  /* 0x00000007a7937c11 */ /* 0x000fe4000f8410ff */
[----:B------:R-:W-:Y:S02]  /*ec90*/  LEA.HI.X R168, R168, UR9, R150, 0x2, P1 ;  /* 0x00000009a8a87c11 */ /* 0x000fe400088f1496 */
[----:B------:R-:W-:Y:S02]  /*eca0*/  LEA.HI.X R166, R166, UR9, R5, 0x2, P3 ;  /* 0x00000009a6a67c11 */ /* 0x000fe400098f1405 */
[----:B------:R-:W-:Y:S02]  /*ecb0*/  SHF.R.S32.HI R5, RZ, 0x1f, R164 ;  /* 0x0000001fff057819 */ /* 0x000fe400000114a4 */
[----:B------:R-:W-:-:S02]  /*ecc0*/  LEA R150, P1, R164, UR7, 0x2 ;  /* 0x00000007a4967c11 */ /* 0x000fc4000f8210ff */
[----:B------:R-:W-:Y:S02]  /*ecd0*/  LEA R153, P3, R64, UR7, 0x2 ;  /* 0x0000000740997c11 */ /* 0x000fe4000f8610ff */
[----:B------:R-:W-:Y:S02]  /*ece0*/  LEA.HI.X R169, R169, UR9, R151, 0x2, P0 ;  /* 0x00000009a9a97c11 */ /* 0x000fe400080f1497 */
[----:B------:R-:W-:Y:S02]  /*ecf0*/  LEA.HI.X R167, R167, UR9, R148, 0x2, P2 ;  /* 0x00000009a7a77c11 */ /* 0x000fe400090f1494 */
[----:B------:R-:W-:Y:S02]  /*ed00*/  LEA R151, P2, R65, UR7, 0x2 ;  /* 0x0000000741977c11 */ /* 0x000fe4000f8410ff */
[----:B------:R-:W-:Y:S02]  /*ed10*/  LEA.HI.X R164, R164, UR9, R5, 0x2, P1 ;  /* 0x00000009a4a47c11 */ /* 0x000fe400088f1405 */
[----:B------:R-:W-:-:S02]  /*ed20*/  LEA.HI.X R157, R64, UR9, R157, 0x2, P3 ;  /* 0x00000009409d7c11 */ /* 0x000fc400098f149d */
[----:B------:R-:W-:Y:S02]  /*ed30*/  SHF.R.S32.HI R187, RZ, 0x1f, R62 ;  /* 0x0000001fffbb7819 */ /* 0x000fe4000001143e */
[----:B------:R-:W-:Y:S02]  /*ed40*/  SHF.R.S32.HI R191, RZ, 0x1f, R60 ;  /* 0x0000001fffbf7819 */ /* 0x000fe4000001143c */
[----:B------:R-:W-:Y:S02]  /*ed50*/  LEA R154, P1, R62, UR7, 0x2 ;  /* 0x000000073e9a7c11 */ /* 0x000fe4000f8210ff */
[----:B------:R-:W-:Y:S02]  /*ed60*/  LEA R158, P3, R60, UR7, 0x2 ;  /* 0x000000073c9e7c11 */ /* 0x000fe4000f8610ff */
[----:B------:R-:W-:Y:S02]  /*ed70*/  LEA.HI.X R155, R65, UR9, R155, 0x2, P2 ;  /* 0x00000009419b7c11 */ /* 0x000fe400090f149b */
[----:B------:R-:W-:-:S02]  /*ed80*/  SHF.R.S32.HI R188, RZ, 0x1f, R61 ;  /* 0x0000001fffbc7819 */ /* 0x000fc4000001143d */
[----:B------:R-:W-:Y:S02]  /*ed90*/  LEA R156, P2, R61, UR7, 0x2 ;  /* 0x000000073d9c7c11 */ /* 0x000fe4000f8410ff */
[----:B------:R-:W-:Y:S02]  /*eda0*/  LEA.HI.X R187, R62, UR9, R187, 0x2, P1 ;  /* 0x000000093ebb7c11 */ /* 0x000fe400088f14bb */
[----:B------:R-:W-:Y:S02]  /*edb0*/  LEA.HI.X R191, R60, UR9, R191, 0x2, P3 ;  /* 0x000000093cbf7c11 */ /* 0x000fe400098f14bf */
[----:B------:R-:W-:Y:S02]  /*edc0*/  LEA R148, P0, R165, UR7, 0x2 ;  /* 0x00000007a5947c11 */ /* 0x000fe4000f8010ff */
[----:B------:R-:W-:Y:S02]  /*edd0*/  SHF.R.S32.HI R195, RZ, 0x1f, R58 ;  /* 0x0000001fffc37819 */ /* 0x000fe4000001143a */
[----:B------:R-:W-:-:S02]  /*ede0*/  SHF.R.S32.HI R199, RZ, 0x1f, R56 ;  /* 0x0000001fffc77819 */ /* 0x000fc40000011438 */
[----:B------:R-:W-:Y:S02]  /*edf0*/  LEA R162, P1, R58, UR7, 0x2 ;  /* 0x000000073aa27c11 */ /* 0x000fe4000f8210ff */
[----:B------:R-:W-:Y:S02]  /*ee00*/  LEA R189, P3, R56, UR7, 0x2 ;  /* 0x0000000738bd7c11 */ /* 0x000fe4000f8610ff */
[----:B------:R-:W-:Y:S02]  /*ee10*/  LEA.HI.X R188, R61, UR9, R188, 0x2, P2 ;  /* 0x000000093dbc7c11 */ /* 0x000fe400090f14bc */
[----:B------:R-:W-:Y:S02]  /*ee20*/  LEA.HI.X R165, R165, UR9, R152, 0x2, P0 ;  /* 0x00000009a5a57c11 */ /* 0x000fe400080f1498 */
[----:B------:R-:W-:Y:S02]  /*ee30*/  SHF.R.S32.HI R196, RZ, 0x1f, R57 ;  /* 0x0000001fffc47819 */ /* 0x000fe40000011439 */
[----:B------:R-:W-:-:S02]  /*ee40*/  LEA R161, P2, R57, UR7, 0x2 ;  /* 0x0000000739a17c11 */ /* 0x000fc4000f8410ff */
[----:B------:R-:W-:Y:S02]  /*ee50*/  LEA.HI.X R195, R58, UR9, R195, 0x2, P1 ;  /* 0x000000093ac37c11 */ /* 0x000fe400088f14c3 */
[----:B------:R-:W-:Y:S02]  /*ee60*/  LEA.HI.X R199, R56, UR9, R199, 0x2, P3 ;  /* 0x0000000938c77c11 */ /* 0x000fe400098f14c7 */
[----:B------:R-:W-:Y:S02]  /*ee70*/  SHF.R.S32.HI R4, RZ, 0x1f, R239 ;  /* 0x0000001fff047819 */ /* 0x000fe400000114ef */
[----:B------:R-:W-:Y:S02]  /*ee80*/  LEA R152, P0, R63, UR7, 0x2 ;  /* 0x000000073f987c11 */ /* 0x000fe4000f8010ff */
[----:B------:R-:W-:Y:S02]  /*ee90*/  SHF.R.S32.HI R231, RZ, 0x1f, R54 ;  /* 0x0000001fffe77819 */ /* 0x000fe40000011436 */
[----:B------:R-:W-:-:S02]  /*eea0*/  LEA R190, P1, R54, UR7, 0x2 ;  /* 0x0000000736be7c11 */ /* 0x000fc4000f8210ff */
[----:B------:R-:W-:Y:S02]  /*eeb0*/  LEA R197, P3, R52, UR7, 0x2 ;  /* 0x0000000734c57c11 */ /* 0x000fe4000f8610ff */
[----:B------:R-:W-:Y:S02]  /*eec0*/  LEA.HI.X R196, R57, UR9, R196, 0x2, P2 ;  /* 0x0000000939c47c11 */ /* 0x000fe400090f14c4 */
[----:B------:R-:W-:Y:S02]  /*eed0*/  SHF.L.U64.HI R4, R239, 0x2, R4 ;  /* 0x00000002ef047819 */ /* 0x000fe40000010204 */
[----:B------:R-:W-:Y:S02]  /*eee0*/  LEA.HI.X R159, R63, UR9, R159, 0x2, P0 ;  /* 0x000000093f9f7c11 */ /* 0x000fe400080f149f */
[----:B------:R-:W-:Y:S01]  /*eef0*/  LEA R193, P2, R53, UR7, 0x2 ;  /* 0x0000000735c17c11 */ /* 0x000fe2000f8410ff */
[----:B------:R-:W-:Y:S01]  /*ef00*/  STL [R1+0x360], R4 ;  /* 0x0003600401007387 */ /* 0x000fe20000100800 */
[----:B------:R-:W-:-:S02]  /*ef10*/  LEA.HI.X R231, R54, UR9, R231, 0x2, P1 ;  /* 0x0000000936e77c11 */ /* 0x000fc400088f14e7 */
[----:B------:R-:W-:Y:S01]  /*ef20*/  LEA.HI.X R235, R52, UR9, R235, 0x2, P3 ;  /* 0x0000000934eb7c11 */ /* 0x000fe200098f14eb */
[----:B------:R1:W-:Y:S01]  /*ef30*/  STL [R1+0x16c], R0 ;  /* 0x00016c0001007387 */ /* 0x0003e20000100800 */
[----:B------:R-:W-:Y:S02]  /*ef40*/  SHF.R.S32.HI R192, RZ, 0x1f, R59 ;  /* 0x0000001fffc07819 */ /* 0x000fe4000001143b */
[----:B------:R-:W-:Y:S02]  /*ef50*/  LEA R160, P0, R59, UR7, 0x2 ;  /* 0x000000073ba07c11 */ /* 0x000fe4000f8010ff */
[----:B------:R-:W-:Y:S02]  /*ef60*/  SHF.R.S32.HI R239, RZ, 0x1f, R50 ;  /* 0x0000001fffef7819 */ /* 0x000fe40000011432 */
[----:B------:R-:W-:Y:S02]  /*ef70*/  LEA R198, P1, R50, UR7, 0x2 ;  /* 0x0000000732c67c11 */ /* 0x000fe4000f8210ff */
[----:B------:R-:W-:-:S02]  /*ef80*/  LEA R233, P3, R48, UR7, 0x2 ;  /* 0x0000000730e97c11 */ /* 0x000fc4000f8610ff */
[----:B------:R-:W-:Y:S02]  /*ef90*/  LEA.HI.X R232, R53, UR9, R232, 0x2, P2 ;  /* 0x0000000935e87c11 */ /* 0x000fe400090f14e8 */
[----:B------:R-:W-:Y:S02]  /*efa0*/  LEA.HI.X R192, R59, UR9, R192, 0x2, P0 ;  /* 0x000000093bc07c11 */ /* 0x000fe400080f14c0 */
[----:B------:R-:W-:Y:S02]  /*efb0*/  LEA R201, P2, R49, UR7, 0x2 ;  /* 0x0000000731c97c11 */ /* 0x000fe4000f8410ff */
[----:B------:R-:W-:Y:S02]  /*efc0*/  LEA.HI.X R239, R50, UR9, R239, 0x2, P1 ;  /* 0x0000000932ef7c11 */ /* 0x000fe400088f14ef */
[----:B------:R-:W-:Y:S02]  /*efd0*/  LEA.HI.X R243, R48, UR9, R243, 0x2, P3 ;  /* 0x0000000930f37c11 */ /* 0x000fe400098f14f3 */
[----:B------:R-:W-:-:S02]  /*efe0*/  SHF.R.S32.HI R200, RZ, 0x1f, R55 ;  /* 0x0000001fffc87819 */ /* 0x000fc40000011437 */
[----:B------:R-:W-:Y:S02]  /*eff0*/  LEA R163, P0, R55, UR7, 0x2 ;  /* 0x0000000737a37c11 */ /* 0x000fe4000f8010ff */
[----:B------:R-:W-:Y:S02]  /*f000*/  SHF.R.S32.HI R5, RZ, 0x1f, R44 ;  /* 0x0000001fff057819 */ /* 0x000fe4000001142c */
[----:B------:R-:W-:Y:S02]  /*f010*/  LEA R234, P1, R46, UR7, 0x2 ;  /* 0x000000072eea7c11 */ /* 0x000fe4000f8210ff */
[----:B------:R-:W-:Y:S02]  /*f020*/  LEA R241, P3, R44, UR7, 0x2 ;  /* 0x000000072cf17c11 */ /* 0x000fe4000f8610ff */
[----:B------:R-:W-:Y:S02]  /*f030*/  LEA.HI.X R240, R49, UR9, R240, 0x2, P2 ;  /* 0x0000000931f07c11 */ /* 0x000fe400090f14f0 */
[----:B------:R-:W-:-:S02]  /*f040*/  LEA.HI.X R200, R55, UR9, R200, 0x2, P0 ;  /* 0x0000000937c87c11 */ /* 0x000fc400080f14c8 */
[----:B------:R-:W-:Y:S02]  /*f050*/  LEA R237, P2, R45, UR7, 0x2 ;  /* 0x000000072ded7c11 */ /* 0x000fe4000f8410ff */
[----:B------:R-:W-:Y:S02]  /*f060*/  LEA.HI.X R247, R46, UR9, R247, 0x2, P1 ;  /* 0x000000092ef77c11 */ /* 0x000fe400088f14f7 */
[----:B------:R-:W-:Y:S02]  /*f070*/  LEA.HI.X R65, R44, UR9, R5, 0x2, P3 ;  /* 0x000000092c417c11 */ /* 0x000fe400098f1405 */
[----:B------:R-:W-:Y:S02]  /*f080*/  LEA R194, P0, R51, UR7, 0x2 ;  /* 0x0000000733c27c11 */ /* 0x000fe4000f8010ff */
[----:B------:R-:W-:Y:S02]  /*f090*/  SHF.R.S32.HI R46, RZ, 0x1f, R40 ;  /* 0x0000001fff2e7819 */ /* 0x000fe40000011428 */
[----:B------:R-:W-:-:S02]  /*f0a0*/  LEA R249, P3, R40, UR7, 0x2 ;  /* 0x0000000728f97c11 */ /* 0x000fc4000f8610ff */
[----:B------:R-:W-:Y:S02]  /*f0b0*/  LEA.HI.X R248, R45, UR9, R248, 0x2, P2 ;  /* 0x000000092df87c11 */ /* 0x000fe400090f14f8 */
[----:B------:R-:W-:Y:S02]  /*f0c0*/  SHF.R.S32.HI R44, RZ, 0x1f, R42 ;  /* 0x0000001fff2c7819 */ /* 0x000fe4000001142a */
[----:B------:R-:W-:Y:S02]  /*f0d0*/  LEA R242, P1, R42, UR7, 0x2 ;  /* 0x000000072af27c11 */ /* 0x000fe4000f8210ff */
[----:B------:R-:W-:Y:S02]  /*f0e0*/  LEA.HI.X R236, R51, UR9, R236, 0x2, P0 ;  /* 0x0000000933ec7c11 */ /* 0x000fe400080f14ec */
[----:B------:R-:W-:Y:S02]  /*f0f0*/  SHF.R.S32.HI R45, RZ, 0x1f, R41 ;  /* 0x0000001fff2d7819 */ /* 0x000fe40000011429 */
[----:B------:R-:W-:-:S02]  /*f100*/  LEA R245, P2, R41, UR7, 0x2 ;  /* 0x0000000729f57c11 */ /* 0x000fc4000f8410ff */
[----:B-1----:R-:W-:Y:S02]  /*f110*/  LEA.HI.X R0, R40, UR9, R46, 0x2, P3 ;  /* 0x0000000928007c11 */ /* 0x002fe400098f142e */
[----:B------:R-:W-:Y:S02]  /*f120*/  LEA R202, P0, R47, UR7, 0x2 ;  /* 0x000000072fca7c11 */ /* 0x000fe4000f8010ff */
[----:B------:R-:W-:Y:S01]  /*f130*/  LEA.HI.X R63, R42, UR9, R44, 0x2, P1 ;  /* 0x000000092a3f7c11 */ /* 0x000fe200088f142c */
[----:B------:R1:W-:Y:S01]  /*f140*/  STL [R1+0xc4], R0 ;  /* 0x0000c40001007387 */ /* 0x0003e20000100800 */
[----:B------:R-:W-:Y:S02]  /*f150*/  LEA.HI.X R62, R41, UR9, R45, 0x2, P2 ;  /* 0x00000009293e7c11 */ /* 0x000fe400090f142d */
[----:B------:R-:W-:Y:S02]  /*f160*/  LEA R250, P1, R38, UR7, 0x2 ;  /* 0x0000000726fa7c11 */ /* 0x000fe4000f8210ff */
[----:B------:R-:W-:-:S02]  /*f170*/  LEA.HI.X R244, R47, UR9, R244, 0x2, P0 ;  /* 0x000000092ff47c11 */ /* 0x000fc400080f14f4 */
[----:B------:R-:W-:Y:S01]  /*f180*/  LEA R251, P2, R37, UR7, 0x2 ;  /* 0x0000000725fb7c11 */ /* 0x000fe2000f8410ff */
[----:B------:R-:W-:Y:S01]  /*f190*/  STL [R1+0x390], R250 ;  /* 0x000390fa01007387 */ /* 0x000fe20000100800 */
[----:B------:R-:W-:Y:S02]  /*f1a0*/  SHF.R.S32.HI R5, RZ, 0x1f, R43 ;  /* 0x0000001fff057819 */ /* 0x000fe4000001142b */
[----:B------:R-:W-:Y:S01]  /*f1b0*/  LEA R238, P0, R43, UR7, 0x2 ;  /* 0x000000072bee7c11 */ /* 0x000fe2000f8010ff */
[----:B------:R-:W-:Y:S01]  /*f1c0*/  STL [R1+0x38c], R251 ;  /* 0x00038cfb01007387 */ /* 0x000fe20000100800 */
[----:B------:R-:W-:Y:S02]  /*f1d0*/  SHF.R.S32.HI R40, RZ, 0x1f, R38 ;  /* 0x0000001fff287819 */ /* 0x000fe40000011426 */
[----:B-1----:R-:W-:Y:S02]  /*f1e0*/  LEA R0, P3, R36, UR7, 0x2 ;  /* 0x0000000724007c11 */ /* 0x002fe4000f8610ff */
[----:B------:R-:W-:-:S02]  /*f1f0*/  SHF.R.S32.HI R41, RZ, 0x1f, R37 ;  /* 0x0000001fff297819 */ /* 0x000fc40000011425 */
[----:B------:R-:W-:Y:S01]  /*f200*/  SHF.R.S32.HI R42, RZ, 0x1f, R36 ;  /* 0x0000001fff2a7819 */ /* 0x000fe20000011424 */
[----:B------:R1:W-:Y:S01]  /*f210*/  STL [R1], R0 ;  /* 0x0000000001007387 */ /* 0x0003e20000100800 */
[----:B------:R-:W-:Y:S02]  /*f220*/  LEA.HI.X R64, R43, UR9, R5, 0x2, P0 ;  /* 0x000000092b407c11 */ /* 0x000fe400080f1405 */
[----:B------:R-:W-:Y:S02]  /*f230*/  LEA.HI.X R3, R38, UR9, R40, 0x2, P1 ;  /* 0x0000000926037c11 */ /* 0x000fe400088f1428 */
[----:B------:R-:W-:Y:S02]  /*f240*/  SHF.R.S32.HI R5, RZ, 0x1f, R39 ;  /* 0x0000001fff057819 */ /* 0x000fe40000011427 */
[----:B------:R-:W-:Y:S01]  /*f250*/  LEA R246, P0, R39, UR7, 0x2 ;  /* 0x0000000727f67c11 */ /* 0x000fe2000f8010ff */
[----:B------:R2:W-:Y:S01]  /*f260*/  STL [R1+0xf8], R3 ;  /* 0x0000f80301007387 */ /* 0x0005e20000100800 */
[----:B------:R-:W-:-:S02]  /*f270*/  LEA.HI.X R2, R37, UR9, R41, 0x2, P2 ;  /* 0x0000000925027c11 */ /* 0x000fc400090f1429 */
[----:B-1----:R-:W-:Y:S02]  /*f280*/  LEA.HI.X R0, R36, UR9, R42, 0x2, P3 ;  /* 0x0000000924007c11 */ /* 0x002fe400098f142a */
[----:B------:R-:W-:Y:S01]  /*f290*/  LEA.HI.X R39, R39, UR9, R5, 0x2, P0 ;  /* 0x0000000927277c11 */ /* 0x000fe200080f1405 */
[----:B------:R1:W-:Y:S01]  /*f2a0*/  STL [R1+0xfc], R2 ;  /* 0x0000fc0201007387 */ /* 0x0003e20000100800 */
[----:B------:R-:W-:Y:S02]  /*f2b0*/  LEA R252, P0, R35, UR7, 0x2 ;  /* 0x0000000723fc7c11 */ /* 0x000fe4000f8010ff */
[----:B------:R-:W-:Y:S01]  /*f2c0*/  SHF.R.S32.HI R5, RZ, 0x1f, R35 ;  /* 0x0000001fff057819 */ /* 0x000fe20000011423 */
[----:B------:R3:W-:Y:S01]  /*f2d0*/  STL [R1+0x100], R0 ;  /* 0x0001000001007387 */ /* 0x0007e20000100800 */
[----:B------:R-:W-:Y:S02]  /*f2e0*/  SHF.R.S32.HI R36, RZ, 0x1f, R34 ;  /* 0x0000001fff247819 */ /* 0x000fe40000011422 */
[----:B--2---:R-:W-:Y:S01]  /*f2f0*/  LEA R3, P3, R32, UR7, 0x2 ;  /* 0x0000000720037c11 */ /* 0x004fe2000f8610ff */
[----:B------:R-:W-:Y:S01]  /*f300*/  STL [R1+0x388], R252 ;  /* 0x000388fc01007387 */ /* 0x000fe20000100800 */
[----:B------:R-:W-:-:S02]  /*f310*/  SHF.R.S32.HI R38, RZ, 0x1f, R32 ;  /* 0x0000001fff267819 */ /* 0x000fc40000011420 */
[----:B-1----:R-:W-:Y:S02]  /*f320*/  LEA R2, P1, R34, UR7, 0x2 ;  /* 0x0000000722027c11 */ /* 0x002fe4000f8210ff */
[----:B------:R-:W-:Y:S02]  /*f330*/  LEA.HI.X R42, R32, UR9, R38, 0x2, P3 ;  /* 0x00000009202a7c11 */ /* 0x000fe400098f1426 */
[----:B---3--:R-:W-:Y:S01]  /*f340*/  LEA R0, P2, R33, UR7, 0x2 ;  /* 0x0000000721007c11 */ /* 0x008fe2000f8410ff */
[----:B------:R1:W-:Y:S01]  /*f350*/  STL [R1+0x4], R2 ;  /* 0x0000040201007387 */ /* 0x0003e20000100800 */
[----:B------:R-:W-:Y:S02]  /*f360*/  SHF.R.S32.HI R32, RZ, 0x1f, R30 ;  /* 0x0000001fff207819 */ /* 0x000fe4000001141e */
[----:B------:R-:W-:Y:S01]  /*f370*/  LEA R41, P3, R28, UR7, 0x2 ;  /* 0x000000071c297c11 */ /* 0x000fe2000f8610ff */
[----:B------:R2:W-:Y:S01]  /*f380*/  STL [R1+0x8], R0 ;  /* 0x0000080001007387 */ /* 0x0005e20000100800 */
[----:B------:R-:W-:-:S03]  /*f390*/  SHF.R.S32.HI R37, RZ, 0x1f, R33 ;  /* 0x0000001fff257819 */ /* 0x000fc60000011421 */
[----:B------:R-:W-:Y:S01]  /*f3a0*/  STL [R1+0x10], R3 ;  /* 0x0000100301007387 */ /* 0x000fe20000100800 */
[----:B------:R-:W-:Y:S02]  /*f3b0*/  LEA.HI.X R37, R33, UR9, R37, 0x2, P2 ;  /* 0x0000000921257c11 */ /* 0x000fe400090f1425 */
[----:B-1----:R-:W-:Y:S02]  /*f3c0*/  LEA.HI.X R2, R35, UR9, R5, 0x2, P0 ;  /* 0x0000000923027c11 */ /* 0x002fe400080f1405 */
[----:B------:R-:W-:Y:S02]  /*f3d0*/  SHF.R.S32.HI R5, RZ, 0x1f, R31 ;  /* 0x0000001fff057819 */ /* 0x000fe4000001141f */
[----:B--2---:R-:W-:Y:S01]  /*f3e0*/  LEA.HI.X R0, R34, UR9, R36, 0x2, P1 ;  /* 0x0000000922007c11 */ /* 0x004fe200088f1424 */
[----:B------:R1:W-:Y:S01]  /*f3f0*/  STL [R1+0x104], R2 ;  /* 0x0001040201007387 */ /* 0x0003e20000100800 */
[----:B------:R-:W-:Y:S02]  /*f400*/  SHF.R.S32.HI R34, RZ, 0x1f, R28 ;  /* 0x0000001fff227819 */ /* 0x000fe4000001141c */
[----:B------:R-:W-:Y:S01]  /*f410*/  SHF.R.S32.HI R33, RZ, 0x1f, R29 ;  /* 0x0000001fff217819 */ /* 0x000fe2000001141d */
[----:B------:R2:W-:Y:S01]  /*f420*/  STL [R1+0x108], R0 ;  /* 0x0001080001007387 */ /* 0x0005e20000100800 */
[----:B------:R-:W-:-:S02]  /*f430*/  LEA.HI.X R34, R28, UR9, R34, 0x2, P3 ;  /* 0x000000091c227c11 */ /* 0x000fc400098f1422 */
[----:B------:R-:W-:Y:S02]  /*f440*/  SHF.R.S32.HI R28, RZ, 0x1f, R26 ;  /* 0x0000001fff1c7819 */ /* 0x000fe4000001141a */
[----:B------:R-:W-:Y:S02]  /*f450*/  LEA R46, P3, R24, UR7, 0x2 ;  /* 0x00000007182e7c11 */ /* 0x000fe4000f8610ff */
[----:B-1----:R-:W-:Y:S02]  /*f460*/  LEA R2, P0, R31, UR7, 0x2 ;  /* 0x000000071f027c11 */ /* 0x002fe4000f8010ff */
[----:B------:R-:W-:Y:S02]  /*f470*/  LEA R35, P2, R29, UR7, 0x2 ;  /* 0x000000071d237c11 */ /* 0x000fe4000f8410ff */
[----:B--2---:R-:W-:Y:S01]  /*f480*/  LEA R0, P1, R30, UR7, 0x2 ;  /* 0x000000071e007c11 */ /* 0x004fe2000f8210ff */
[----:B------:R-:W-:Y:S01]  /*f490*/  STL [R1+0xc], R2 ;  /* 0x00000c0201007387 */ /* 0x000fe20000100800 */
[----:B------:R-:W-:-:S02]  /*f4a0*/  LEA.HI.X R31, R31, UR9, R5, 0x2, P0 ;  /* 0x000000091f1f7c11 */ /* 0x000fc400080f1405 */
[----:B------:R-:W-:Y:S01]  /*f4b0*/  LEA.HI.X R32, R30, UR9, R32, 0x2, P1 ;  /* 0x000000091e207c11 */ /* 0x000fe200088f1420 */
[----:B------:R1:W-:Y:S01]  /*f4c0*/  STL [R1+0x14], R0 ;  /* 0x0000140001007387 */ /* 0x0003e20000100800 */
[----:B------:R-:W-:Y:S02]  /*f4d0*/  SHF.R.S32.HI R5, RZ, 0x1f, R27 ;  /* 0x0000001fff057819 */ /* 0x000fe4000001141b */
[----:B------:R-:W-:Y:S02]  /*f4e0*/  SHF.R.S32.HI R30, RZ, 0x1f, R24 ;  /* 0x0000001fff1e7819 */ /* 0x000fe40000011418 */
[C---:B------:R-:W-:Y:S02]  /*f4f0*/  LEA R43, P0, R27.reuse, UR7, 0x2 ;  /* 0x000000071b2b7c11 */ /* 0x040fe4000f8010ff */
[----:B------:R-:W-:Y:S02]  /*f500*/  LEA R44, P1, R26, UR7, 0x2 ;  /* 0x000000071a2c7c11 */ /* 0x000fe4000f8210ff */
[----:B------:R-:W-:-:S02]  /*f510*/  LEA.HI.X R48, R27, UR9, R5, 0x2, P0 ;  /* 0x000000091b307c11 */ /* 0x000fc400080f1405 */
[----:B------:R-:W-:Y:S02]  /*f520*/  LEA.HI.X R50, R26, UR9, R28, 0x2, P1 ;  /* 0x000000091a327c11 */ /* 0x000fe400088f141c */
[----:B------:R-:W-:Y:S02]  /*f530*/  LEA.HI.X R53, R24, UR9, R30, 0x2, P3 ;  /* 0x0000000918357c11 */ /* 0x000fe400098f141e */
[----:B------:R-:W-:Y:S02]  /*f540*/  SHF.R.S32.HI R5, RZ, 0x1f, R23 ;  /* 0x0000001fff057819 */ /* 0x000fe40000011417 */
[----:B------:R-:W-:Y:S02]  /*f550*/  SHF.R.S32.HI R24, RZ, 0x1f, R22 ;  /* 0x0000001fff187819 */ /* 0x000fe40000011416 */
[----:B------:R-:W-:Y:S02]  /*f560*/  LEA R47, P0, R23, UR7, 0x2 ;  /* 0x00000007172f7c11 */ /* 0x000fe4000f8010ff */
[----:B------:R-:W-:-:S02]  /*f570*/  LEA R49, P1, R22, UR7, 0x2 ;  /* 0x0000000716317c11 */ /* 0x000fc4000f8210ff */
[----:B------:R-:W-:Y:S02]  /*f580*/  LEA.HI.X R33, R29, UR9, R33, 0x2, P2 ;  /* 0x000000091d217c11 */ /* 0x000fe400090f1421 */
[----:B------:R-:W-:Y:S02]  /*f590*/  SHF.R.S32.HI R29, RZ, 0x1f, R25 ;  /* 0x0000001fff1d7819 */ /* 0x000fe40000011419 */
[----:B------:R-:W-:Y:S02]  /*f5a0*/  LEA R45, P2, R25, UR7, 0x2 ;  /* 0x00000007192d7c11 */ /* 0x000fe4000f8410ff */
[----:B------:R-:W-:Y:S02]  /*f5b0*/  LEA.HI.X R54, R23, UR9, R5, 0x2, P0 ;  /* 0x0000000917367c11 */ /* 0x000fe400080f1405 */
[----:B------:R-:W-:Y:S02]  /*f5c0*/  LEA.HI.X R40, R22, UR9, R24, 0x2, P1 ;  /* 0x0000000916287c11 */ /* 0x000fe400088f1418 */
[----:B------:R-:W-:-:S02]  /*f5d0*/  SHF.R.S32.HI R5, RZ, 0x1f, R20 ;  /* 0x0000001fff057819 */ /* 0x000fc40000011414 */
[C---:B------:R-:W-:Y:S02]  /*f5e0*/  LEA R22, P0, R20.reuse, UR7, 0x2 ;  /* 0x0000000714167c11 */ /* 0x040fe4000f8010ff */
[----:B------:R-:W-:Y:S02]  /*f5f0*/  LEA.HI.X R52, R25, UR9, R29, 0x2, P2 ;  /* 0x0000000919347c11 */ /* 0x000fe400090f141d */
[----:B------:R-:W-:Y:S02]  /*f600*/  SHF.R.S32.HI R25, RZ, 0x1f, R21 ;  /* 0x0000001fff197819 */ /* 0x000fe40000011415 */
[----:B------:R-:W-:Y:S02]  /*f610*/  LEA R51, P2, R21, UR7, 0x2 ;  /* 0x0000000715337c11 */ /* 0x000fe4000f8410ff */
[----:B------:R-:W-:Y:S02]  /*f620*/  LEA.HI.X R4, R20, UR9, R5, 0x2, P0 ;  /* 0x0000000914047c11 */ /* 0x000fe400080f1405 */
[----:B------:R-:W-:-:S02]  /*f630*/  SHF.R.S32.HI R5, RZ, 0x1f, R18 ;  /* 0x0000001fff057819 */ /* 0x000fc40000011412 */
[C---:B------:R-:W-:Y:S02]  /*f640*/  LEA R250, P0, R18.reuse, UR7, 0x2 ;  /* 0x0000000712fa7c11 */ /* 0x040fe4000f8010ff */
[----:B-1----:R-:W-:Y:S02]  /*f650*/  LEA.HI.X R0, R21, UR9, R25, 0x2, P2 ;  /* 0x0000000915007c11 */ /* 0x002fe400090f1419 */
[----:B------:R-:W-:Y:S02]  /*f660*/  LEA.HI.X R252, R18, UR9, R5, 0x2, P0 ;  /* 0x0000000912fc7c11 */ /* 0x000fe400080f1405 */
[----:B------:R-:W-:Y:S01]  /*f670*/  SHF.R.S32.HI R5, RZ, 0x1f, R17 ;  /* 0x0000001fff057819 */ /* 0x000fe20000011411 */
[----:B------:R1:W-:Y:S01]  /*f680*/  STL [R1+0x13c], R0 ;  /* 0x00013c0001007387 */ /* 0x0003e20000100800 */
[----:B------:R-:W-:Y:S02]  /*f690*/  LEA R251, P0, R17, UR7, 0x2 ;  /* 0x0000000711fb7c11 */ /* 0x000fe4000f8010ff */
[----:B------:R-:W-:-:S02]  /*f6a0*/  SHF.R.S32.HI R21, RZ, 0x1f, R19 ;  /* 0x0000001fff157819 */ /* 0x000fc40000011413 */
[----:B------:R-:W-:Y:S02]  /*f6b0*/  LEA R23, P1, R19, UR7, 0x2 ;  /* 0x0000000713177c11 */ /* 0x000fe4000f8210ff */
[----:B------:R-:W-:Y:S02]  /*f6c0*/  IADD3 R121, P3, PT, R121, UR22, RZ ;  /* 0x0000001679797c10 */ /* 0x000fe4000ff7e0ff */
[----:B------:R-:W-:Y:S02]  /*f6d0*/  LEA.HI.X R2, R19, UR9, R21, 0x2, P1 ;  /* 0x0000000913027c11 */ /* 0x000fe400088f1415 */
[----:B-1----:R-:W-:Y:S02]  /*f6e0*/  LEA.HI.X R0, R17, UR9, R5, 0x2, P0 ;  /* 0x0000000911007c11 */ /* 0x002fe400080f1405 */
[----:B------:R-:W-:Y:S02]  /*f6f0*/  SHF.R.S32.HI R5, RZ, 0x1f, R16 ;  /* 0x0000001fff057819 */ /* 0x000fe40000011410 */
[C---:B------:R-:W-:Y:S01]  /*f700*/  LEA R19, P0, R16.reuse, UR7, 0x2 ;  /* 0x0000000710137c11 */ /* 0x040fe2000f8010ff */
[----:B------:R1:W-:Y:S03]  /*f710*/  STL [R1+0x14c], R0 ;  /* 0x00014c0001007387 */ /* 0x0003e60000100800 */
[----:B-1----:R-:W-:-:S02]  /*f720*/  LEA.HI.X R0, R16, UR9, R5, 0x2, P0 ;  /* 0x0000000910007c11 */ /* 0x002fc400080f1405 */
[----:B------:R-:W-:Y:S02]  /*f730*/  SHF.R.S32.HI R5, RZ, 0x1f, R15 ;  /* 0x0000001fff057819 */ /* 0x000fe4000001140f */
[C---:B------:R-:W-:Y:S01]  /*f740*/  LEA R3, P0, R15.reuse, UR7, 0x2 ;  /* 0x000000070f037c11 */ /* 0x040fe2000f8010ff */
[----:B------:R1:W-:Y:S03]  /*f750*/  STL [R1+0x150], R0 ;  /* 0x0001500001007387 */ /* 0x0003e60000100800 */
        /* <DEDUP_REMOVED lines=11> */
[----:B------:R1:W-:Y:S04]  /*f810*/  STL [R1+0x15c], R0 ;  /* 0x00015c0001007387 */ /* 0x0003e80000100800 */
[----:B------:R-:W-:Y:S01]  /*f820*/  STL [R1+0xc0], R13 ;  /* 0x0000c00d01007387 */ /* 0x000fe20000100800 */
[----:B-1----:R-:W-:-:S02]  /*f830*/  LEA.HI.X R0, R12, UR9, R5, 0x2, P0 ;  /* 0x000000090c007c11 */ /* 0x002fc400080f1405 */
[----:B------:R-:W-:Y:S02]  /*f840*/  SHF.R.S32.HI R5, RZ, 0x1f, R11 ;  /* 0x0000001fff057819 */ /* 0x000fe4000001140b */
[C---:B------:R-:W-:Y:S01]  /*f850*/  LEA R12, P0, R11.reuse, UR7, 0x2 ;  /* 0x000000070b0c7c11 */ /* 0x040fe2000f8010ff */
[----:B------:R1:W-:Y:S04]  /*f860*/  STL [R1+0x160], R0 ;  /* 0x0001600001007387 */ /* 0x0003e80000100800 */
[----:B------:R-:W-:Y:S01]  /*f870*/  STL [R1+0xcc], R12 ;  /* 0x0000cc0c01007387 */ /* 0x000fe20000100800 */
[----:B-1----:R-:W-:Y:S02]  /*f880*/  LEA.HI.X R0, R11, UR9, R5, 0x2, P0 ;  /* 0x000000090b007c11 */ /* 0x002fe400080f1405 */
[----:B------:R-:W-:-:S02]  /*f890*/  SHF.R.S32.HI R5, RZ, 0x1f, R10 ;  /* 0x0000001fff057819 */ /* 0x000fc4000001140a */
[C---:B------:R-:W-:Y:S01]  /*f8a0*/  LEA R11, P0, R10.reuse, UR7, 0x2 ;  /* 0x000000070a0b7c11 */ /* 0x040fe2000f8010ff */
[----:B------:R1:W-:Y:S04]  /*f8b0*/  STL [R1+0xe8], R0 ;  /* 0x0000e80001007387 */ /* 0x0003e80000100800 */
[----:B------:R-:W-:Y:S01]  /*f8c0*/  STL [R1+0xd0], R11 ;  /* 0x0000d00b01007387 */ /* 0x000fe20000100800 */
[----:B-1----:R-:W-:Y:S02]  /*f8d0*/  LEA.HI.X R0, R10, UR9, R5, 0x2, P0 ;  /* 0x000000090a007c11 */ /* 0x002fe400080f1405 */
[----:B------:R-:W-:Y:S02]  /*f8e0*/  SHF.R.S32.HI R5, RZ, 0x1f, R9 ;  /* 0x0000001fff057819 */ /* 0x000fe40000011409 */
[C---:B------:R-:W-:Y:S01]  /*f8f0*/  LEA R10, P0, R9.reuse, UR7, 0x2 ;  /* 0x00000007090a7c11 */ /* 0x040fe2000f8010ff */
[----:B------:R1:W-:Y:S04]  /*f900*/  STL [R1+0xd8], R0 ;  /* 0x0000d80001007387 */ /* 0x0003e80000100800 */
[----:B------:R2:W-:Y:S01]  /*f910*/  STL [R1+0xd4], R10 ;  /* 0x0000d40a01007387 */ /* 0x0005e20000100800 */
[----:B-1----:R-:W-:-:S02]  /*f920*/  LEA.HI.X R0, R9, UR9, R5, 0x2, P0 ;  /* 0x0000000909007c11 */ /* 0x002fc400080f1405 */
[----:B------:R-:W-:Y:S02]  /*f930*/  SHF.R.S32.HI R5, RZ, 0x1f, R8 ;  /* 0x0000001fff057819 */ /* 0x000fe40000011408 */
[----:B------:R-:W-:Y:S01]  /*f940*/  LEA R9, P0, R8, UR7, 0x2 ;  /* 0x0000000708097c11 */ /* 0x000fe2000f8010ff */
[----:B------:R1:W-:Y:S01]  /*f950*/  STL [R1+0xec], R0 ;  /* 0x0000ec0001007387 */ /* 0x0003e20000100800 */
[----:B--2---:R-:W-:-:S03]  /*f960*/  IADD3 R10, P4, PT, R128, UR22, RZ ;  /* 0x00000016800a7c10 */ /* 0x004fc6000ff9e0ff */
[----:B------:R2:W-:Y:S01]  /*f970*/  STL [R1+0xdc], R9 ;  /* 0x0000dc0901007387 */ /* 0x0005e20000100800 */
[----:B-1----:R-:W-:Y:S02]  /*f980*/  LEA.HI.X R0, R8, UR9, R5, 0x2, P0 ;  /* 0x0000000908007c11 */ /* 0x002fe400080f1405 */
[----:B------:R-:W-:Y:S02]  /*f990*/  SHF.R.S32.HI R5, RZ, 0x1f, R7 ;  /* 0x0000001fff057819 */ /* 0x000fe40000011407 */
[----:B------:R-:W-:Y:S01]  /*f9a0*/  LEA R8, P0, R7, UR7, 0x2 ;  /* 0x0000000707087c11 */ /* 0x000fe2000f8010ff */
[----:B------:R1:W-:Y:S01]  /*f9b0*/  STL [R1+0xf0], R0 ;  /* 0x0000f00001007387 */ /* 0x0003e20000100800 */
[----:B--2---:R-:W-:Y:S01]  /*f9c0*/  IADD3.X R9, PT, PT, R127, UR23, RZ, P3, !PT ;  /* 0x000000177f097c10 */ /* 0x004fe20009ffe4ff */
[----:B------:R-:W-:Y:S01]  /*f9d0*/  IMAD.MOV.U32 R127, RZ, RZ, R23 ;  /* 0x000000ffff7f7224 */ /* 0x000fe200078e0017 */
[----:B------:R-:W-:Y:S01]  /*f9e0*/  IADD3 R12, P3, PT, R132, UR22, RZ ;  /* 0x00000016840c7c10 */ /* 0x000fe2000ff7e0ff */
[----:B------:R-:W-:Y:S03]  /*f9f0*/  STL [R1+0xe0], R8 ;  /* 0x0000e00801007387 */ /* 0x000fe60000100800 */
[----:B------:R-:W-:Y:S01]  /*fa00*/  IADD3.X R21, PT, PT, R225, UR23, RZ, P3, !PT ;  /* 0x00000017e1157c10 */ /* 0x000fe20009ffe4ff */
[----:B------:R-:W-:Y:S01]  /*fa10*/  IMAD.MOV.U32 R225, RZ, RZ, R34 ;  /* 0x000000ffffe17224 */ /* 0x000fe200078e0022 */
[----:B-1----:R-:W-:-:S02]  /*fa20*/  LEA.HI.X R0, R7, UR9, R5, 0x2, P0 ;  /* 0x0000000907007c11 */ /* 0x002fc400080f1405 */
[----:B------:R-:W-:Y:S02]  /*fa30*/  SHF.R.S32.HI R5, RZ, 0x1f, R6 ;  /* 0x0000001fff057819 */ /* 0x000fe40000011406 */
[C---:B------:R-:W-:Y:S01]  /*fa40*/  LEA R7, P0, R6.reuse, UR7, 0x2 ;  /* 0x0000000706077c11 */ /* 0x040fe2000f8010ff */
[----:B------:R1:W-:Y:S03]  /*fa50*/  STL [R1+0xf4], R0 ;  /* 0x0000f40001007387 */ /* 0x0003e60000100800 */
[----:B-1----:R-:W-:Y:S02]  /*fa60*/  LEA.HI.X R0, R6, UR9, R5, 0x2, P0 ;  /* 0x0000000906007c11 */ /* 0x002fe400080f1405 */
[----:B------:R-:W-:Y:S02]  /*fa70*/  IADD3 R5, P6, PT, R130, UR22, RZ ;  /* 0x0000001682057c10 */ /* 0x000fe4000ffde0ff */
[----:B------:R-:W-:Y:S01]  /*fa80*/  IADD3 R6, P2, PT, R134, UR22, RZ ;  /* 0x0000001686067c10 */ /* 0x000fe2000ff5e0ff */
[----:B------:R1:W-:Y:S01]  /*fa90*/  STL [R1+0x364], R0 ;  /* 0x0003640001007387 */ /* 0x0003e20000100800 */
[----:B------:R-:W-:-:S02]  /*faa0*/  IADD3 R8, P0, PT, R131, UR22, RZ ;  /* 0x0000001683087c10 */ /* 0x000fc4000ff1e0ff */
[----:B------:R-:W-:Y:S01]  /*fab0*/  IADD3.X R13, PT, PT, R229, UR23, RZ, P2, !PT ;  /* 0x00000017e50d7c10 */ /* 0x000fe200097fe4ff */
[----:B------:R2:W-:Y:S01]  /*fac0*/  STL [R1+0xe4], R7 ;  /* 0x0000e40701007387 */ /* 0x0005e20000100800 */
[----:B------:R-:W-:Y:S01]  /*fad0*/  IADD3 R14, P2, PT, R129, UR22, RZ ;  /* 0x00000016810e7c10 */ /* 0x000fe2000ff5e0ff */
[----:B------:R-:W-:Y:S01]  /*fae0*/  IMAD.MOV.U32 R229, RZ, RZ, R51 ;  /* 0x000000ffffe57224 */ /* 0x000fe200078e0033 */
[----:B------:R-:W-:Y:S01]  /*faf0*/  IADD3.X R17, PT, PT, R227, UR23, RZ, P0, !PT ;  /* 0x00000017e3117c10 */ /* 0x000fe200087fe4ff */
[----:B------:R3:W-:Y:S01]  /*fb00*/  STL [R1+0x368], R121 ;  /* 0x0003687901007387 */ /* 0x0007e20000100800 */
[----:B------:R-:W-:Y:S01]  /*fb10*/  IADD3 R18, P0, PT, R123, UR22, RZ ;  /* 0x000000167b127c10 */ /* 0x000fe2000ff1e0ff */
[----:B-1----:R-:W-:Y:S01]  /*fb20*/  IMAD.MOV.U32 R0, RZ, RZ, R19 ;  /* 0x000000ffff007224 */ /* 0x002fe200078e0013 */
[----:B------:R-:W-:Y:S01]  /*fb30*/  IADD3.X R19, PT, PT, R226, UR23, RZ, P4, !PT ;  /* 0x00000017e2137c10 */ /* 0x000fe2000a7fe4ff */
[----:B------:R1:W-:Y:S01]  /*fb40*/  STL [R1+0x36c], R5 ;  /* 0x00036c0501007387 */ /* 0x0003e20000100800 */
[----:B------:R-:W-:Y:S01]  /*fb50*/  IADD3.X R23, PT, PT, R224, UR23, RZ, P2, !PT ;  /* 0x00000017e0177c10 */ /* 0x000fe200097fe4ff */
[----:B------:R-:W-:Y:S01]  /*fb60*/  IMAD.MOV.U32 R224, RZ, RZ, R43 ;  /* 0x000000ffffe07224 */ /* 0x000fe200078e002b */
[----:B--2---:R-:W-:Y:S01]  /*fb70*/  IADD3 R7, P1, PT, R133, UR22, RZ ;  /* 0x0000001685077c10 */ /* 0x004fe2000ff3e0ff */
[----:B------:R2:W-:Y:S01]  /*fb80*/  STL [R1+0x370], R6 ;  /* 0x0003700601007387 */ /* 0x0005e20000100800 */
[----:B------:R-:W-:Y:S01]  /*fb90*/  IADD3 R20, P4, PT, R126, UR22, RZ ;  /* 0x000000167e147c10 */ /* 0x000fe2000ff9e0ff */
[----:B---3--:R-:W-:Y:S01]  /*fba0*/  IMAD.MOV.U32 R121, RZ, RZ, R35 ;  /* 0x000000ffff797224 */ /* 0x008fe200078e0023 */
[----:B------:R-:W-:Y:S01]  /*fbb0*/  IADD3.X R15, PT, PT, R228, UR23, RZ, P1, !PT ;  /* 0x00000017e40f7c10 */ /* 0x000fe20008ffe4ff */
[----:B------:R3:W-:Y:S01]  /*fbc0*/  STL [R1+0x374], R7 ;  /* 0x0003740701007387 */ /* 0x0007e20000100800 */
[----:B------:R-:W-:Y:S01]  /*fbd0*/  IADD3 R16, P1, PT, R125, UR22, RZ ;  /* 0x000000167d107c10 */ /* 0x000fe2000ff3e0ff */
[----:B-1----:R-:W-:Y:S01]  /*fbe0*/  IMAD.MOV.U32 R5, RZ, RZ, R36 ;  /* 0x000000ffff057224 */ /* 0x002fe200078e0024 */
[----:B------:R-:W-:Y:S01]  /*fbf0*/  IADD3 R24, P2, PT, R120, UR22, RZ ;  /* 0x0000001678187c10 */ /* 0x000fe2000ff5e0ff */
[----:B------:R-:W-:Y:S01]  /*fc00*/  STL [R1+0x378], R8 ;  /* 0x0003780801007387 */ /* 0x000fe20000100800 */
[----:B------:R-:W-:Y:S01]  /*fc10*/  IADD3.X R27, PT, PT, R222, UR23, RZ, P0, !PT ;  /* 0x00000017de1b7c10 */ /* 0x000fe200087fe4ff */
[----:B--2---:R-:W-:Y:S01]  /*fc20*/  IMAD.MOV.U32 R6, RZ, RZ, R38 ;  /* 0x000000ffff067224 */ /* 0x004fe200078e0026 */
[----:B------:R-:W-:Y:S01]  /*fc30*/  IADD3 R28, P0, PT, R122, UR22, RZ ;  /* 0x000000167a1c7c10 */ /* 0x000fe2000ff1e0ff */
[----:B------:R-:W-:Y:S01]  /*fc40*/  STL [R1+0x37c], R9 ;  /* 0x00037c0901007387 */ /* 0x000fe20000100800 */
[----:B------:R-:W-:Y:S01]  /*fc50*/  IMAD.MOV.U32 R122, RZ, RZ, R31 ;  /* 0x000000ffff7a7224 */ /* 0x000fe200078e001f */
[----:B------:R-:W-:Y:S01]  /*fc60*/  IADD3.X R25, PT, PT, R223, UR23, RZ, P1, !PT ;  /* 0x00000017df197c10 */ /* 0x000fe20008ffe4ff */
[----:B------:R-:W-:Y:S01]  /*fc70*/  IMAD.MOV.U32 R126, RZ, RZ, R47 ;  /* 0x000000ffff7e7224 */ /* 0x000fe200078e002f */
[----:B------:R1:W-:Y:S01]  /*fc80*/  STL [R1+0x380], R10 ;  /* 0x0003800a01007387 */ /* 0x0003e20000100800 */
[----:B------:R-:W-:Y:S01]  /*fc90*/  IADD3 R26, P1, PT, R118, UR22, RZ ;  /* 0x00000016761a7c10 */ /* 0x000fe2000ff3e0ff */
[----:B------:R-:W-:Y:S01]  /*fca0*/  IMAD.MOV.U32 R223, RZ, RZ, R32 ;  /* 0x000000ffffdf7224 */ /* 0x000fe200078e0020 */
[----:B------:R-:W-:Y:S01]  /*fcb0*/  IADD3.X R29, PT, PT, R221, UR23, RZ, P4, !PT ;  /* 0x00000017dd1d7c10 */ /* 0x000fe2000a7fe4ff */
[----:B------:R-:W-:Y:S01]  /*fcc0*/  IMAD.MOV.U32 R226, RZ, RZ, R44 ;  /* 0x000000ffffe27224 */ /* 0x000fe200078e002c */
[----:B------:R-:W-:Y:S01]  /*fcd0*/  IADD3 R30, P4, PT, R119, UR22, RZ ;  /* 0x00000016771e7c10 */ /* 0x000fe2000ff9e0ff */
[----:B---3--:R-:W-:Y:S01]  /*fce0*/  IMAD.MOV.U32 R7, RZ, RZ, R40 ;  /* 0x000000ffff077224 */ /* 0x008fe200078e0028 */
[----:B------:R-:W-:Y:S01]  /*fcf0*/  IADD3.X R35, PT, PT, R218, UR23, RZ, P1, !PT ;  /* 0x00000017da237c10 */ /* 0x000fe20008ffe4ff */
[----:B------:R-:W-:Y:S01]  /*fd00*/  IMAD.MOV.U32 R123, RZ, RZ, R48 ;  /* 0x000000ffff7b7224 */ /* 0x000fe200078e0030 */
[----:B------:R-:W-:Y:S01]  /*fd10*/  IADD3 R36, P1, PT, R117, UR22, RZ ;  /* 0x0000001675247c10 */ /* 0x000fe2000ff3e0ff */
[----:B-1----:R-:W-:Y:S01]  /*fd20*/  IMAD.MOV.U32 R10, RZ, RZ, R22 ;  /* 0x000000ffff0a7224 */ /* 0x002fe200078e0016 */
[----:B------:R-:W-:Y:S01]  /*fd30*/  IADD3 R22, P3, PT, R124, UR22, RZ ;  /* 0x000000167c167c10 */ /* 0x000fe2000ff7e0ff */
[----:B------:R-:W-:Y:S01]  /*fd40*/  IMAD.MOV.U32 R124, RZ, RZ, R33 ;  /* 0x000000ffff7c7224 */ /* 0x000fe200078e0021 */
[----:B------:R-:W-:Y:S01]  /*fd50*/  IADD3.X R33, PT, PT, R219, UR23, RZ, P2, !PT ;  /* 0x00000017db217c10 */ /* 0x000fe200097fe4ff */
[----:B------:R-:W-:Y:S01]  /*fd60*/  IMAD.MOV.U32 R219, RZ, RZ, R39 ;  /* 0x000000ffffdb7224 */ /* 0x000fe200078e0027 */
[----:B------:R-:W-:Y:S01]  /*fd70*/  IADD3.X R31, PT, PT, R220, UR23, RZ, P3, !PT ;  /* 0x00000017dc1f7c10 */ /* 0x000fe20009ffe4ff */
[----:B------:R-:W-:Y:S01]  /*fd80*/  IMAD.MOV.U32 R220, RZ, RZ, R37 ;  /* 0x000000ffffdc7224 */ /* 0x000fe200078e0025 */
[----:B------:R-:W-:Y:S01]  /*fd90*/  IADD3 R34, P2, PT, R114, UR22, RZ ;  /* 0x0000001672227c10 */ /* 0x000fe2000ff5e0ff */
[----:B------:R-:W-:Y:S01]  /*fda0*/  IMAD.MOV.U32 R228, RZ, RZ, R45 ;  /* 0x000000ffffe47224 */ /* 0x000fe200078e002d */
[----:B------:R-:W-:Y:S01]  /*fdb0*/  IADD3.X R37, PT, PT, R217, UR23, RZ, P0, !PT ;  /* 0x00000017d9257c10 */ /* 0x000fe200087fe4ff */
[----:B------:R-:W-:Y:S01]  /*fdc0*/  IMAD.MOV.U32 R9, RZ, RZ, R53 ;  /* 0x000000ffff097224 */ /* 0x000fe200078e0035 */
        /* <DEDUP_REMOVED lines=8> */
[----:B------:R-:W-:Y:S01]  /*fe50*/  IADD3 R40, P4, PT, R112, UR22, RZ ;  /* 0x0000001670287c10 */ /* 0x000fe2000ff9e0ff */
        /* <DEDUP_REMOVED lines=9> */
[----:B------:R-:W-:-:S02]  /*fef0*/  IADD3.X R45, PT, PT, R213, UR23, RZ, P1, !PT ;  /* 0x00000017d52d7c10 */ /* 0x000fc40008ffe4ff */
[----:B------:R-:W-:Y:S01]  /*ff00*/  IADD3.X R41, PT, PT, R215, UR23, RZ, P3, !PT ;  /* 0x00000017d7297c10 */ /* 0x000fe20009ffe4ff */
[----:B------:R1:W-:Y:S01]  /*ff10*/  STL [R1+0x384], R11 ;  /* 0x0003840b01007387 */ /* 0x0003e20000100800 */
[----:B------:R-:W-:Y:S01]  /*ff20*/  IADD3 R46, P1, PT, R111, UR22, RZ ;  /* 0x000000166f2e7c10 */ /* 0x000fe2000ff3e0ff */
[----:B------:R-:W-:Y:S01]  /*ff30*/  IMAD.MOV.U32 R215, RZ, RZ, R65 ;  /* 0x000000ffffd77224 */ /* 0x000fe200078e0041 */
[----:B------:R-:W-:Y:S02]  /*ff40*/  IADD3.X R49, PT, PT, R211, UR23, RZ, P4, !PT ;  /* 0x00000017d3317c10 */ /* 0x000fe4000a7fe4ff */
[----:B------:R-:W-:Y:S02]  /*ff50*/  IADD3.X R53, PT, PT, R209, UR23, RZ, P2, !PT ;  /* 0x00000017d1357c10 */ /* 0x000fe400097fe4ff */
[----:B------:R-:W-:Y:S02]  /*ff60*/  IADD3 R42, P3, PT, R110, UR22, RZ ;  /* 0x000000166e2a7c10 */ /* 0x000fe4000ff7e0ff */
[----:B------:R-:W-:Y:S01]  /*ff70*/  IADD3 R50, P4, PT, R106, UR22, RZ ;  /* 0x000000166a327c10 */ /* 0x000fe2000ff9e0ff */
[----:B-1----:R-:W-:Y:S01]  /*ff80*/  IMAD.MOV.U32 R11, RZ, RZ, R52 ;  /* 0x000000ffff0b7224 */ /* 0x002fe200078e0034 */
[----:B------:R-:W-:-:S02]  /*ff90*/  IADD3 R54, P2, PT, R107, UR22, RZ ;  /* 0x000000166b367c10 */ /* 0x000fc4000ff5e0ff */
[----:B------:R-:W-:Y:S02]  /*ffa0*/  IADD3.X R57, PT, PT, R207, UR23, RZ, P0, !PT ;  /* 0x00000017cf397c10 */ /* 0x000fe400087fe4ff */
[----:B------:R-:W-:Y:S02]  /*ffb0*/  IADD3 R58, P0, PT, R101, UR22, RZ ;  /* 0x00000016653a7c10 */ /* 0x000fe4000ff1e0ff */
[----:B------:R-:W-:Y:S02]  /*ffc0*/  IADD3.X R55, PT, PT, R208, UR23, RZ, P1, !PT ;  /* 0x00000017d0377c10 */ /* 0x000fe40008ffe4ff */
[----:B------:R-:W-:Y:S02]  /*ffd0*/  IADD3.X R51, PT, PT, R210, UR23, RZ, P3, !PT ;  /* 0x00000017d2337c10 */ /* 0x000fe40009ffe4ff */
[----:B------:R-:W-:Y:S02]  /*ffe0*/  IADD3 R56, P1, PT, R104, UR22, RZ ;  /* 0x0000001668387c10 */ /* 0x000fe4000ff3e0ff */
[----:B------:R-:W-:-:S02]  /*fff0*/  IADD3.X R59, PT, PT, R206, UR23, RZ, P4, !PT ;  /* 0x00000017ce3b7c10 */ /* 0x000fc4000a7fe4ff */
[----:B------:R-:W-:Y:S02]  /*10000*/  IADD3.X R63, PT, PT, R204, UR23, RZ, P2, !PT ;  /* 0x00000017cc3f7c10 */ /* 0x000fe400097fe4ff */
[----:B------:R-:W-:Y:S02]  /*10010*/  IADD3 R52, P3, PT, R109, UR22, RZ ;  /* 0x000000166d347c10 */ /* 0x000fe4000ff7e0ff */
[----:B------:R-:W-:Y:S02]  /*10020*/  IADD3 R60, P4, PT, R105, UR22, RZ ;  /* 0x00000016693c7c10 */ /* 0x000fe4000ff9e0ff */
[----:B------:R-:W-:Y:S02]  /*10030*/  IADD3 R64, P2, PT, R68, UR22, RZ ;  /* 0x0000001644407c10 */ /* 0x000fe4000ff5e0ff */
[----:B------:R-:W-:Y:S02]  /*10040*/  IADD3.X R67, PT, PT, R67, UR23, RZ, P0, !PT ;  /* 0x0000001743437c10 */ /* 0x000fe400087fe4ff */
[----:B------:R-:W-:-:S02]  /*10050*/  IADD3 R68, P0, PT, R99, UR22, RZ ;  /* 0x0000001663447c10 */ /* 0x000fc4000ff1e0ff */
[----:B------:R-:W-:Y:S02]  /*10060*/  IADD3.X R65, PT, PT, R203, UR23, RZ, P1, !PT ;  /* 0x00000017cb417c10 */ /* 0x000fe40008ffe4ff */
[----:B------:R-:W-:Y:S02]  /*10070*/  IADD3.X R61, PT, PT, R205, UR23, RZ, P3, !PT ;  /* 0x00000017cd3d7c10 */ /* 0x000fe40009ffe4ff */
[----:B------:R-:W-:Y:S02]  /*10080*/  IADD3 R66, P1, PT, R66, UR22, RZ ;  /* 0x0000001642427c10 */ /* 0x000fe4000ff3e0ff */
[----:B------:R-:W-:Y:S02]  /*10090*/  IADD3.X R69, PT, PT, R69, UR23, RZ, P4, !PT ;  /* 0x0000001745457c10 */ /* 0x000fe4000a7fe4ff */
[----:B------:R-:W-:Y:S02]  /*100a0*/  IADD3.X R73, PT, PT, R73, UR23, RZ, P2, !PT ;  /* 0x0000001749497c10 */ /* 0x000fe400097fe4ff */
[----:B------:R-:W-:-:S02]  /*100b0*/  IADD3 R62, P3, PT, R103, UR22, RZ ;  /* 0x00000016673e7c10 */ /* 0x000fc4000ff7e0ff */
[----:B------:R-:W-:Y:S02]  /*100c0*/  IADD3 R70, P4, PT, R70, UR22, RZ ;  /* 0x0000001646467c10 */ /* 0x000fe4000ff9e0ff */
[----:B------:R-:W-:Y:S02]  /*100d0*/  IADD3 R74, P2, PT, R74, UR22, RZ ;  /* 0x000000164a4a7c10 */ /* 0x000fe4000ff5e0ff */
[----:B------:R-:W-:Y:S02]  /*100e0*/  IADD3.X R77, PT, PT, R77, UR23, RZ, P0, !PT ;  /* 0x000000174d4d7c10 */ /* 0x000fe400087fe4ff */
[----:B------:R-:W-:Y:S02]  /*100f0*/  IADD3 R78, P0, PT, R78, UR22, RZ ;  /* 0x000000164e4e7c10 */ /* 0x000fe4000ff1e0ff */
[----:B------:R-:W-:Y:S02]  /*10100*/  IADD3.X R75, PT, PT, R75, UR23, RZ, P1, !PT ;  /* 0x000000174b4b7c10 */ /* 0x000fe40008ffe4ff */
[----:B------:R-:W-:-:S02]  /*10110*/  IADD3.X R71, PT, PT, R71, UR23, RZ, P3, !PT ;  /* 0x0000001747477c10 */ /* 0x000fc40009ffe4ff */
[----:B------:R-:W-:Y:S02]  /*10120*/  IADD3 R76, P1, PT, R76, UR22, RZ ;  /* 0x000000164c4c7c10 */ /* 0x000fe4000ff3e0ff */
[----:B------:R-:W-:Y:S02]  /*10130*/  IADD3.X R79, PT, PT, R79, UR23, RZ, P4, !PT ;  /* 0x000000174f4f7c10 */ /* 0x000fe4000a7fe4ff */
[----:B------:R-:W-:Y:S02]  /*10140*/  IADD3.X R83, PT, PT, R83, UR23, RZ, P2, !PT ;  /* 0x0000001753537c10 */ /* 0x000fe400097fe4ff */
[----:B------:R-:W-:Y:S02]  /*10150*/  IADD3 R72, P3, PT, R72, UR22, RZ ;  /* 0x0000001648487c10 */ /* 0x000fe4000ff7e0ff */
[----:B------:R-:W-:Y:S02]  /*10160*/  IADD3 R80, P4, PT, R80, UR22, RZ ;  /* 0x0000001650507c10 */ /* 0x000fe4000ff9e0ff */
        /* <DEDUP_REMOVED lines=56> */
[----:B------:R-:W-:Y:S02]  /*104f0*/  IADD3 R152, P4, PT, R152, UR22, RZ ;  /* 0x0000001698987c10 */ /* 0x000fe4000ff9e0ff */
[----:B------:R-:W-:Y:S02]  /*10500*/  IADD3.X R149, PT, PT, R157, UR23, RZ, P0, !PT ;  /* 0x000000179d957c10 */ /* 0x000fe400087fe4ff */
[----:B------:R-:W-:Y:S02]  /*10510*/  IADD3 R160, P0, PT, R160, UR22, RZ ;  /* 0x00000016a0a07c10 */ /* 0x000fe4000ff1e0ff */
[----:B------:R-:W-:Y:S02]  /*10520*/  IADD3.X R137, PT, PT, R168, UR23, RZ, P1, !PT ;  /* 0x00000017a8897c10 */ /* 0x000fe40008ffe4ff */
[----:B------:R-:W-:-:S02]  /*10530*/  IADD3 R148, P1, PT, R151, UR22, RZ ;  /* 0x0000001697947c10 */ /* 0x000fc4000ff3e0ff */
[----:B------:R-:W-:Y:S02]  /*10540*/  IADD3.X R143, PT, PT, R165, UR23, RZ, P3, !PT ;  /* 0x00000017a58f7c10 */ /* 0x000fe40009ffe4ff */
[----:B------:R-:W-:Y:S02]  /*10550*/  IADD3.X R151, PT, PT, R159, UR23, RZ, P4, !PT ;  /* 0x000000179f977c10 */ /* 0x000fe4000a7fe4ff */
[----:B------:R-:W-:Y:S02]  /*10560*/  IADD3 R154, P3, PT, R154, UR22, RZ ;  /* 0x000000169a9a7c10 */ /* 0x000fe4000ff7e0ff */
[----:B------:R-:W-:Y:S02]  /*10570*/  IADD3.X R159, PT, PT, R192, UR23, RZ, P0, !PT ;  /* 0x00000017c09f7c10 */ /* 0x000fe400087fe4ff */
[----:B------:R-:W-:Y:S02]  /*10580*/  IADD3 R170, P0, PT, R190, UR22, RZ ;  /* 0x00000016beaa7c10 */ /* 0x000fe4000ff1e0ff */
[----:B------:R-:W-:-:S02]  /*10590*/  IADD3 R162, P4, PT, R162, UR22, RZ ;  /* 0x00000016a2a27c10 */ /* 0x000fc4000ff9e0ff */
[----:B------:R-:W-:Y:S02]  /*105a0*/  IADD3.X R145, PT, PT, R164, UR23, RZ, P2, !PT ;  /* 0x00000017a4917c10 */ /* 0x000fe400097fe4ff */
[----:B------:R-:W-:Y:S02]  /*105b0*/  IADD3.X R153, PT, PT, R187, UR23, RZ, P3, !PT ;  /* 0x00000017bb997c10 */ /* 0x000fe40009ffe4ff */
[----:B------:R-:W-:Y:S02]  /*105c0*/  IADD3.X R147, PT, PT, R155, UR23, RZ, P1, !PT ;  /* 0x000000179b937c10 */ /* 0x000fe40008ffe4ff */
[----:B------:R-:W-:Y:S02]  /*105d0*/  IADD3 R164, P3, PT, R161, UR22, RZ ;  /* 0x00000016a1a47c10 */ /* 0x000fe4000ff7e0ff */
[----:B------:R-:W-:Y:S02]  /*105e0*/  IADD3.X R169, PT, PT, R231, UR23, RZ, P0, !PT ;  /* 0x00000017e7a97c10 */ /* 0x000fe400087fe4ff */
[----:B------:R-:W-:-:S02]  /*105f0*/  IADD3 R158, P1, PT, R158, UR22, RZ ;  /* 0x000000169e9e7c10 */ /* 0x000fc4000ff3e0ff */
[----:B------:R-:W-:Y:S02]  /*10600*/  IADD3.X R161, PT, PT, R195, UR23, RZ, P4, !PT ;  /* 0x00000017c3a17c10 */ /* 0x000fe4000a7fe4ff */
[----:B------:R-:W-:Y:S02]  /*10610*/  IADD3 R180, P0, PT, R201, UR22, RZ ;  /* 0x00000016c9b47c10 */ /* 0x000fe4000ff1e0ff */
[----:B------:R-:W-:Y:S02]  /*10620*/  IADD3 R172, P4, PT, R193, UR22, RZ ;  /* 0x00000016c1ac7c10 */ /* 0x000fe4000ff9e0ff */
[----:B------:R-:W-:Y:S02]  /*10630*/  IADD3 R156, P2, PT, R156, UR22, RZ ;  /* 0x000000169c9c7c10 */ /* 0x000fe4000ff5e0ff */
[----:B------:R-:W-:Y:S02]  /*10640*/  IADD3.X R157, PT, PT, R191, UR23, RZ, P1, !PT ;  /* 0x00000017bf9d7c10 */ /* 0x000fe40008ffe4ff */
[----:B------:R-:W-:-:S02]  /*10650*/  IADD3.X R179, PT, PT, R240, UR23, RZ, P0, !PT ;  /* 0x00000017f0b37c10 */ /* 0x000fc400087fe4ff */
[----:B------:R-:W-:Y:S02]  /*10660*/  IADD3 R168, P1, PT, R163, UR22, RZ ;  /* 0x00000016a3a87c10 */ /* 0x000fe4000ff3e0ff */
[----:B------:R-:W-:Y:S02]  /*10670*/  IADD3.X R171, PT, PT, R232, UR23, RZ, P4, !PT ;  /* 0x00000017e8ab7c10 */ /* 0x000fe4000a7fe4ff */
[----:B------:R-:W-:Y:S02]  /*10680*/  IADD3 R190, P0, PT, R241, UR22, RZ ;  /* 0x00000016f1be7c10 */ /* 0x000fe4000ff1e0ff */
[----:B------:R-:W-:Y:S02]  /*10690*/  IADD3.X R163, PT, PT, R196, UR23, RZ, P3, !PT ;  /* 0x00000017c4a37c10 */ /* 0x000fe40009ffe4ff */
[----:B------:R-:W-:Y:S02]  /*106a0*/  IADD3 R182, P4, PT, R233, UR22, RZ ;  /* 0x00000016e9b67c10 */ /* 0x000fe4000ff9e0ff */
[----:B------:R-:W-:-:S02]  /*106b0*/  IADD3.X R155, PT, PT, R188, UR23, RZ, P2, !PT ;  /* 0x00000017bc9b7c10 */ /* 0x000fc400097fe4ff */
[----:B------:R-:W-:Y:S02]  /*106c0*/  IADD3 R174, P3, PT, R197, UR22, RZ ;  /* 0x00000016c5ae7c10 */ /* 0x000fe4000ff7e0ff */
[----:B------:R-:W-:Y:S02]  /*106d0*/  IADD3 R166, P2, PT, R189, UR22, RZ ;  /* 0x00000016bda67c10 */ /* 0x000fe4000ff5e0ff */
[----:B------:R-:W-:Y:S01]  /*106e0*/  IADD3.X R189, PT, PT, R215, UR23, RZ, P0, !PT ;  /* 0x00000017d7bd7c10 */ /* 0x000fe200087fe4ff */
        /* <DEDUP_REMOVED lines=32> */
[----:B------:R-:W-:-:S02]  /*108f0*/  IMAD.MOV.U32 R220, RZ, RZ, R221 ;  /* 0x000000ffffdc7224 */ /* 0x000fc400078e00dd */
[----:B------:R-:W-:Y:S01]  /*10900*/  IMAD.MOV.U32 R215, RZ, RZ, R216 ;  /* 0x000000ffffd77224 */ /* 0x000fe200078e00d8 */
[----:B------:R-:W-:Y:S01]  /*10910*/  IADD3.X R177, PT, PT, R239, UR23, RZ, P1, !PT ;  /* 0x00000017efb17c10 */ /* 0x000fe20008ffe4ff */
[----:B------:R-:W-:Y:S01]  /*10920*/  IMAD.MOV.U32 R126, RZ, RZ, R123 ;  /* 0x000000ffff7e7224 */ /* 0x000fe200078e007b */
[----:B------:R-:W-:Y:S01]  /*10930*/  IADD3 R188, P1, PT, R237, UR22, RZ ;  /* 0x00000016edbc7c10 */ /* 0x000fe2000ff3e0ff */
[----:B------:R-:W-:Y:S02]  /*10940*/  IMAD.MOV.U32 R221, RZ, RZ, R122 ;  /* 0x000000ffffdd7224 */ /* 0x000fe400078e007a */
[----:B------:R-:W-:Y:S01]  /*10950*/  IMAD.MOV.U32 R216, RZ, RZ, R217 ;  /* 0x000000ffffd87224 */ /* 0x000fe200078e00d9 */
[----:B------:R-:W-:Y:S01]  /*10960*/  IADD3.X R195, PT, PT, R215, UR23, RZ, P2, !PT ;  /* 0x00000017d7c37c10 */ /* 0x000fe200097fe4ff */
[----:B------:R-:W-:Y:S01]  /*10970*/  IMAD.MOV.U32 R123, RZ, RZ, R227 ;  /* 0x000000ffff7b7224 */ /* 0x000fe200078e00e3 */
[----:B------:R-:W-:Y:S01]  /*10980*/  IADD3.X R187, PT, PT, R248, UR23, RZ, P1, !PT ;  /* 0x00000017f8bb7c10 */ /* 0x000fe20008ffe4ff */
[----:B------:R-:W-:Y:S01]  /*10990*/  IMAD.MOV.U32 R122, RZ, RZ, R223 ;  /* 0x000000ffff7a7224 */ /* 0x000fe200078e00df */
[----:B------:R-:W-:Y:S01]  /*109a0*/  IADD3 R198, P1, PT, R249, UR22, RZ ;  /* 0x00000016f9c67c10 */ /* 0x000fe2000ff3e0ff */
[----:B------:R-:W-:-:S02]  /*109b0*/  IMAD.MOV.U32 R217, RZ, RZ, R218 ;  /* 0x000000ffffd97224 */ /* 0x000fc400078e00da */
[----:B------:R-:W-:Y:S02]  /*109c0*/  IMAD.MOV.U32 R227, RZ, RZ, R125 ;  /* 0x000000ffffe37224 */ /* 0x000fe400078e007d */
[----:B------:R-:W-:Y:S02]  /*109d0*/  IMAD.MOV.U32 R223, RZ, RZ, R124 ;  /* 0x000000ffffdf7224 */ /* 0x000fe400078e007c */
[----:B------:R-:W-:Y:S02]  /*109e0*/  IMAD.MOV.U32 R218, RZ, RZ, R219 ;  /* 0x000000ffffda7224 */ /* 0x000fe400078e00db */
[----:B------:R-:W-:Y:S02]  /*109f0*/  IMAD.MOV.U32 R125, RZ, RZ, R229 ;  /* 0x000000ffff7d7224 */ /* 0x000fe400078e00e5 */
[----:B------:R-:W-:Y:S02]  /*10a00*/  IMAD.MOV.U32 R124, RZ, RZ, R225 ;  /* 0x000000ffff7c7224 */ /* 0x000fe400078e00e1 */
        /* <DEDUP_REMOVED lines=17> */
[----:B------:R-:W-:Y:S01]  /*10b20*/  IMAD.MOV.U32 R229, RZ, RZ, R11 ;  /* 0x000000ffffe57224 */ /* 0x000fe200078e000b */
[----:B------:R-:W2:Y:S01]  /*10b30*/  LDL.LU R250, [R1+0x390] ;  /* 0x0003900001fa7983 */ /* 0x000ea20000300800 */
        /* <DEDUP_REMOVED lines=14> */
[----:B------:R-:W3:Y:S01]  /*10c20*/  LDL.LU R251, [R1+0x38c] ;  /* 0x00038c0001fb7983 */ /* 0x000ee20000300800 */
[----:B------:R-:W-:-:S02]  /*10c30*/  IMAD.MOV.U32 R10, RZ, RZ, R9 ;  /* 0x000000ffff0a7224 */ /* 0x000fc400078e0009 */
[----:B------:R-:W-:Y:S02]  /*10c40*/  IMAD.MOV.U32 R9, RZ, RZ, R127 ;  /* 0x000000ffff097224 */ /* 0x000fe400078e007f */
[----:B------:R-:W-:Y:S02]  /*10c50*/  IMAD.MOV.U32 R127, RZ, RZ, R8 ;  /* 0x000000ffff7f7224 */ /* 0x000fe400078e0008 */
[----:B------:R-:W-:Y:S02]  /*10c60*/  IMAD.MOV.U32 R8, RZ, RZ, R7 ;  /* 0x000000ffff087224 */ /* 0x000fe400078e0007 */
[----:B------:R-:W-:Y:S02]  /*10c70*/  IMAD.MOV.U32 R7, RZ, RZ, R6 ;  /* 0x000000ffff077224 */ /* 0x000fe400078e0006 */
[----:B------:R-:W-:Y:S02]  /*10c80*/  IMAD.MOV.U32 R6, RZ, RZ, R252 ;  /* 0x000000ffff067224 */ /* 0x000fe400078e00fc */
[----:B------:R-:W3:Y:S04]  /*10c90*/  LDL.LU R252, [R1+0x388] ;  /* 0x0003880001fc7983 */ /* 0x000ee80000300800 */
[----:B------:R-:W3:Y:S01]  /*10ca0*/  LDL.LU R215, [R1] ;  /* 0x0000000001d77983 */ /* 0x000ee20000300800 */
[----:B--2---:R-:W-:-:S02]  /*10cb0*/  IADD3 R202, P4, PT, R250, UR22, RZ ;  /* 0x00000016faca7c10 */ /* 0x004fc4000ff9e0ff */
[----:B---3--:R-:W-:Y:S02]  /*10cc0*/  IADD3 R206, P2, PT, R215, UR22, RZ ;  /* 0x00000016d7ce7c10 */ /* 0x008fe4000ff5e0ff */
[----:B------:R-:W2:Y:S02]  /*10cd0*/  LDL.LU R215, [R1+0xc4] ;  /* 0x0000c40001d77983 */ /* 0x000ea40000300800 */
[----:B--2---:R-:W-:Y:S01]  /*10ce0*/  IADD3.X R197, PT, PT, R215, UR23, RZ, P1, !PT ;  /* 0x00000017d7c57c10 */ /* 0x004fe20008ffe4ff */
[----:B------:R-:W-:Y:S02]  /*10cf0*/  IMAD.MOV.U32 R215, RZ, RZ, R216 ;  /* 0x000000ffffd77224 */ /* 0x000fe400078e00d8 */
[----:B------:R-:W-:Y:S02]  /*10d00*/  IMAD.MOV.U32 R216, RZ, RZ, R217 ;  /* 0x000000ffffd87224 */ /* 0x000fe400078e00d9 */
[----:B------:R-:W-:Y:S02]  /*10d10*/  IMAD.MOV.U32 R217, RZ, RZ, R218 ;  /* 0x000000ffffd97224 */ /* 0x000fe400078e00da */
[----:B------:R-:W-:Y:S01]  /*10d20*/  IMAD.MOV.U32 R218, RZ, RZ, R219 ;  /* 0x000000ffffda7224 */ /* 0x000fe200078e00db */
[----:B------:R-:W-:Y:S01]  /*10d30*/  IADD3.X R199, PT, PT, R215, UR23, RZ, P0, !PT ;  /* 0x00000017d7c77c10 */ /* 0x000fe200087fe4ff */
[----:B------:R-:W-:-:S02]  /*10d40*/  IMAD.MOV.U32 R219, RZ, RZ, R220 ;  /* 0x000000ffffdb7224 */ /* 0x000fc400078e00dc */
[----:B------:R-:W2:Y:S04]  /*10d50*/  LDL.LU R220, [R1+0x108] ;  /* 0x0001080001dc7983 */ /* 0x000ea80000300800 */
[----:B------:R-:W3:Y:S02]  /*10d60*/  LDL.LU R215, [R1+0x4] ;  /* 0x0000040001d77983 */ /* 0x000ee40000300800 */
[----:B---3--:R-:W-:Y:S02]  /*10d70*/  IADD3 R210, P0, PT, R215, UR22, RZ ;  /* 0x00000016d7d27c10 */ /* 0x008fe4000ff1e0ff */
[----:B------:R-:W3:Y:S02]  /*10d80*/  LDL.LU R215, [R1+0xf8] ;  /* 0x0000f80001d77983 */ /* 0x000ee40000300800 */
[----:B---3--:R-:W-:-:S02]  /*10d90*/  IADD3.X R201, PT, PT, R215, UR23, RZ, P4, !PT ;  /* 0x00000017d7c97c10 */ /* 0x008fc4000a7fe4ff */
[----:B------:R-:W3:Y:S01]  /*10da0*/  LDL.LU R215, [R1+0x8] ;  /* 0x0000080001d77983 */ /* 0x000ee20000300800 */
[----:B------:R-:W-:Y:S02]  /*10db0*/  IADD3 R204, P3, PT, R251, UR22, RZ ;  /* 0x00000016fbcc7c10 */ /* 0x000fe4000ff7e0ff */
[----:B---3--:R-:W-:Y:S02]  /*10dc0*/  IADD3 R212, P4, PT, R215, UR22, RZ ;  /* 0x00000016d7d47c10 */ /* 0x008fe4000ff9e0ff */
[----:B------:R-:W3:Y:S02]  /*10dd0*/  LDL.LU R215, [R1+0xfc] ;  /* 0x0000fc0001d77983 */ /* 0x000ee40000300800 */
[----:B---3--:R-:W-:Y:S02]  /*10de0*/  IADD3.X R203, PT, PT, R215, UR23, RZ, P3, !PT ;  /* 0x00000017d7cb7c10 */ /* 0x008fe40009ffe4ff */
[----:B------:R-:W3:Y:S02]  /*10df0*/  LDL.LU R215, [R1+0x10] ;  /* 0x0000100001d77983 */ /* 0x000ee40000300800 */
[----:B---3--:R-:W-:-:S02]  /*10e00*/  IADD3 R214, P3, PT, R215, UR22, RZ ;  /* 0x00000016d7d67c10 */ /* 0x008fc4000ff7e0ff */
[----:B------:R-:W3:Y:S01]  /*10e10*/  LDL.LU R215, [R1+0x100] ;  /* 0x0001000001d77983 */ /* 0x000ee20000300800 */
[----:B------:R-:W-:Y:S02]  /*10e20*/  IADD3 R208, P1, PT, R252, UR22, RZ ;  /* 0x00000016fcd07c10 */ /* 0x000fe4000ff3e0ff */
[----:B---3--:R-:W-:Y:S01]  /*10e30*/  IADD3.X R205, PT, PT, R215, UR23, RZ, P2, !PT ;  /* 0x00000017d7cd7c10 */ /* 0x008fe200097fe4ff */
[----:B------:R-:W-:Y:S02]  /*10e40*/  IMAD.MOV.U32 R215, RZ, RZ, R216 ;  /* 0x000000ffffd77224 */ /* 0x000fe400078e00d8 */
[----:B------:R-:W3:Y:S04]  /*10e50*/  LDL.LU R216, [R1+0xc] ;  /* 0x00000c0001d87983 */ /* 0x000ee80000300800 */
[----:B------:R-:W3:Y:S01]  /*10e60*/  LDL.LU R213, [R1+0x104] ;  /* 0x0001040001d57983 */ /* 0x000ee20000300800 */
[----:B--2---:R-:W-:-:S02]  /*10e70*/  IADD3.X R209, PT, PT, R220, UR23, RZ, P0, !PT ;  /* 0x00000017dcd17c10 */ /* 0x004fc400087fe4ff */
[----:B------:R-:W-:Y:S02]  /*10e80*/  IADD3 R220, P0, PT, R121, UR22, RZ ;  /* 0x0000001679dc7c10 */ /* 0x000fe4000ff1e0ff */
[----:B---3--:R-:W-:Y:S01]  /*10e90*/  IADD3.X R207, PT, PT, R213, UR23, RZ, P1, !PT ;  /* 0x00000017d5cf7c10 */ /* 0x008fe20008ffe4ff */
[----:B------:R-:W-:Y:S02]  /*10ea0*/  IMAD.MOV.U32 R213, RZ, RZ, R215 ;  /* 0x000000ffffd57224 */ /* 0x000fe400078e00d7 */
[----:B------:R-:W-:Y:S02]  /*10eb0*/  IMAD.MOV.U32 R215, RZ, RZ, R217 ;  /* 0x000000ffffd77224 */ /* 0x000fe400078e00d9 */
[----:B------:R-:W-:Y:S02]  /*10ec0*/  IMAD.MOV.U32 R217, RZ, RZ, R218 ;  /* 0x000000ffffd97224 */ /* 0x000fe400078e00da */
[----:B------:R-:W2:Y:S04]  /*10ed0*/  LDL.LU R218, [R1+0x14] ;  /* 0x0000140001da7983 */ /* 0x000ea80000300800 */
[----:B------:R-:W3:Y:S01]  /*10ee0*/  LDL.LU R121, [R1+0x13c] ;  /* 0x00013c0001797983 */ /* 0x000ee20000300800 */
[----:B------:R-:W-:-:S02]  /*10ef0*/  IADD3 R216, P2, PT, R216, UR22, RZ ;  /* 0x00000016d8d87c10 */ /* 0x000fc4000ff5e0ff */
[----:B------:R-:W-:Y:S01]  /*10f00*/  IADD3.X R211, PT, PT, R213, UR23, RZ, P4, !PT ;  /* 0x00000017d5d37c10 */ /* 0x000fe2000a7fe4ff */
[----:B------:R-:W3:Y:S01]  /*10f10*/  LDL.LU R243, [R1+0x14c] ;  /* 0x00014c0001f37983 */ /* 0x000ee20000300800 */
[----:B------:R-:W-:Y:S02]  /*10f20*/  IADD3 R222, P4, PT, R222, UR22, RZ ;  /* 0x00000016dede7c10 */ /* 0x000fe4000ff9e0ff */
[----:B------:R-:W-:Y:S01]  /*10f30*/  IADD3.X R213, PT, PT, R215, UR23, RZ, P3, !PT ;  /* 0x00000017d7d57c10 */ /* 0x000fe20009ffe4ff */
[----:B------:R-:W3:Y:S01]  /*10f40*/  LDL.LU R250, [R1+0xc0] ;  /* 0x0000c00001fa7983 */ /* 0x000ee20000300800 */
[----:B------:R-:W-:Y:S02]  /*10f50*/  IADD3.X R215, PT, PT, R217, UR23, RZ, P2, !PT ;  /* 0x00000017d9d77c10 */ /* 0x000fe400097fe4ff */
[----:B------:R-:W-:Y:S01]  /*10f60*/  IADD3 R224, P3, PT, R224, UR22, RZ ;  /* 0x00000016e0e07c10 */ /* 0x000fe2000ff7e0ff */
[----:B------:R-:W3:Y:S01]  /*10f70*/  LDL.LU R245, [R1+0x150] ;  /* 0x0001500001f57983 */ /* 0x000ee20000300800 */
[----:B------:R-:W-:Y:S01]  /*10f80*/  IADD3 R226, P2, PT, R226, UR22, RZ ;  /* 0x00000016e2e27c10 */ /* 0x000fe2000ff5e0ff */
[----:B------:R-:W-:-:S02]  /*10f90*/  IMAD.MOV.U32 R251, RZ, RZ, R7 ;  /* 0x000000fffffb7224 */ /* 0x000fc400078e0007 */
[----:B------:R-:W-:Y:S01]  /*10fa0*/  IMAD.MOV.U32 R241, RZ, RZ, R6 ;  /* 0x000000fffff17224 */ /* 0x000fe200078e0006 */
[----:B--2---:R-:W-:-:S04]  /*10fb0*/  IADD3 R218, P1, PT, R218, UR22, RZ ;  /* 0x00000016dada7c10 */ /* 0x004fc8000ff3e0ff */
[----:B------:R-:W-:Y:S02]  /*10fc0*/  IADD3.X R217, PT, PT, R219, UR23, RZ, P1, !PT ;  /* 0x00000017dbd97c10 */ /* 0x000fe40008ffe4ff */
[----:B------:R-:W-:Y:S02]  /*10fd0*/  IADD3.X R219, PT, PT, R221, UR23, RZ, P0, !PT ;  /* 0x00000017dddb7c10 */ /* 0x000fe400087fe4ff */
[----:B------:R-:W-:Y:S02]  /*10fe0*/  IADD3.X R221, PT, PT, R122, UR23, RZ, P4, !PT ;  /* 0x000000177add7c10 */ /* 0x000fe4000a7fe4ff */
[----:B------:R-:W-:Y:S02]  /*10ff0*/  IADD3 R232, P4, PT, R223, UR22, RZ ;  /* 0x00000016dfe87c10 */ /* 0x000fe4000ff9e0ff */
[----:B------:R-:W-:Y:S02]  /*11000*/  IADD3.X R223, PT, PT, R124, UR23, RZ, P3, !PT ;  /* 0x000000177cdf7c10 */ /* 0x000fe40009ffe4ff */
[----:B------:R-:W-:-:S02]  /*11010*/  IADD3 R234, P3, PT, R225, UR22, RZ ;  /* 0x00000016e1ea7c10 */ /* 0x000fc4000ff7e0ff */
[----:B------:R-:W-:Y:S02]  /*11020*/  IADD3.X R231, PT, PT, R10, UR23, RZ, P4, !PT ;  /* 0x000000170ae77c10 */ /* 0x000fe4000a7fe4ff */
[----:B------:R-:W2:Y:S01]  /*11030*/  LDL.LU R10, [R1+0xcc] ;  /* 0x0000cc00010a7983 */ /* 0x000ea20000300800 */
[----:B------:R-:W-:Y:S02]  /*11040*/  IADD3 R242, P4, PT, R9, UR22, RZ ;  /* 0x0000001609f27c10 */ /* 0x000fe4000ff9e0ff */
[----:B------:R-:W-:Y:S01]  /*11050*/  IADD3.X R233, PT, PT, R127, UR23, RZ, P3, !PT ;  /* 0x000000177fe97c10 */ /* 0x000fe20009ffe4ff */
[----:B------:R-:W4:Y:S01]  /*11060*/  LDL.LU R247, [R1+0x154] ;  /* 0x0001540001f77983 */ /* 0x000f220000300800 */
[----:B------:R-:W-:-:S03]  /*11070*/  IADD3 R244, P3, PT, R8, UR22, RZ ;  /* 0x0000001608f47c10 */ /* 0x000fc6000ff7e0ff */
[----:B------:R-:W4:Y:S01]  /*11080*/  LDL.LU R9, [R1+0xd0] ;  /* 0x0000d00001097983 */ /* 0x000f220000300800 */
[----:B------:R-:W-:Y:S02]  /*11090*/  IADD3 R230, P0, PT, R230, UR22, RZ ;  /* 0x00000016e6e67c10 */ /* 0x000fe4000ff1e0ff */
[----:B------:R-:W-:Y:S01]  /*110a0*/  IADD3.X R225, PT, PT, R126, UR23, RZ, P2, !PT ;  /* 0x000000177ee17c10 */ /* 0x000fe200097fe4ff */
[----:B------:R-:W4:Y:S01]  /*110b0*/  LDL.LU R249, [R1+0x158] ;  /* 0x0001580001f97983 */ /* 0x000f220000300800 */
[----:B------:R-:W-:-:S03]  /*110c0*/  IADD3 R236, P2, PT, R123, UR22, RZ ;  /* 0x000000167bec7c10 */ /* 0x000fc6000ff5e0ff */
[----:B------:R-:W4:Y:S01]  /*110d0*/  LDL.LU R8, [R1+0xd4] ;  /* 0x0000d40001087983 */ /* 0x000f220000300800 */
[----:B------:R-:W-:-:S03]  /*110e0*/  IADD3.X R229, PT, PT, R229, UR23, RZ, P0, !PT ;  /* 0x00000017e5e57c10 */ /* 0x000fc600087fe4ff */
[----:B------:R-:W4:Y:S01]  /*110f0*/  LDL.LU R252, [R1+0x15c] ;  /* 0x00015c0001fc7983 */ /* 0x000f220000300800 */
[----:B------:R-:W-:-:S03]  /*11100*/  IADD3 R240, P0, PT, R11, UR22, RZ ;  /* 0x000000160bf07c10 */ /* 0x000fc6000ff1e0ff */
[----:B------:R-:W4:Y:S01]  /*11110*/  LDL.LU R123, [R1+0x168] ;  /* 0x00016800017b7983 */ /* 0x000f220000300800 */
[----:B------:R-:W-:-:S03]  /*11120*/  IMAD.MOV.U32 R11, RZ, RZ, R5 ;  /* 0x000000ffff0b7224 */ /* 0x000fc600078e0005 */
[----:B------:R-:W4:Y:S01]  /*11130*/  LDL.LU R7, [R1+0x160] ;  /* 0x0001600001077983 */ /* 0x000f220000300800 */
[----:B---3--:R-:W-:-:S03]  /*11140*/  IADD3.X R235, PT, PT, R121, UR23, RZ, P2, !PT ;  /* 0x0000001779eb7c10 */ /* 0x008fc600097fe4ff */
[----:B------:R-:W3:Y:S01]  /*11150*/  LDL.LU R6, [R1+0xe8] ;  /* 0x0000e80001067983 */ /* 0x000ee20000300800 */
[----:B------:R-:W-:-:S03]  /*11160*/  IADD3 R246, P2, PT, R0, UR22, RZ ;  /* 0x0000001600f67c10 */ /* 0x000fc6000ff5e0ff */
[----:B------:R-:W3:Y:S04]  /*11170*/  LDL.LU R5, [R1+0xd8] ;  /* 0x0000d80001057983 */ /* 0x000ee80000300800 */
[----:B------:R-:W3:Y:S04]  /*11180*/  LDL.LU R122, [R1+0x16c] ;  /* 0x00016c00017a7983 */ /* 0x000ee80000300800 */
[----:B------:R-:W3:Y:S04]  /*11190*/  LDL.LU R121, [R1+0xdc] ;  /* 0x0000dc0001797983 */ /* 0x000ee80000300800 */
[----:B------:R-:W3:Y:S04]  /*111a0*/  LDL.LU R0, [R1+0xec] ;  /* 0x0000ec0001007983 */ /* 0x000ee80000300800 */
[----:B------:R-:W3:Y:S01]  /*111b0*/  LDL.LU R124, [R1+0xe0] ;  /* 0x0000e000017c7983 */ /* 0x000ee20000300800 */
[----:B------:R-:W-:-:S03]  /*111c0*/  IADD3 R228, P1, PT, R228, UR22, RZ ;  /* 0x00000016e4e47c10 */ /* 0x000fc6000ff3e0ff */
[----:B------:R-:W3:Y:S01]  /*111d0*/  LDL.LU R126, [R1+0xf0] ;  /* 0x0000f000017e7983 */ /* 0x000ee20000300800 */
[----:B------:R-:W-:Y:S02]  /*111e0*/  IADD3.X R227, PT, PT, R227, UR23, RZ, P1, !PT ;  /* 0x00000017e3e37c10 */ /* 0x000fe40008ffe4ff */
[----:B------:R-:W-:Y:S02]  /*111f0*/  IADD3 R238, P1, PT, R125, UR22, RZ ;  /* 0x000000167dee7c10 */ /* 0x000fe4000ff3e0ff */
[----:B------:R-:W3:Y:S04]  /*11200*/  LDL.LU R125, [R1+0xe4] ;  /* 0x0000e400017d7983 */ /* 0x000ee80000300800 */
[----:B------:R-:W3:Y:S01]  /*11210*/  LDL.LU R127, [R1+0xf4] ;  /* 0x0000f400017f7983 */ /* 0x000ee20000300800 */
[----:B------:R-:W-:-:S03]  /*11220*/  IADD3.X R237, PT, PT, R4, UR23, RZ, P1, !PT ;  /* 0x0000001704ed7c10 */ /* 0x000fc60008ffe4ff */
[----:B------:R-:W3:Y:S01]  /*11230*/  LDL R4, [R1+0x40] ;  /* 0x0000400001047983 */ /* 0x000ee20000100800 */
[----:B------:R-:W-:-:S03]  /*11240*/  IADD3 R248, P1, PT, R3, UR22, RZ ;  /* 0x0000001603f87c10 */ /* 0x000fc6000ff3e0ff */
[----:B------:R-:W3:Y:S01]  /*11250*/  LDL R3, [R1+0x50] ;  /* 0x0000500001037983 */ /* 0x000ee20000100800 */
[----:B------:R-:W-:-:S03]  /*11260*/  IADD3.X R239, PT, PT, R2, UR23, RZ, P0, !PT ;  /* 0x0000001702ef7c10 */ /* 0x000fc600087fe4ff */
[----:B------:R-:W3:Y:S01]  /*11270*/  LDL R2, [R1+0x44] ;  /* 0x0000440001027983 */ /* 0x000ee20000100800 */
[----:B------:R-:W-:Y:S02]  /*11280*/  IADD3.X R241, PT, PT, R241, UR23, RZ, P4, !PT ;  /* 0x00000017f1f17c10 */ /* 0x000fe4000a7fe4ff */
[----:B------:R-:W-:Y:S02]  /*11290*/  IADD3 R11, P4, PT, R11, UR22, RZ ;  /* 0x000000160b0b7c10 */ /* 0x000fe4000ff9e0ff */
[----:B------:R-:W-:Y:S02]  /*112a0*/  IADD3.X R243, PT, PT, R243, UR23, RZ, P3, !PT ;  /* 0x00000017f3f37c10 */ /* 0x000fe40009ffe4ff */
[----:B------:R-:W-:Y:S01]  /*112b0*/  IADD3 R250, P3, PT, R250, UR22, RZ ;  /* 0x00000016fafa7c10 */ /* 0x000fe2000ff7e0ff */
[----:B------:R1:W-:Y:S01]  /*112c0*/  STL [R1], R11 ;  /* 0x0000000b01007387 */ /* 0x0003e20000100800 */
[----:B------:R-:W-:Y:S02]  /*112d0*/  IADD3 R251, P0, PT, R251, UR22, RZ ;  /* 0x00000016fbfb7c10 */ /* 0x000fe4000ff1e0ff */
[----:B------:R-:W-:Y:S01]  /*112e0*/  IADD3.X R245, PT, PT, R245, UR23, RZ, P2, !PT ;  /* 0x00000017f5f57c10 */ /* 0x000fe200097fe4ff */
[----:B-1----:R1:W5:Y:S04]  /*112f0*/  LDL.LU R11, [R1+0x384] ;  /* 0x00038400010b7983 */ /* 0x0023680000300800 */
[----:B------:R1:W-:Y:S04]  /*11300*/  STL [R1+0x8], R250 ;  /* 0x000008fa01007387 */ /* 0x0003e80000100800 */
[----:B-1----:R-:W3:Y:S01]  /*11310*/  LDL R250, [R1+0x48] ;  /* 0x0000480001fa7983 */ /* 0x002ee20000100800 */
[----:B--2---:R-:W-:-:S02]  /*11320*/  IADD3 R10, P2, PT, R10, UR22, RZ ;  /* 0x000000160a0a7c10 */ /* 0x004fc4000ff5e0ff */
[----:B----4-:R-:W-:-:S03]  /*11330*/  IADD3.X R247, PT, PT, R247, UR23, RZ, P1, !PT ;  /* 0x00000017f7f77c10 */ /* 0x010fc60008ffe4ff */
[----:B------:R1:W-:Y:S01]  /*11340*/  STL [R1+0x10], R10 ;  /* 0x0000100a01007387 */ /* 0x0003e20000100800 */
[----:B------:R-:W-:Y:S02]  /*11350*/  IADD3 R9, P1, PT, R9, UR22, RZ ;  /* 0x0000001609097c10 */ /* 0x000fe4000ff3e0ff */
[----:B------:R-:W-:Y:S01]  /*11360*/  IADD3.X R249, PT, PT, R249, UR23, RZ, P0, !PT ;  /* 0x00000017f9f97c10 */ /* 0x000fe200087fe4ff */
[----:B-1----:R1:W5:Y:S01]  /*11370*/  LDL.LU R10, [R1+0x380] ;  /* 0x00038000010a7983 */ /* 0x0023620000300800 */
[----:B------:R-:W-:-:S03]  /*11380*/  IADD3 R8, P0, PT, R8, UR22, RZ ;  /* 0x0000001608087c10 */ /* 0x000fc6000ff1e0ff */
[----:B------:R2:W-:Y:S01]  /*11390*/  STL [R1+0x18], R9 ;  /* 0x0000180901007387 */ /* 0x0005e20000100800 */
[----:B------:R-:W-:-:S03]  /*113a0*/  IADD3.X R7, PT, PT, R7, UR23, RZ, P3, !PT ;  /* 0x0000001707077c10 */ /* 0x000fc60009ffe4ff */
[----:B--2---:R1:W5:Y:S01]  /*113b0*/  LDL.LU R9, [R1+0x37c] ;  /* 0x00037c0001097983 */ /* 0x0043620000300800 */
[----:B---3--:R-:W-:-:S03]  /*113c0*/  IADD3.X R6, PT, PT, R6, UR23, RZ, P2, !PT ;  /* 0x0000001706067c10 */ /* 0x008fc600097fe4ff */
[----:B------:R2:W-:Y:S01]  /*113d0*/  STL [R1+0x20], R8 ;  /* 0x0000200801007387 */ /* 0x0005e20000100800 */
[----:B------:R-:W-:-:S03]  /*113e0*/  IADD3.X R5, PT, PT, R5, UR23, RZ, P1, !PT ;  /* 0x0000001705057c10 */ /* 0x000fc60008ffe4ff */
[----:B--2---:R1:W5:Y:S01]  /*113f0*/  LDL.LU R8, [R1+0x378] ;  /* 0x0003780001087983 */ /* 0x0043620000300800 */
[----:B------:R-:W-:-:S03]  /*11400*/  IADD3 R121, P1, PT, R121, UR14, RZ ;  /* 0x0000000e79797c10 */ /* 0x000fc6000ff3e0ff */
[----:B------:R2:W-:Y:S01]  /*11410*/  STL [R1+0x4], R7 ;  /* 0x0000040701007387 */ /* 0x0005e20000100800 */
[----:B------:R-:W-:-:S03]  /*11420*/  IADD3.X R0, PT, PT, R0, UR15, RZ, P0, !PT ;  /* 0x0000000f00007c10 */ /* 0x000fc600087fe4ff */
[----:B--2---:R1:W5:Y:S04]  /*11430*/  LDL.LU R7, [R1+0x374] ;  /* 0x0003740001077983 */ /* 0x0043680000300800 */
[----:B------:R2:W-:Y:S04]  /*11440*/  STL [R1+0xc], R6 ;  /* 0x00000c0601007387 */ /* 0x0005e80000100800 */
[----:B--2---:R1:W5:Y:S04]  /*11450*/  LDL.LU R6, [R1+0x370] ;  /* 0x0003700001067983 */ /* 0x0043680000300800 */
[----:B------:R2:W-:Y:S04]  /*11460*/  STL [R1+0x14], R5 ;  /* 0x0000140501007387 */ /* 0x0005e80000100800 */
[----:B--2---:R1:W5:Y:S04]  /*11470*/  LDL.LU R5, [R1+0x36c] ;  /* 0x00036c0001057983 */ /* 0x0043680000300800 */
[----:B------:R2:W-:Y:S04]  /*11480*/  STL [R1+0x28], R121 ;  /* 0x0000287901007387 */ /* 0x0005e80000100800 */
[----:B--2---:R1:W5:Y:S04]  /*11490*/  LDL.LU R121, [R1+0x368] ;  /* 0x0003680001797983 */ /* 0x0043680000300800 */
[----:B------:R2:W-:Y:S04]  /*114a0*/  STL [R1+0x1c], R0 ;  /* 0x00001c0001007387 */ /* 0x0005e80000100800 */
[----:B--2---:R-:W2:Y:S01]  /*114b0*/  LDL.LU R0, [R1+0x364] ;  /* 0x0003640001007983 */ /* 0x004ea20000300800 */
[----:B------:R-:W-:-:S05]  /*114c0*/  IADD3 R124, P0, PT, R124, UR16, RZ ;  /* 0x000000107c7c7c10 */ /* 0x000fca000ff1e0ff */
[----:B------:R3:W-:Y:S02]  /*114d0*/  STL [R1+0x30], R124 ;  /* 0x0000307c01007387 */ /* 0x0007e40000100800 */
[----:B---3--:R-:W-:-:S05]  /*114e0*/  IADD3.X R124, PT, PT, R126, UR17, RZ, P1, !PT ;  /* 0x000000117e7c7c10 */ /* 0x008fca0008ffe4ff */
[----:B------:R3:W-:Y:S02]  /*114f0*/  STL [R1+0x24], R124 ;  /* 0x0000247c01007387 */ /* 0x0007e40000100800 */
[----:B---3--:R-:W-:Y:S02]  /*11500*/  IADD3.X R124, PT, PT, R127, UR25, RZ, P0, !PT ;  /* 0x000000197f7c7c10 */ /* 0x008fe400087fe4ff */
[----:B------:R-:W3:Y:S01]  /*11510*/  S2R R127, SR_TID.X ;  /* 0x00000000007f7919 */ /* 0x000ee20000002100 */
[----:B------:R-:W-:-:S05]  /*11520*/  IADD3 R125, P1, PT, R125, UR24, RZ ;  /* 0x000000187d7d7c10 */ /* 0x000fca000ff3e0ff */
[----:B------:R4:W-:Y:S04]  /*11530*/  STL [R1+0x38], R125 ;  /* 0x0000387d01007387 */ /* 0x0009e80000100800 */
[----:B------:R1:W-:Y:S01]  /*11540*/  STL [R1+0x2c], R124 ;  /* 0x00002c7c01007387 */ /* 0x0003e20000100800 */
[----:B------:R-:W-:Y:S02]  /*11550*/  SHF.R.S32.HI R126, RZ, 0x1f, R2 ;  /* 0x0000001fff7e7819 */ /* 0x000fe40000011402 */
[----:B----4-:R-:W-:Y:S02]  /*11560*/  SHF.R.S32.HI R125, RZ, 0x1f, R3 ;  /* 0x0000001fff7d7819 */ /* 0x010fe40000011403 */
[----:B-1----:R-:W-:-:S04]  /*11570*/  SHF.R.S32.HI R124, RZ, 0x1f, R4 ;  /* 0x0000001fff7c7819 */ /* 0x002fc80000011404 */
[----:B------:R-:W-:Y:S02]  /*11580*/  SHF.L.U64.HI R124, R4, 0x2, R124 ;  /* 0x00000002047c7819 */ /* 0x000fe4000001027c */
[----:B------:R1:W5:Y:S01]  /*11590*/  LDL.LU R4, [R1+0x360] ;  /* 0x0003600001047983 */ /* 0x0003620000300800 */
[----:B------:R-:W-:-:S03]  /*115a0*/  SHF.L.U64.HI R125, R3, 0x2, R125 ;  /* 0x00000002037d7819 */ /* 0x000fc6000001027d */
[----:B------:R1:W5:Y:S01]  /*115b0*/  LDL.LU R3, [R1+0x35c] ;  /* 0x00035c0001037983 */ /* 0x0003620000300800 */
[----:B---3--:R-:W-:-:S04]  /*115c0*/  SHF.R.U32.HI R127, RZ, 0x6, R127 ;  /* 0x00000006ff7f7819 */ /* 0x008fc8000001167f */
[----:B------:R-:W-:Y:S01]  /*115d0*/  SGXT.U32 R127, R127, 0x1 ;  /* 0x000000017f7f781a */ /* 0x000fe20000000000 */
[----:B------:R3:W-:Y:S02]  /*115e0*/  STL [R1+0x90], R124 ;  /* 0x0000907c01007387 */ /* 0x0007e40000100800 */
[----:B---3--:R-:W-:Y:S02]  /*115f0*/  SHF.L.U64.HI R124, R2, 0x2, R126 ;  /* 0x00000002027c7819 */ /* 0x008fe4000001027e */
[----:B------:R-:W-:Y:S01]  /*11600*/  IMAD R126, R127, UR18, RZ ;  /* 0x000000127f7e7c24 */ /* 0x000fe2000f8e02ff */
[----:B------:R1:W5:Y:S01]  /*11610*/  LDL.LU R2, [R1+0x358] ;  /* 0x0003580001027983 */ /* 0x0003620000300800 */
[----:B------:R-:W3:Y:S03]  /*11620*/  S2R R127, SR_TID.X ;  /* 0x00000000007f7919 */ /* 0x000ee60000002100 */
[----:B------:R-:W-:Y:S04]  /*11630*/  STL [R1+0x94], R125 ;  /* 0x0000947d01007387 */ /* 0x000fe80000100800 */
[----:B------:R4:W-:Y:S02]  /*11640*/  STL [R1+0x98], R124 ;  /* 0x0000987c01007387 */ /* 0x0009e40000100800 */
[----:B----4-:R-:W-:-:S04]  /*11650*/  SHF.R.S32.HI R124, RZ, 0x1f, R250 ;  /* 0x0000001fff7c7819 */ /* 0x010fc800000114fa */
[----:B------:R-:W-:Y:S02]  /*11660*/  SHF.L.U64.HI R124, R250, 0x2, R124 ;  /* 0x00000002fa7c7819 */ /* 0x000fe4000001027c */
[----:B------:R-:W-:Y:S01]  /*11670*/  SHF.R.S32.HI R125, RZ, 0x1f, R126 ;  /* 0x0000001fff7d7819 */ /* 0x000fe2000001147e */
[----:B------:R-:W-:Y:S01]  /*11680*/  ULEA.HI UR6, UR6, UR8, URZ, 0x5 ;  /* 0x0000000806067291 */ /* 0x000fe2000f8f28ff */
[--C-:B---3--:R-:W-:Y:S01]  /*11690*/  SHF.R.U32.HI R250, RZ, 0x6, R127.reuse ;  /* 0x00000006fffa7819 */ /* 0x108fe2000001167f */
[----:B------:R3:W-:Y:S01]  /*116a0*/  STL [R1+0x9c], R124 ;  /* 0x00009c7c01007387 */ /* 0x0007e20000100800 */
[----:B------:R-:W-:Y:S02]  /*116b0*/  SHF.R.U32.HI R127, RZ, 0x6, R127 ;  /* 0x00000006ff7f7819 */ /* 0x000fe4000001167f */
[----:B------:R-:W-:Y:S01]  /*116c0*/  SGXT.U32 R250, R250, 0x1 ;  /* 0x00000001fafa781a */ /* 0x000fe20000000000 */
[----:B------:R-:W-:Y:S01]  /*116d0*/  USHF.R.S32.HI UR6, URZ, 0x5, UR6 ;  /* 0x00000005ff067899 */ /* 0x000fe20008011406 */
[----:B------:R-:W-:-:S02]  /*116e0*/  SGXT.U32 R127, R127, 0x1 ;  /* 0x000000017f7f781a */ /* 0x000fc40000000000 */
[----:B------:R-:W-:Y:S02]  /*116f0*/  LOP3.LUT R250, R250, 0x1e, RZ, 0xfc, !PT ;  /* 0x0000001efafa7812 */ /* 0x000fe400078efcff */
[----:B---3--:R-:W-:Y:S01]  /*11700*/  SHF.L.U64.HI R124, R126, 0x2, R125 ;  /* 0x000000027e7c7819 */ /* 0x008fe2000001027d */
[----:B------:R-:W-:Y:S01]  /*11710*/  UISETP.LT.AND UP3, UPT, UR6, 0x2, UPT ;  /* 0x000000020600788c */ /* 0x000fe2000bf61270 */
[----:B------:R-:W-:-:S03]  /*11720*/  LOP3.LUT R126, R127, 0x1c, RZ, 0xfc, !PT ;  /* 0x0000001c7f7e7812 */ /* 0x000fc600078efcff */
[----:B------:R3:W-:Y:S01]  /*11730*/  STL [R1+0xa0], R124 ;  /* 0x0000a07c01007387 */ /* 0x0007e20000100800 */
[----:B------:R-:W-:Y:S02]  /*11740*/  IADD3.X R252, PT, PT, R252, UR23, RZ, P4, !PT ;  /* 0x00000017fcfc7c10 */ /* 0x000fe4000a7fe4ff */
[----:B------:R-:W-:Y:S01]  /*11750*/  IADD3 R123, P4, PT, R123, UR20, RZ ;  /* 0x000000147b7b7c10 */ /* 0x000fe2000ff9e0ff */
[----:B------:R-:W-:Y:S01]  /*11760*/  USEL UR36, UR6, 0x2, !UP3 ;  /* 0x0000000206247887 */ /* 0x000fe2000d800000 */
[----:B---3--:R-:W-:Y:S01]  /*11770*/  IMAD R124, R250, UR18, RZ ;  /* 0x00000012fa7c7c24 */ /* 0x008fe2000f8e02ff */
[C---:B------:R-:W-:Y:S02]  /*11780*/  LOP3.LUT R250, R127.reuse, 0x1a, RZ, 0xfc, !PT ;  /* 0x0000001a7ffa7812 */ /* 0x040fe400078efcff */
[----:B------:R-:W-:Y:S02]  /*11790*/  LOP3.LUT R127, R127, 0x18, RZ, 0xfc, !PT ;  /* 0x000000187f7f7812 */ /* 0x000fe400078efcff */
[----:B------:R-:W-:Y:S01]  /*117a0*/  IADD3.X R122, PT, PT, R122, UR21, RZ, P4, !PT ;  /* 0x000000157a7a7c10 */ /* 0x000fe2000a7fe4ff */
[----:B------:R-:W-:-:S02]  /*117b0*/  UIADD3 UR35, UPT, UPT, UR6, -0x2, URZ ;  /* 0xfffffffe06237890 */ /* 0x000fc4000fffe0ff */
[----:B------:R-:W-:Y:S02]  /*117c0*/  USHF.L.U64.HI UR33, UR19, 0x2, UR33 ;  /* 0x0000000213217899 */ /* 0x000fe40008010221 */
[----:B------:R-:W-:Y:S02]  /*117d0*/  USHF.L.U64.HI UR34, UR40, 0x2, UR34 ;  /* 0x0000000228227899 */ /* 0x000fe40008010222 */
[----:B------:R-:W-:Y:S01]  /*117e0*/  UIADD3 UR36, UPT, UPT, UR36, -0x1, URZ ;  /* 0xffffffff24247890 */ /* 0x000fe2000fffe0ff */
[----:B------:R-:W-:Y:S01]  /*117f0*/  UMOV UR6, URZ ;  /* 0x000000ff00067c82 */ /* 0x000fe20008000000 */
[----:B--2---:R-:W-:Y:S02]  /*11800*/  IADD3.X R125, PT, PT, R0, UR13, RZ, P1, !PT ;  /* 0x0000000d007d7c10 */ /* 0x004fe40008ffe4ff */
[----:B------:R1:W5:Y:S04]  /*11810*/  LDL.LU R0, [R1+0x350] ;  /* 0x0003500001007983 */ /* 0x0003680000300800 */
[----:B------:R2:W-:Y:S04]  /*11820*/  STL [R1+0x34], R125 ;  /* 0x0000347d01007387 */ /* 0x0005e80000100800 */
[----:B------:R3:W-:Y:S01]  /*11830*/  STL [R1+0xa4], R124 ;  /* 0x0000a47c01007387 */ /* 0x0007e20000100800 */
[----:B--2---:R-:W-:-:S02]  /*11840*/  IMAD R125, R126, UR26, RZ ;  /* 0x0000001a7e7d7c24 */ /* 0x004fc4000f8e02ff */
[----:B------:R-:W-:Y:S02]  /*11850*/  IMAD R126, R250, UR27, RZ ;  /* 0x0000001bfa7e7c24 */ /* 0x000fe4000f8e02ff */
[----:B---3--:R-:W-:Y:S02]  /*11860*/  IMAD.MOV.U32 R124, RZ, RZ, RZ ;  /* 0x000000ffff7c7224 */ /* 0x008fe400078e00ff */
[----:B-1----:R-:W-:-:S07]  /*11870*/  IMAD R125, R127, UR28, RZ ;  /* 0x0000001c7f7d7c24 */ /* 0x002fce000f8e02ff */
.L_x_10:
[----:B------:R-:W-:-:S04]  /*11880*/  DEPBAR.LE SB0, 0x0 ;  /* 0x000080000000791a */ /* 0x000fc80000000000 */
[----:B------:R-:W-:Y:S01]  /*11890*/  UIADD3 UR4, UPT, UPT, UR4, 0x1, URZ ;  /* 0x0000000104047890 */ /* 0x000fe2000fffe0ff */
[----:B------:R-:W-:Y:S01]  /*118a0*/  IMAD.U32 R124, R124, -0x80000000, RZ ;  /* 0x800000007c7c7824 */ /* 0x000fe200078e00ff */
[----:B------:R-:W-:Y:S02]  /*118b0*/  ULEA UR13, UR32, UR10, 0x3 ;  /* 0x0000000a200d7291 */ /* 0x000fe4000f8e18ff */
[----:B------:R-:W-:Y:S02]  /*118c0*/  UISETP.GT.AND UP3, UPT, UR4, 0x1, UPT ;  /* 0x000000010400788c */ /* 0x000fe4000bf64270 */
[----:B------:R-:W-:Y:S02]  /*118d0*/  UIADD3 UR13, UPT, UPT, UR13, 0x24000, URZ ;  /* 0x000240000d0d7890 */ /* 0x000fe4000fffe0ff */
[----:B------:R-:W-:Y:S01]  /*118e0*/  USEL UR4, UR4, URZ, !UP3 ;  /* 0x000000ff04047287 */ /* 0x000fe2000d800000 */
[----:B------:R-:W-:Y:S06]  /*118f0*/  BAR.SYNC.DEFER_BLOCKING 0x0 ;  /* 0x0000000000007b1d */ /* 0x000fec0000010000 */
[----:B------:R-:W-:Y:S05]  /*11900*/  BRA.U UP1, `(.L_x_8) ;  /* 0x0000000501007547 */ /* 0x000fea000b800000 */
[----:B------:R-:W-:Y:S02]  /*11910*/  ULEA UR9, UR4, UR10, 0x10 ;  /* 0x0000000a04097291 */ /* 0x000fe4000f8e80ff */
[----:B------:R-:W-:Y:S02]  /*11920*/  ULEA UR14, UR4, UR10, 0xd ;  /* 0x0000000a040e7291 */ /* 0x000fe4000f8e68ff */
[----:B------:R-:W-:Y:S02]  /*11930*/  USHF.R.U32.HI UR9, URZ, 0x4, UR9 ;  /* 0x00000004ff097899 */ /* 0x000fe40008011609 */
[----:B------:R-:W-:Y:S02]  /*11940*/  UIADD3 UR14, UPT, UPT, UR14, 0x20000, URZ ;  /* 0x000200000e0e7890 */ /* 0x000fe4000fffe0ff */
[----:B------:R-:W-:Y:S02]  /*11950*/  USGXT.U32 UR16, UR9, 0xe ;  /* 0x0000000e0910789a */ /* 0x000fe40008000000 */
[----:B------:R-:W-:-:S02]  /*11960*/  USHF.R.U32.HI UR14, URZ, 0x4, UR14 ;  /* 0x00000004ff0e7899 */ /* 0x000fc4000801160e */
[----:B------:R-:W-:Y:S02]  /*11970*/  UIADD3 UR20, UP3, UPT, UR16, 0x2, URZ ;  /* 0x0000000210147890 */ /* 0x000fe4000ff7e0ff */
[----:B------:R-:W-:Y:S01]  /*11980*/  USGXT.U32 UR14, UR14, 0xe ;  /* 0x0000000e0e0e789a */ /* 0x000fe20008000000 */
[----:B------:R-:W-:Y:S01]  /*11990*/  UMOV UR8, URZ ;  /* 0x000000ff00087c82 */ /* 0x000fe20008000000 */
[----:B------:R-:W-:Y:S01]  /*119a0*/  UMOV UR7, URZ ;  /* 0x000000ff00077c82 */ /* 0x000fe20008000000 */
[----:B------:R-:W-:Y:S02]  /*119b0*/  UIADD3.X UR21, UPT, UPT, UR8, 0x40004040, URZ, UP3, !UPT ;  /* 0x4000404008157890 */ /* 0x000fe40009ffe4ff */
[----:B------:R-:W-:Y:S02]  /*119c0*/  UIADD3 UR24, UP3, UPT, UR14, 0x2, URZ ;  /* 0x000000020e187890 */ /* 0x000fe4000ff7e0ff */
[----:B------:R-:W-:Y:S02]  /*119d0*/  UIADD3 UR60, UP4, UPT, UR20, 0x800, URZ ;  /* 0x00000800143c7890 */ /* 0x000fe4000ff9e0ff */
[----:B------:R-:W-:-:S02]  /*119e0*/  UIADD3.X UR25, UPT, UPT, UR7, 0x40004040, URZ, UP3, !UPT ;  /* 0x4000404007197890 */ /* 0x000fc40009ffe4ff */
[----:B------:R-:W-:Y:S02]  /*119f0*/  UIADD3 UR58, UP3, UPT, UR20, 0x7fe, URZ ;  /* 0x000007fe143a7890 */ /* 0x000fe4000ff7e0ff */
[----:B------:R-:W-:Y:S02]  /*11a00*/  UIADD3 UR54, UP5, UPT, UR20, 0x2, URZ ;  /* 0x0000000214367890 */ /* 0x000fe4000ffbe0ff */
[----:B------:R-:W-:Y:S02]  /*11a10*/  UIADD3.X UR59, UPT, UPT, UR21, URZ, URZ, UP3, !UPT ;  /* 0x000000ff153b7290 */ /* 0x000fe40009ffe4ff */
[----:B------:R-:W-:Y:S02]  /*11a20*/  UIADD3 UR56, UP6, UPT, UR20, 0x4, URZ ;  /* 0x0000000414387890 */ /* 0x000fe4000ffde0ff */
[----:B------:R-:W-:Y:S02]  /*11a30*/  UIADD3 UR26, UP3, UPT, UR24, 0x2, URZ ;  /* 0x00000002181a7890 */ /* 0x000fe4000ff7e0ff */
[----:B------:R-:W-:-:S02]  /*11a40*/  UIADD3.X UR61, UPT, UPT, UR21, URZ, URZ, UP4, !UPT ;  /* 0x000000ff153d7290 */ /* 0x000fc4000a7fe4ff */
[----:B------:R-:W-:Y:S01]  /*11a50*/  UIADD3 UR28, UP4, UPT, UR24, 0x4, URZ ;  /* 0x00000004181c7890 */ /* 0x000fe2000ff9e0ff */
[----:B------:R-:W-:Y:S01]  /*11a60*/  UMOV UR8, UR13 ;  /* 0x0000000d00087c82 */ /* 0x000fe20008000000 */
[----:B------:R-:W-:Y:S01]  /*11a70*/  UMOV UR9, URZ ;  /* 0x000000ff00097c82 */ /* 0x000fe20008000000 */
[----:B------:R-:W-:Y:S01]  /*11a80*/  UIADD3.X UR55, UPT, UPT, UR21, URZ, URZ, UP5, !UPT ;  /* 0x000000ff15377290 */ /* 0x000fe2000affe4ff */
[----:B------:R-:W-:Y:S01]  /*11a90*/  UMOV UR64, UR8 ;  /* 0x0000000800407c82 */ /* 0x000fe20008000000 */
[----:B------:R-:W-:Y:S02]  /*11aa0*/  UIADD3 UR62, UP5, UPT, UR20, 0x802, URZ ;  /* 0x00000802143e7890 */ /* 0x000fe4000ffbe0ff */
[----:B------:R-:W-:Y:S02]  /*11ab0*/  UIADD3.X UR57, UPT, UPT, UR21, URZ, URZ, UP6, !UPT ;  /* 0x000000ff15397290 */ /* 0x000fe4000b7fe4ff */
[----:B------:R-:W-:Y:S02]  /*11ac0*/  UIADD3.X UR27, UPT, UPT, UR25, URZ, URZ, UP3, !UPT ;  /* 0x000000ff191b7290 */ /* 0x000fe40009ffe4ff */
[----:B------:R-:W-:-:S02]  /*11ad0*/  UIADD3 UR8, UP6, UPT, UR20, 0x804, URZ ;  /* 0x0000080414087890 */ /* 0x000fc4000ffde0ff */
[----:B------:R-:W-:Y:S02]  /*11ae0*/  UIADD3.X UR29, UPT, UPT, UR25, URZ, URZ, UP4, !UPT ;  /* 0x000000ff191d7290 */ /* 0x000fe4000a7fe4ff */
[----:B------:R-:W-:Y:S02]  /*11af0*/  UIADD3 UR65, UPT, UPT, UR11, 0x100000, URZ ;  /* 0x001000000b417890 */ /* 0x000fe4000fffe0ff */
[----:B------:R-:W-:Y:S02]  /*11b00*/  UIADD3 UR66, UPT, UPT, UR11, 0x100000, URZ ;  /* 0x001000000b427890 */ /* 0x000fe4000fffe0ff */
[----:B------:R-:W-:Y:S02]  /*11b10*/  UIADD3 UR67, UPT, UPT, UR11, 0x100000, URZ ;  /* 0x001000000b437890 */ /* 0x000fe4000fffe0ff */
[----:B------:R-:W-:Y:S01]  /*11b20*/  UIADD3.X UR63, UPT, UPT, UR21, URZ, URZ, UP5, !UPT ;  /* 0x000000ff153f7290 */ /* 0x000fe2000affe4ff */
[----:B------:R-:W-:Y:S01]  /*11b30*/  UMOV UR18, 0x0 ;  /* 0x0000000000127882 */ /* 0x000fe20000000000 */
[----:B------:R-:W-:Y:S01]  /*11b40*/  UMOV UR19, 0x4400910 ;  /* 0x0440091000137882 */ /* 0x000fe20000000000 */
[----:B------:R-:W-:Y:S01]  /*11b50*/  UIADD3 UR68, UPT, UPT, UR11, 0x100000, URZ ;  /* 0x001000000b447890 */ /* 0x000fe2000fffe0ff */
[----:B------:R-:W-:Y:S01]  /*11b60*/  UMOV UR17, 0x40004040 ;  /* 0x4000404000117882 */ /* 0x000fe20000000000 */
[----:B------:R-:W-:Y:S01]  /*11b70*/  UMOV UR15, 0x40004040 ;  /* 0x40004040000f7882 */ /* 0x000fe20000000000 */
[----:B------:R-:W-:Y:S01]  /*11b80*/  UIADD3.X UR9, UPT, UPT, UR21, URZ, URZ, UP6, !UPT ;  /* 0x000000ff15097290 */ /* 0x000fe2000b7fe4ff */
[----:B------:R1:W-:Y:S01]  /*11b90*/  UTCHMMA gdesc[UR14], gdesc[UR16], tmem[UR11], tmem[UR18], idesc[UR19], UPT ;  /* 0x00ff12100e0075ea */ /* 0x0003e2000b80000b */
[----:B------:R-:W-:Y:S01]  /*11ba0*/  UMOV UR22, 0x0 ;  /* 0x0000000000167882 */ /* 0x000fe20000000000 */
[----:B------:R-:W-:Y:S01]  /*11bb0*/  UMOV UR23, 0x4400910 ;  /* 0x0440091000177882 */ /* 0x000fe20000000000 */
[----:B------:R-:W-:Y:S01]  /*11bc0*/  UMOV UR50, 0x0 ;  /* 0x0000000000327882 */ /* 0x000fe20000000000 */
[----:B------:R-:W-:Y:S01]  /*11bd0*/  UMOV UR51, 0x4400910 ;  /* 0x0440091000337882 */ /* 0x000fe20000000000 */
        /* <DEDUP_REMOVED lines=15> */
[----:B------:R1:W-:Y:S01]  /*11cd0*/  UTCHMMA gdesc[UR26], gdesc[UR62], tmem[UR67], tmem[UR42], idesc[UR43], UPT ;  /* 0x00ff2a3e1a0075ea */ /* 0x0003e2000b800043 */
[----:B------:R1:W-:Y:S01]  /*11ce0*/  UTCHMMA gdesc[UR28], gdesc[UR8], tmem[UR68], tmem[UR52], idesc[UR53], UPT ;  /* 0x00ff34081c0075ea */ /* 0x0003e2000b800044 */
[----:B------:R1:W-:Y:S01]  /*11cf0*/  UTCBAR [UR64], URZ ;  /* 0x000000ff400073e9 */ /* 0x0003e200080000ff */
[----:B------:R-:W-:Y:S01]  /*11d00*/  NOP ;  /* 0x0000000000007918 */ /* 0x000fe20000000000 */
.L_x_8:
[----:B------:R-:W2:Y:S01]  /*11d10*/  SYNCS.PHASECHK.TRANS64.TRYWAIT P0, [UR31], R124 ;  /* 0x0000007cff0075a7 */ /* 0x000ea2000800111f */
[----:B------:R-:W-:Y:S01]  /*11d20*/  UISETP.GE.AND UP4, UPT, UR6, UR35, UPT ;  /* 0x000000230600728c */ /* 0x000fe2000bf86270 */
[----:B------:R-:W-:Y:S01]  /*11d30*/  UMOV UR7, UR5 ;  /* 0x0000000500077c82 */ /* 0x000fe20008000000 */
[----:B--2---:R-:W-:Y:S09]  /*11d40*/  @!P0 BRA `(.L_x_9) ;  /* 0x000000d000848947 */ /* 0x004ff20003800000 */
.L_x_16:
[----:B------:R-:W2:Y:S04]  /*11d50*/  LDL R125, [R1+0x54] ;  /* 0x00005400017d7983 */ /* 0x000ea80000100800 */
[----:B------:R-:W3:Y:S01]  /*11d60*/  LDL R126, [R1+0xa0] ;  /* 0x0000a000017e7983 */ /* 0x000ee20000100800 */
[----:B------:R-:W-:Y:S01]  /*11d70*/  UIADD3 UR32, UPT, UPT, UR32, 0x1, URZ ;  /* 0x0000000120207890 */ /* 0x000fe2000fffe0ff */
[----:B------:R-:W-:Y:S01]  /*11d80*/  BAR.SYNC.DEFER_BLOCKING 0x0 ;  /* 0x0000000000007b1d */ /* 0x000fe20000010000 */
[----:B------:R-:W-:Y:S02]  /*11d90*/  PLOP3.LUT P1, PT, PT, PT, UP4, 0x40, 0x4 ;  /* 0x000000000004781c */ /* 0x000fe40003f2e848 */
[----:B------:R-:W-:-:S04]  /*11da0*/  UISETP.GT.AND UP3, UPT, UR32, 0x1, UPT ;  /* 0x000000012000788c */ /* 0x000fc8000bf64270 */
[----:B------:R-:W-:Y:S01]  /*11db0*/  USEL UR32, UR32, URZ, !UP3 ;  /* 0x000000ff20207287 */ /* 0x000fe2000d800000 */
[----:B------:R-:W4:Y:S01]  /*11dc0*/  S2R R250, SR_TID.X ;  /* 0x0000000000fa7919 */ /* 0x000f220000002100 */
[----:B-1----:R-:W1:Y:S01]  /*11dd0*/  LDCU UR8, c[0x0][0x3a8] ;  /* 0x00007500ff0877ac */ /* 0x002e620008000800 */
[----:B-----5:R1:W-:Y:S01]  /*11de0*/  STL [R1+0x350], R2 ;  /* 0x0003500201007387 */ /* 0x0203e20000100800 */
[----:B------:R-:W-:Y:S01]  /*11df0*/  ULEA UR5, UR32, UR10, 0xd ;  /* 0x0000000a20057291 */ /* 0x000fe2000f8e68ff */
[----:B----4-:R-:W-:-:S04]  /*11e00*/  SHF.R.U32.HI R127, RZ, 0x6, R250 ;  /* 0x00000006ff7f7819 */ /* 0x010fc800000116fa */
[----:B------:R-:W-:-:S04]  /*11e10*/  SGXT.U32 R127, R127, 0x1 ;  /* 0x000000017f7f781a */ /* 0x000fc80000000000 */
[----:B------:R-:W-:-:S04]  /*11e20*/  ISETP.GE.AND P0, PT, R127, UR30, PT ;  /* 0x0000001e7f007c0c */ /* 0x000fc8000bf06270 */
[----:B------:R-:W-:-:S04]  /*11e30*/  SEL R124, RZ, 0x4, P0 ;  /* 0x00000004ff7c7807 */ /* 0x000fc80000000000 */
[----:B------:R-:W-:-:S04]  /*11e40*/  SEL R124, R124, RZ, P1 ;  /* 0x000000ff7c7c7207 */ /* 0x000fc80000800000 */
[----:B------:R-:W-:Y:S02]  /*11e50*/  ISETP.NE.U32.AND P0, PT, R124, RZ, PT ;  /* 0x000000ff7c00720c */ /* 0x000fe40003f05070 */
[----:B--2---:R-:W-:-:S05]  /*11e60*/  LEA R124, P1, R125, R123, 0x2 ;  /* 0x0000007b7d7c7211 */ /* 0x004fca00078210ff */
[----:B---3--:R-:W-:Y:S02]  /*11e70*/  IMAD.X R125, R122, 0x1, R126, P1 ;  /* 0x000000017a7d7824 */ /* 0x008fe400008e067e */
[----:B------:R-:W-:Y:S01]  /*11e80*/  VIADD R126, R2, UR5 ;  /* 0x00000005027e7c36 */ /* 0x000fe20008000000 */
[----:B------:R-:W-:Y:S01]  /*11e90*/  PLOP3.LUT P1, PT, PT, PT, UP4, 0x40, 0x4 ;  /* 0x000000000004781c */ /* 0x000fe20003f2e848 */
[----:B-1----:R-:W2:Y:S04]  /*11ea0*/  LDL R2, [R1+0x34c] ;  /* 0x00034c0001027983 */ /* 0x002ea80000100800 */
[----:B------:R-:W-:Y:S01]  /*11eb0*/  @!PT LDS RZ, [RZ] ;  /* 0x00000000fffff984 */ /* 0x000fe20000000800 */
[----:B------:R-:W-:Y:S01]  /*11ec0*/  @!PT LDS RZ, [RZ] ;  /* 0x00000000fffff984 */ /* 0x000fe20000000800 */
[----:B------:R-:W-:Y:S01]  /*11ed0*/  @!PT LDS RZ, [RZ] ;  /* 0x00000000fffff984 */ /* 0x000fe20000000800 */
[----:B------:R1:W-:Y:S02]  /*11ee0*/  LDGSTS.E [R126+0x20000], desc[UR38][R124.64], P0 ;  /* 0x200000007c7e7fae */ /* 0x0003e400081a1026 */
[----:B-1----:R-:W1:Y:S02]  /*11ef0*/  S2R R125, SR_TID.X ;  /* 0x00000000007d7919 */ /* 0x002e640000002100 */
[----:B-1----:R-:W-:-:S04]  /*11f00*/  SHF.R.U32.HI R125, RZ, 0x6, R125 ;  /* 0x00000006ff7d7819 */ /* 0x002fc8000001167d */
[----:B------:R-:W-:-:S04]  /*11f10*/  SGXT.U32 R125, R125, 0x1 ;  /* 0x000000017d7d781a */ /* 0x000fc80000000000 */
[----:B------:R-:W-:Y:S02]  /*11f20*/  LOP3.LUT R124, R125, 0x2, RZ, 0xfc, !PT ;  /* 0x000000027d7c7812 */ /* 0x000fe400078efcff */
[----:B------:R-:W3:Y:S02]  /*11f30*/  LDL R125, [R1+0x48] ;  /* 0x00004800017d7983 */ /* 0x000ee40000100800 */
[----:B------:R-:W-:-:S04]  /*11f40*/  ISETP.GE.AND P0, PT, R124, UR30, PT ;  /* 0x0000001e7c007c0c */ /* 0x000fc8000bf06270 */
[----:B------:R-:W-:-:S04]  /*11f50*/  SEL R124, RZ, 0x4, P0 ;  /* 0x00000004ff7c7807 */ /* 0x000fc80000000000 */
[----:B------:R-:W-:-:S04]  /*11f60*/  SEL R124, R124, RZ, P1 ;  /* 0x000000ff7c7c7207 */ /* 0x000fc80000800000 */
[----:B------:R-:W-:Y:S02]  /*11f70*/  ISETP.NE.U32.AND P0, PT, R124, RZ, PT ;  /* 0x000000ff7c00720c */ /* 0x000fe40003f05070 */
[----:B---3--:R-:W-:Y:S02]  /*11f80*/  LEA R124, P1, R125, R123, 0x2 ;  /* 0x0000007b7d7c7211 */ /* 0x008fe400078210ff */
[----:B------:R-:W3:Y:S03]  /*11f90*/  LDL R125, [R1+0x9c] ;  /* 0x00009c00017d7983 */ /* 0x000ee60000100800 */
[----:B---3--:R-:W-:-:S06]  /*11fa0*/  IMAD.X R125, R122, 0x1, R125, P1 ;  /* 0x000000017a7d7824 */ /* 0x008fcc00008e067d */
[----:B------:R1:W-:Y:S02]  /*11fb0*/  LDGSTS.E [R126+0x20008], desc[UR38][R124.64], P0 ;  /* 0x200080007c7e7fae */ /* 0x0003e400081a1026 */
[----:B-1----:R-:W1:Y:S02]  /*11fc0*/  S2R R125, SR_TID.X ;  /* 0x00000000007d7919 */ /* 0x002e640000002100 */
[----:B------:R-:W3:Y:S01]  /*11fd0*/  LDL R126, [R1+0x98] ;  /* 0x00009800017e7983 */ /* 0x000ee20000100800 */
[----:B-1----:R-:W-:-:S04]  /*11fe0*/  SHF.R.U32.HI R125, RZ, 0x6, R125 ;  /* 0x00000006ff7d7819 */ /* 0x002fc8000001167d */
[----:B------:R-:W-:-:S04]  /*11ff0*/  SGXT.U32 R125, R125, 0x1 ;  /* 0x000000017d7d781a */ /* 0x000fc80000000000 */
[----:B------:R-:W-:Y:S02]  /*12000*/  LOP3.LUT R124, R125, 0x4, RZ, 0xfc, !PT ;  /* 0x000000047d7c7812 */ /* 0x000fe400078efcff */
[----:B------:R-:W4:Y:S02]  /*12010*/  LDL R125, [R1+0x44] ;  /* 0x00004400017d7983 */ /* 0x000f240000100800 */
[----:B------:R-:W-:Y:S02]  /*12020*/  ISETP.GE.AND P0, PT, R124, UR30, PT ;  /* 0x0000001e7c007c0c */ /* 0x000fe4000bf06270 */
[----:B------:R-:W-:Y:S02]  /*12030*/  PLOP3.LUT P1, PT, PT, PT, UP4, 0x40, 0x4 ;  /* 0x000000000004781c */ /* 0x000fe40003f2e848 */
[----:B------:R-:W-:-:S04]  /*12040*/  SEL R124, RZ, 0x4, P0 ;  /* 0x00000004ff7c7807 */ /* 0x000fc80000000000 */
[----:B------:R-:W-:-:S04]  /*12050*/  SEL R124, R124, RZ, P1 ;  /* 0x000000ff7c7c7207 */ /* 0x000fc80000800000 */
[----:B------:R-:W-:Y:S02]  /*12060*/  ISETP.NE.U32.AND P0, PT, R124, RZ, PT ;  /* 0x000000ff7c00720c */ /* 0x000fe40003f05070 */
[----:B----4-:R-:W-:-:S05]  /*12070*/  LEA R124, P1, R125, R123, 0x2 ;  /* 0x0000007b7d7c7211 */ /* 0x010fca00078210ff */
[----:B---3--:R-:W-:Y:S02]  /*12080*/  IMAD.X R125, R122, 0x1, R126, P1 ;  /* 0x000000017a7d7824 */ /* 0x008fe400008e067e */
[----:B--2---:R-:W-:Y:S01]  /*12090*/  VIADD R126, R2, UR5 ;  /* 0x00000005027e7c36 */ /* 0x004fe20008000000 */
[----:B------:R-:W-:Y:S01]  /*120a0*/  PLOP3.LUT P1, PT, PT, PT, UP4, 0x40, 0x4 ;  /* 0x000000000004781c */ /* 0x000fe20003f2e848 */
[----:B------:R-:W2:Y:S04]  /*120b0*/  LDL R2, [R1+0x348] ;  /* 0x0003480001027983 */ /* 0x000ea80000100800 */
        /* <DEDUP_REMOVED lines=40> */
[----:B---3--:R-:W-:Y:S02]  /*12340*/  IADD3 R124, P1, PT, R125, R123, RZ ;  /* 0x0000007b7d7c7210 */ /* 0x008fe40007f3e0ff */
        /* <DEDUP_REMOVED lines=14> */
[----:B----4-:R-:W-:-:S05]  /*12430*/  IADD3 R124, P1, PT, R125, R123, RZ ;  /* 0x0000007b7d7c7210 */ /* 0x010fca0007f3e0ff */
        /* <DEDUP_REMOVED lines=28> */
[----:B------:R-:W-:Y:S01]  /*12600*/  ISETP.NE.U32.AND P0, PT, R124, RZ, PT ;  /* 0x000000ff7c00720c */ /* 0x000fe20003f05070 */
[----:B---3--:R-:W-:Y:S01]  /*12610*/  VIADD R126, R126, UR5 ;  /* 0x000000057e7e7c36 */ /* 0x008fe20008000000 */
[----:B----4-:R-:W-:-:S05]  /*12620*/  IADD3 R124, P1, PT, R125, R123, RZ ;  /* 0x0000007b7d7c7210 */ /* 0x010fca0007f3e0ff */
[----:B--2---:R-:W-:Y:S02]  /*12630*/  IMAD.X R125, R122, 0x1, R2, P1 ;  /* 0x000000017a7d7824 */ /* 0x004fe400008e0602 */
[----:B------:R-:W2:Y:S04]  /*12640*/  LDL R2, [R1+0x5c] ;  /* 0x00005c0001027983 */ /* 0x000ea80000100800 */
[----:B------:R1:W-:Y:S02]  /*12650*/  LDGSTS.E [R126+0x20000], desc[UR38][R124.64], P0 ;  /* 0x200000007c7e7fae */ /* 0x0003e400081a1026 */
[----:B-1----:R-:W1:Y:S02]  /*12660*/  S2R R125, SR_TID.X ;  /* 0x00000000007d7919 */ /* 0x002e640000002100 */
[----:B-1----:R-:W-:-:S04]  /*12670*/  SHF.R.U32.HI R125, RZ, 0x6, R125 ;  /* 0x00000006ff7d7819 */ /* 0x002fc8000001167d */
[----:B------:R-:W-:-:S04]  /*12680*/  SGXT.U32 R125, R125, 0x1 ;  /* 0x000000017d7d781a */ /* 0x000fc80000000000 */
[----:B------:R-:W-:Y:S02]  /*12690*/  LOP3.LUT R124, R125, 0x12, RZ, 0xfc, !PT ;  /* 0x000000127d7c7812 */ /* 0x000fe400078efcff */
[----:B------:R-:W3:Y:S02]  /*126a0*/  LDL R125, [R1+0x60] ;  /* 0x00006000017d7983 */ /* 0x000ee40000100800 */
[----:B------:R-:W-:Y:S02]  /*126b0*/  ISETP.GE.AND P0, PT, R124, UR30, PT ;  /* 0x0000001e7c007c0c */ /* 0x000fe4000bf06270 */
[----:B------:R-:W-:Y:S02]  /*126c0*/  PLOP3.LUT P1, PT, PT, PT, UP4, 0x40, 0x4 ;  /* 0x000000000004781c */ /* 0x000fe40003f2e848 */
        /* <DEDUP_REMOVED lines=11> */
[----:B------:R-:W-:-:S04]  /*12780*/  LOP3.LUT R125, R125, 0x14, RZ, 0xfc, !PT ;  /* 0x000000147d7d7812 */ /* 0x000fc800078efcff */
[----:B------:R-:W-:Y:S02]  /*12790*/  ISETP.GE.AND P0, PT, R125, UR30, PT ;  /* 0x0000001e7d007c0c */ /* 0x000fe4000bf06270 */
[----:B------:R-:W4:Y:S01]  /*127a0*/  LDL R125, [R1+0x78] ;  /* 0x00007800017d7983 */ /* 0x000f220000100800 */
[----:B------:R-:W-:Y:S02]  /*127b0*/  PLOP3.LUT P1, PT, PT, PT, UP4, 0x40, 0x4 ;  /* 0x000000000004781c */ /* 0x000fe40003f2e848 */
[----:B------:R-:W-:-:S04]  /*127c0*/  SEL R124, RZ, 0x4, P0 ;  /* 0x00000004ff7c7807 */ /* 0x000fc80000000000 */
[----:B------:R-:W-:-:S04]  /*127d0*/  SEL R124, R124, RZ, P1 ;  /* 0x000000ff7c7c7207 */ /* 0x000fc80000800000 */
[----:B------:R-:W-:Y:S02]  /*127e0*/  ISETP.NE.U32.AND P0, PT, R124, RZ, PT ;  /* 0x000000ff7c00720c */ /* 0x000fe40003f05070 */
[----:B--2---:R-:W-:Y:S02]  /*127f0*/  IADD3 R124, P1, PT, R2, R123, RZ ;  /* 0x0000007b027c7210 */ /* 0x004fe40007f3e0ff */
[----:B------:R-:W2:Y:S01]  /*12800*/  LDL R2, [R1+0x338] ;  /* 0x0003380001027983 */ /* 0x000ea20000100800 */
[----:B---3--:R-:W-:Y:S02]  /*12810*/  VIADD R126, R126, UR5 ;  /* 0x000000057e7e7c36 */ /* 0x008fe40008000000 */
[----:B----4-:R-:W-:-:S06]  /*12820*/  IMAD.X R125, R122, 0x1, R125, P1 ;  /* 0x000000017a7d7824 */ /* 0x010fcc00008e067d */
        /* <DEDUP_REMOVED lines=12> */
[----:B------:R-:W3:Y:S01]  /*128f0*/  LDL R125, [R1+0x74] ;  /* 0x00007400017d7983 */ /* 0x000ee20000100800 */
[----:B------:R-:W-:-:S04]  /*12900*/  SHF.R.U32.HI R250, RZ, 0x6, R250 ;  /* 0x00000006fffa7819 */ /* 0x000fc800000116fa */
[----:B------:R-:W-:-:S04]  /*12910*/  SGXT.U32 R250, R250, 0x1 ;  /* 0x00000001fafa781a */ /* 0x000fc80000000000 */
[----:B------:R-:W-:Y:S01]  /*12920*/  LOP3.LUT R250, R250, 0x18, RZ, 0xfc, !PT ;  /* 0x00000018fafa7812 */ /* 0x000fe200078efcff */
[----:B------:R1:W-:Y:S01]  /*12930*/  STL [R1+0x35c], R122 ;  /* 0x00035c7a01007387 */ /* 0x0003e20000100800 */
[----:B---3--:R-:W-:-:S05]  /*12940*/  IMAD.X R125, R122, 0x1, R125, P1 ;  /* 0x000000017a7d7824 */ /* 0x008fca00008e067d */
[----:B------:R3:W-:Y:S01]  /*12950*/  LDGSTS.E [R126+0x20008], desc[UR38][R124.64], P0 ;  /* 0x200080007c7e7fae */ /* 0x0007e200081a1026 */
[----:B------:R-:W-:Y:S02]  /*12960*/  ISETP.GE.AND P0, PT, R250, UR30, PT ;  /* 0x0000001efa007c0c */ /* 0x000fe4000bf06270 */
[----:B------:R-:W-:Y:S01]  /*12970*/  PLOP3.LUT P1, PT, PT, PT, UP4, 0x40, 0x4 ;  /* 0x000000000004781c */ /* 0x000fe20003f2e848 */
[----:B--2---:R-:W-:Y:S01]  /*12980*/  VIADD R250, R2, UR5 ;  /* 0x0000000502fa7c36 */ /* 0x004fe20008000000 */
[----:B------:R-:W-:Y:S02]  /*12990*/  LOP3.LUT R2, R127, 0x18, RZ, 0xfc, !PT ;  /* 0x000000187f027812 */ /* 0x000fe400078efcff */
[----:B---3--:R-:W-:-:S04]  /*129a0*/  SEL R124, RZ, 0x4, P0 ;  /* 0x00000004ff7c7807 */ /* 0x008fc80000000000 */
[----:B------:R-:W-:Y:S01]  /*129b0*/  SEL R124, R124, RZ, P1 ;  /* 0x000000ff7c7c7207 */ /* 0x000fe20000800000 */
[----:B------:R-:W-:Y:S01]  /*129c0*/  IMAD R2, R2, UR8, RZ ;  /* 0x0000000802027c24 */ /* 0x000fe2000f8e02ff */
[----:B------:R-:W2:Y:S01]  /*129d0*/  LDCU UR8, c[0x0][0x3a8] ;  /* 0x00007500ff0877ac */ /* 0x000ea20008000800 */
[----:B------:R-:W-:Y:S01]  /*129e0*/  IMAD.MOV.U32 R125, RZ, RZ, R122 ;  /* 0x000000ffff7d7224 */ /* 0x000fe200078e007a */
[----:B------:R-:W-:Y:S01]  /*129f0*/  ISETP.NE.U32.AND P0, PT, R124, RZ, PT ;  /* 0x000000ff7c00720c */ /* 0x000fe20003f05070 */
[----:B------:R-:W-:Y:S01]  /*12a00*/  IMAD.MOV.U32 R124, RZ, RZ, R123 ;  /* 0x000000ffff7c7224 */ /* 0x000fe200078e007b */
[----:B-1----:R-:W-:-:S03]  /*12a10*/  LOP3.LUT R122, R127, 0x1a, RZ, 0xfc, !PT ;  /* 0x0000001a7f7a7812 */ /* 0x002fc600078efcff */
[----:B------:R-:W-:Y:S02]  /*12a20*/  IMAD.WIDE R126, R2, 0x4, R124 ;  /* 0x00000004027e7825 */ /* 0x000fe400078e027c */
[----:B------:R-:W1:Y:S01]  /*12a30*/  S2R R2, SR_TID.X ;  /* 0x0000000000027919 */ /* 0x000e620000002100 */
[----:B------:R-:W-:-:S05]  /*12a40*/  PLOP3.LUT P1, PT, PT, PT, UP4, 0x40, 0x4 ;  /* 0x000000000004781c */ /* 0x000fca0003f2e848 */
[----:B------:R3:W-:Y:S01]  /*12a50*/  LDGSTS.E [R250+0x20000], desc[UR38][R126.64], P0 ;  /* 0x200000007efa7fae */ /* 0x0007e200081a1026 */
[----:B------:R-:W-:-:S04]  /*12a60*/  ISETP.GE.AND P0, PT, R122, UR30, PT ;  /* 0x0000001e7a007c0c */ /* 0x000fc8000bf06270 */
[----:B---3--:R-:W-:-:S04]  /*12a70*/  SEL R126, RZ, 0x4, P0 ;  /* 0x00000004ff7e7807 */ /* 0x008fc80000000000 */
[----:B------:R-:W-:Y:S02]  /*12a80*/  SEL R126, R126, RZ, P1 ;  /* 0x000000ff7e7e7207 */ /* 0x000fe40000800000 */
[----:B-1----:R-:W-:-:S04]  /*12a90*/  SHF.R.U32.HI R122, RZ, 0x6, R2 ;  /* 0x00000006ff7a7819 */ /* 0x002fc80000011602 */
[----:B------:R-:W-:Y:S02]  /*12aa0*/  SGXT.U32 R122, R122, 0x1 ;  /* 0x000000017a7a781a */ /* 0x000fe40000000000 */
[----:B------:R-:W-:Y:S02]  /*12ab0*/  ISETP.NE.U32.AND P0, PT, R126, RZ, PT ;  /* 0x000000ff7e00720c */ /* 0x000fe40003f05070 */
[----:B------:R-:W-:-:S05]  /*12ac0*/  LOP3.LUT R122, R122, 0x1a, RZ, 0xfc, !PT ;  /* 0x0000001a7a7a7812 */ /* 0x000fca00078efcff */
[----:B--2---:R-:W-:Y:S01]  /*12ad0*/  IMAD R122, R122, UR8, RZ ;  /* 0x000000087a7a7c24 */ /* 0x004fe2000f8e02ff */
[----:B------:R-:W-:Y:S01]  /*12ae0*/  SHF.R.U32.HI R2, RZ, 0x6, R2 ;  /* 0x00000006ff027819 */ /* 0x000fe20000011602 */
[----:B------:R-:W1:Y:S02]  /*12af0*/  LDCU UR8, c[0x0][0x3a8] ;  /* 0x00007500ff0877ac */ /* 0x000e640008000800 */
[----:B------:R-:W-:-:S05]  /*12b00*/  IMAD.WIDE R126, R122, 0x4, R124 ;  /* 0x000000047a7e7825 */ /* 0x000fca00078e027c */
[----:B------:R2:W-:Y:S04]  /*12b10*/  LDGSTS.E [R250+0x20008], desc[UR38][R126.64], P0 ;  /* 0x200080007efa7fae */ /* 0x0005e800081a1026 */
[----:B------:R-:W3:Y:S01]  /*12b20*/  LDL R127, [R1+0x334] ;  /* 0x00033400017f7983 */ /* 0x000ee20000100800 */
[----:B------:R-:W-:-:S04]  /*12b30*/  SGXT.U32 R2, R2, 0x1 ;  /* 0x000000010202781a */ /* 0x000fc80000000000 */
[----:B------:R-:W-:Y:S02]  /*12b40*/  LOP3.LUT R122, R2, 0x1c, RZ, 0xfc, !PT ;  /* 0x0000001c027a7812 */ /* 0x000fe400078efcff */
[----:B------:R-:W4:Y:S02]  /*12b50*/  S2R R2, SR_TID.X ;  /* 0x0000000000027919 */ /* 0x000f240000002100 */
[----:B------:R-:W-:Y:S02]  /*12b60*/  ISETP.GE.AND P0, PT, R122, UR30, PT ;  /* 0x0000001e7a007c0c */ /* 0x000fe4000bf06270 */
[----:B------:R-:W-:Y:S02]  /*12b70*/  PLOP3.LUT P1, PT, PT, PT, UP4, 0x40, 0x4 ;  /* 0x000000000004781c */ /* 0x000fe40003f2e848 */
[----:B--2---:R-:W-:-:S04]  /*12b80*/  SEL R126, RZ, 0x4, P0 ;  /* 0x00000004ff7e7807 */ /* 0x004fc80000000000 */
[----:B------:R-:W-:-:S04]  /*12b90*/  SEL R126, R126, RZ, P1 ;  /* 0x000000ff7e7e7207 */ /* 0x000fc80000800000 */
[----:B------:R-:W-:Y:S02]  /*12ba0*/  ISETP.NE.U32.AND P0, PT, R126, RZ, PT ;  /* 0x000000ff7e00720c */ /* 0x000fe40003f05070 */
[----:B----4-:R-:W-:-:S04]  /*12bb0*/  SHF.R.U32.HI R2, RZ, 0x6, R2 ;  /* 0x00000006ff027819 */ /* 0x010fc80000011602 */
[----:B------:R-:W-:-:S04]  /*12bc0*/  SGXT.U32 R2, R2, 0x1 ;  /* 0x000000010202781a */ /* 0x000fc80000000000 */
[----:B------:R-:W-:-:S05]  /*12bd0*/  LOP3.LUT R122, R2, 0x1c, RZ, 0xfc, !PT ;  /* 0x0000001c027a7812 */ /* 0x000fca00078efcff */
[----:B-1----:R-:W-:Y:S02]  /*12be0*/  IMAD R122, R122, UR8, RZ ;  /* 0x000000087a7a7c24 */ /* 0x002fe4000f8e02ff */
[----:B---3--:R-:W-:Y:S02]  /*12bf0*/  VIADD R250, R127, UR5 ;  /* 0x000000057ffa7c36 */ /* 0x008fe40008000000 */
[----:B------:R-:W-:-:S05]  /*12c00*/  IMAD.WIDE R126, R122, 0x4, R124 ;  /* 0x000000047a7e7825 */ /* 0x000fca00078e027c */
[----:B------:R1:W-:Y:S04]  /*12c10*/  LDGSTS.E [R250+0x20000], desc[UR38][R126.64], P0 ;  /* 0x200000007efa7fae */ /* 0x0003e800081a1026 */
[----:B------:R-:W2:Y:S01]  /*12c20*/  LDL R127, [R1+0xa4] ;  /* 0x0000a400017f7983 */ /* 0x000ea20000100800 */
[----:B------:R-:W-:Y:S02]  /*12c30*/  LOP3.LUT R2, R2, 0x1e, RZ, 0xfc, !PT ;  /* 0x0000001e02027812 */ /* 0x000fe400078efcff */
[----:B------:R-:W-:Y:S01]  /*12c40*/  PLOP3.LUT P1, PT, PT, PT, UP4, 0x40, 0x4 ;  /* 0x000000000004781c */ /* 0x000fe20003f2e848 */
[----:B------:R-:W3:Y:S01]  /*12c50*/  LDL.LU R122, [R1+0x38] ;  /* 0x00003800017a7983 */ /* 0x000ee20000300800 */
[----:B------:R-:W-:Y:S02]  /*12c60*/  ISETP.GE.AND P0, PT, R2, UR30, PT ;  /* 0x0000001e02007c0c */ /* 0x000fe4000bf06270 */
[----:B------:R-:W4:Y:S02]  /*12c70*/  S2R R2, SR_TID.X ;  /* 0x0000000000027919 */ /* 0x000f240000002100 */
[----:B-1----:R-:W-:-:S04]  /*12c80*/  SEL R126, RZ, 0x4, P0 ;  /* 0x00000004ff7e7807 */ /* 0x002fc80000000000 */
[----:B------:R-:W-:-:S04]  /*12c90*/  SEL R126, R126, RZ, P1 ;  /* 0x000000ff7e7e7207 */ /* 0x000fc80000800000 */
[----:B------:R-:W-:Y:S01]  /*12ca0*/  ISETP.NE.U32.AND P0, PT, R126, RZ, PT ;  /* 0x000000ff7e00720c */ /* 0x000fe20003f05070 */
[----:B--2---:R-:W-:Y:S01]  /*12cb0*/  IMAD.WIDE R124, R127, 0x4, R124 ;  /* 0x000000047f7c7825 */ /* 0x004fe200078e027c */
[----:B----4-:R-:W-:Y:S02]  /*12cc0*/  LOP3.LUT R127, R2, 0x1f, RZ, 0xc0, !PT ;  /* 0x0000001f027f7812 */ /* 0x010fe400078ec0ff */
[----:B------:R-:W2:Y:S09]  /*12cd0*/  LDL.LU R2, [R1+0x24] ;  /* 0x0000240001027983 */ /* 0x000eb20000300800 */
[----:B------:R1:W-:Y:S04]  /*12ce0*/  LDGSTS.E [R250+0x20008], desc[UR38][R124.64], P0 ;  /* 0x200080007cfa7fae */ /* 0x0003e800081a1026 */
[----:B------:R-:W4:Y:S01]  /*12cf0*/  LDL.LU R125, [R1+0x34] ;  /* 0x00003400017d7983 */ /* 0x000f220000300800 */
[----:B------:R-:W-:-:S02]  /*12d00*/  ISETP.GE.AND P0, PT, R127, UR30, PT ;  /* 0x0000001e7f007c0c */ /* 0x000fc4000bf06270 */
[----:B------:R-:W-:Y:S01]  /*12d10*/  PLOP3.LUT P1, PT, PT, PT, UP4, 0x40, 0x4 ;  /* 0x000000000004781c */ /* 0x000fe20003f2e848 */
[----:B------:R-:W-:Y:S01]  /*12d20*/  ULEA UR5, UR32, UR10, 0x10 ;  /* 0x0000000a20057291 */ /* 0x000fe2000f8e80ff */
[----:B-1----:R-:W-:Y:S01]  /*12d30*/  SEL R124, RZ, 0x4, P0 ;  /* 0x00000004ff7c7807 */ /* 0x002fe20000000000 */
[----:B------:R-:W2:Y:S03]  /*12d40*/  LDL.LU R250, [R1+0x2c] ;  /* 0x00002c0001fa7983 */ /* 0x000ea60000300800 */
[----:B------:R-:W-:Y:S01]  /*12d50*/  SEL R124, R124, RZ, P1 ;  /* 0x000000ff7c7c7207 */ /* 0x000fe20000800000 */
[----:B------:R-:W0:Y:S03]  /*12d60*/  LDGDEPBAR ;  /* 0x00000000000079af */ /* 0x000e260000000000 */
[----:B------:R-:W-:-:S02]  /*12d70*/  ISETP.NE.U32.AND P0, PT, R124, RZ, PT ;  /* 0x000000ff7c00720c */ /* 0x000fc40003f05070 */
[----:B---3--:R-:W-:Y:S01]  /*12d80*/  IADD3 R126, P1, PT, R0, R122, RZ ;  /* 0x0000007a007e7210 */ /* 0x008fe20007f3e0ff */
[----:B------:R1:W-:Y:S01]  /*12d90*/  STL [R1+0x368], R122 ;  /* 0x0003687a01007387 */ /* 0x0003e20000100800 */
[----:B------:R-:W-:-:S03]  /*12da0*/  VIADD R124, R3, UR5 ;  /* 0x00000005037c7c36 */ /* 0x000fc60008000000 */
[----:B-1----:R-:W3:Y:S01]  /*12db0*/  LDL R122, [R1+0x4] ;  /* 0x00000400017a7983 */ /* 0x002ee20000100800 */
[----:B----4-:R-:W-:-:S03]  /*12dc0*/  IMAD.X R127, R125, 0x1, R4, P1 ;  /* 0x000000017d7f7824 */ /* 0x010fc600008e0604 */
[----:B------:R1:W-:Y:S04]  /*12dd0*/  STL [R1+0x360], R125 ;  /* 0x0003607d01007387 */ /* 0x0003e80000100800 */
[----:B------:R4:W-:Y:S04]  /*12de0*/  LDGSTS.E [R124], desc[UR38][R126.64], P0 ;  /* 0x000000007e7c7fae */ /* 0x0009e800081a1026 */
[----:B-1----:R-:W3:Y:S04]  /*12df0*/  LDL R125, [R1+0x14] ;  /* 0x00001400017d7983 */ /* 0x002ee80000100800 */
[----:B------:R1:W-:Y:S04]  /*12e00*/  STL [R1+0x358], R3 ;  /* 0x0003580301007387 */ /* 0x0003e80000100800 */
[----:B-1----:R-:W3:Y:S04]  /*12e10*/  LDL.LU R3, [R1+0x1c] ;  /* 0x00001c0001037983 */ /* 0x002ee80000300800 */
[----:B------:R-:W4:Y:S04]  /*12e20*/  LDL R127, [R1+0x28] ;  /* 0x00002800017f7983 */ /* 0x000f280000100800 */
[----:B--2---:R1:W-:Y:S01]  /*12e30*/  STL [R1+0x364], R2 ;  /* 0x0003640201007387 */ /* 0x0043e20000100800 */
[----:B----4-:R-:W-:-:S05]  /*12e40*/  IADD3 R126, P1, PT, R0, R127, RZ ;  /* 0x0000007f007e7210 */ /* 0x010fca0007f3e0ff */
[--C-:B------:R-:W-:Y:S02]  /*12e50*/  IMAD.X R127, R2, 0x1, R4.reuse, P1 ;  /* 0x00000001027f7824 */ /* 0x100fe400008e0604 */
[----:B-1----:R-:W2:Y:S04]  /*12e60*/  LDL R2, [R1+0x18] ;  /* 0x0000180001027983 */ /* 0x002ea80000100800 */
[----:B------:R2:W-:Y:S02]  /*12e70*/  LDGSTS.E [R124+0x400], desc[UR38][R126.64], P0 ;  /* 0x004000007e7c7fae */ /* 0x0005e400081a1026 */
[----:B--2---:R-:W-:Y:S02]  /*12e80*/  IADD3 R126, P1, PT, R0, R2, RZ ;  /* 0x00000002007e7210 */ /* 0x004fe40007f3e0ff */
[----:B------:R-:W2:Y:S03]  /*12e90*/  LDL.LU R2, [R1+0x30] ;  /* 0x0000300001027983 */ /* 0x000ea60000300800 */
[----:B---3--:R-:W-:-:S02]  /*12ea0*/  IMAD.X R127, R125, 0x1, R4, P1 ;  /* 0x000000017d7f7824 */ /* 0x008fc400008e0604 */
[----:B------:R-:W3:Y:S04]  /*12eb0*/  LDL.LU R125, [R1+0xc] ;  /* 0x00000c00017d7983 */ /* 0x000ee80000300800 */
[----:B------:R1:W-:Y:S04]  /*12ec0*/  LDGSTS.E [R124+0x800], desc[UR38][R126.64], P0 ;  /* 0x008000007e7c7fae */ /* 0x0003e800081a1026 */
[----:B------:R-:W1:Y:S02]  /*12ed0*/  LDL R127, [R1+0x8] ;  /* 0x00000800017f7983 */ /* 0x000e640000100800 */
[----:B-1----:R-:W-:-:S05]  /*12ee0*/  IADD3 R126, P1, PT, R0, R127, RZ ;  /* 0x0000007f007e7210 */ /* 0x002fca0007f3e0ff */
[----:B------:R-:W-:Y:S02]  /*12ef0*/  IMAD.X R127, R122, 0x1, R4, P1 ;  /* 0x000000017a7f7824 */ /* 0x000fe400008e0604 */
[----:B------:R-:W4:Y:S04]  /*12f00*/  LDL.LU R122, [R1+0x20] ;  /* 0x00002000017a7983 */ /* 0x000f280000300800 */
[----:B------:R1:W-:Y:S02]  /*12f10*/  LDGSTS.E [R124+0xc00], desc[UR38][R126.64], P0 ;  /* 0x00c000007e7c7fae */ /* 0x0003e400081a1026 */
[----:B-1----:R-:W-:-:S05]  /*12f20*/  IADD3 R126, P1, PT, R0, R251, RZ ;  /* 0x000000fb007e7210 */ /* 0x002fca0007f3e0ff */
[----:B------:R-:W-:-:S05]  /*12f30*/  IMAD.X R127, R249, 0x1, R4, P1 ;  /* 0x00000001f97f7824 */ /* 0x000fca00008e0604 */
        /* <DEDUP_REMOVED lines=175> */
[C---:B-1----:R-:W-:Y:S02]  /*13a30*/  IADD3 R126, P1, PT, R0.reuse, R5, RZ ;  /* 0x00000005007e7210 */ /* 0x042fe40007f3e0ff */
[----:B------:R-:W-:Y:S03]  /*13a40*/  STL [R1+0x36c], R249 ;  /* 0x00036cf901007387 */ /* 0x000fe60000100800 */
[----:B------:R-:W-:Y:S01]  /*13a50*/  IMAD.X R127, R11, 0x1, R4, P1 ;  /* 0x000000010b7f7824 */ /* 0x000fe200008e0604 */
[----:B------:R-:W-:Y:S04]  /*13a60*/  STL [R1+0x374], R245 ;  /* 0x000374f501007387 */ /* 0x000fe80000100800 */
[----:B------:R1:W-:Y:S04]  /*13a70*/  LDGSTS.E [R124+0xfc00], desc[UR38][R126.64], P0 ;  /* 0x0fc000007e7c7fae */ /* 0x0003e800081a1026 */
[----:B--2---:R2:W-:Y:S01]  /*13a80*/  STL [R1+0x370], R2 ;  /* 0x0003700201007387 */ /* 0x0045e20000100800 */
[----:B-1----:R-:W-:-:S03]  /*13a90*/  IADD3 R126, P1, PT, R0, R2, RZ ;  /* 0x00000002007e7210 */ /* 0x002fc60007f3e0ff */
[----:B--2---:R-:W2:Y:S02]  /*13aa0*/  LDL.LU R2, [R1+0x10] ;  /* 0x0000100001027983 */ /* 0x004ea40000300800 */
[----:B------:R-:W-:Y:S02]  /*13ab0*/  IMAD.X R127, R250, 0x1, R4, P1 ;  /* 0x00000001fa7f7824 */ /* 0x000fe400008e0604 */
[----:B------:R1:W-:Y:S04]  /*13ac0*/  STL [R1+0x378], R250 ;  /* 0x000378fa01007387 */ /* 0x0003e80000100800 */
[----:B-1----:R-:W3:Y:S01]  /*13ad0*/  LDL.LU R250, [R1] ;  /* 0x0000000001fa7983 */ /* 0x002ee20000300800 */
[----:B------:R-:W1:Y:S01]  /*13ae0*/  S2R R249, SR_TID.X ;  /* 0x0000000000f97919 */ /* 0x000e620000002100 */
[----:B------:R-:W-:-:S02]  /*13af0*/  USHF.R.U32.HI UR8, URZ, 0x1, UR37 ;  /* 0x00000001ff087899 */ /* 0x000fc40008011625 */
[----:B------:R-:W3:Y:S01]  /*13b00*/  LDL.LU R245, [R1+0x8] ;  /* 0x0000080001f57983 */ /* 0x000ee20000300800 */
[----:B-1----:R-:W-:-:S05]  /*13b10*/  LOP3.LUT R249, R249, 0x7f, RZ, 0xc0, !PT ;  /* 0x0000007ff9f97812 */ /* 0x002fca00078ec0ff */
[----:B------:R-:W-:-:S05]  /*13b20*/  IMAD.SHL.U32 R249, R249, 0x4, RZ ;  /* 0x00000004f9f97824 */ /* 0x000fca00078e00ff */
[----:B------:R-:W-:-:S04]  /*13b30*/  LOP3.LUT R249, R249, UR8, RZ, 0x3c, !PT ;  /* 0x00000008f9f97c12 */ /* 0x000fc8000f8e3cff */
[----:B------:R-:W-:-:S05]  /*13b40*/  LOP3.LUT R249, R249, 0x40, RZ, 0x3c, !PT ;  /* 0x00000040f9f97812 */ /* 0x000fca00078e3cff */
[----:B------:R-:W-:Y:S01]  /*13b50*/  VIADD R124, R249, UR5 ;  /* 0x00000005f97c7c36 */ /* 0x000fe20008000000 */
[----:B------:R-:W-:Y:S01]  /*13b60*/  IADD3 R5, P6, PT, R5, UR41, RZ ;  /* 0x0000002905057c10 */ /* 0x000fe2000ffde0ff */
[----:B------:R-:W3:Y:S04]  /*13b70*/  LDL.LU R249, [R1+0x18] ;  /* 0x0000180001f97983 */ /* 0x000ee80000300800 */
[----:B------:R4:W-:Y:S02]  /*13b80*/  LDGSTS.E [R124+0x200], desc[UR38][R126.64], P0 ;  /* 0x002000007e7c7fae */ /* 0x0009e400081a1026 */
[----:B----4-:R-:W-:-:S05]  /*13b90*/  IADD3 R126, P1, PT, R0, R122, RZ ;  /* 0x0000007a007e7210 */ /* 0x010fca0007f3e0ff */
[----:B------:R-:W-:-:S05]  /*13ba0*/  IMAD.X R127, R3, 0x1, R4, P1 ;  /* 0x00000001037f7824 */ /* 0x000fca00008e0604 */
[----:B------:R2:W-:Y:S02]  /*13bb0*/  LDGSTS.E [R124+0x600], desc[UR38][R126.64], P0 ;  /* 0x006000007e7c7fae */ /* 0x0005e400081a1026 */
[----:B--2---:R-:W-:-:S05]  /*13bc0*/  IADD3 R126, P1, PT, R0, R2, RZ ;  /* 0x00000002007e7210 */ /* 0x004fca0007f3e0ff */
[----:B---3--:R-:W-:-:S05]  /*13bd0*/  IMAD.X R127, R125, 0x1, R4, P1 ;  /* 0x000000017d7f7824 */ /* 0x008fca00008e0604 */
        /* <DEDUP_REMOVED lines=180> */
[----:B------:R1:W-:Y:S01]  /*14720*/  LDGSTS.E [R124+0xfa00], desc[UR38][R126.64], P0 ;  /* 0x0fa000007e7c7fae */ /* 0x0003e200081a1026 */
[----:B------:R-:W-:Y:S02]  /*14730*/  IADD3.X R11, PT, PT, R11, UR33, RZ, P6, !PT ;  /* 0x000000210b0b7c10 */ /* 0x000fe4000b7fe4ff */
[----:B------:R-:W-:Y:S02]  /*14740*/  IADD3 R12, P6, PT, R12, UR41, RZ ;  /* 0x000000290c0c7c10 */ /* 0x000fe4000ffde0ff */
[----:B-1----:R-:W-:Y:S02]  /*14750*/  IADD3 R126, P1, PT, R0, R121, RZ ;  /* 0x00000079007e7210 */ /* 0x002fe40007f3e0ff */
[----:B------:R-:W-:-:S03]  /*14760*/  IADD3 R121, P2, PT, R121, UR41, RZ ;  /* 0x0000002979797c10 */ /* 0x000fc6000ff5e0ff */
[C---:B------:R-:W-:Y:S01]  /*14770*/  IMAD.X R127, R9.reuse, 0x1, R4, P1 ;  /* 0x00000001097f7824 */ /* 0x040fe200008e0604 */
[----:B------:R-:W-:Y:S02]  /*14780*/  IADD3.X R9, PT, PT, R9, UR33, RZ, P2, !PT ;  /* 0x0000002109097c10 */ /* 0x000fe400097fe4ff */
[----:B------:R-:W-:Y:S02]  /*14790*/  IADD3 R10, P2, PT, R10, UR41, RZ ;  /* 0x000000290a0a7c10 */ /* 0x000fe4000ff5e0ff */
[----:B------:R-:W-:Y:S01]  /*147a0*/  IADD3.X R21, PT, PT, R21, UR33, RZ, P6, !PT ;  /* 0x0000002115157c10 */ /* 0x000fe2000b7fe4ff */
[----:B------:R1:W-:Y:S01]  /*147b0*/  LDGSTS.E [R124+0xfe00], desc[UR38][R126.64], P0 ;  /* 0x0fe000007e7c7fae */ /* 0x0003e200081a1026 */
[----:B------:R-:W-:Y:S02]  /*147c0*/  IADD3.X R19, PT, PT, R19, UR33, RZ, P2, !PT ;  /* 0x0000002113137c10 */ /* 0x000fe400097fe4ff */
[----:B------:R-:W-:Y:S01]  /*147d0*/  IADD3 R20, P2, PT, R20, UR41, RZ ;  /* 0x0000002914147c10 */ /* 0x000fe2000ff5e0ff */
[----:B------:R-:W0:Y:S01]  /*147e0*/  LDGDEPBAR ;  /* 0x00000000000079af */ /* 0x000e220000000000 */
[----:B------:R-:W-:-:S02]  /*147f0*/  IADD3 R22, P6, PT, R22, UR41, RZ ;  /* 0x0000002916167c10 */ /* 0x000fc4000ffde0ff */
[----:B------:R-:W-:Y:S02]  /*14800*/  IADD3.X R29, PT, PT, R29, UR33, RZ, P2, !PT ;  /* 0x000000211d1d7c10 */ /* 0x000fe400097fe4ff */
[----:B------:R-:W-:Y:S02]  /*14810*/  IADD3 R30, P2, PT, R30, UR41, RZ ;  /* 0x000000291e1e7c10 */ /* 0x000fe4000ff5e0ff */
[----:B------:R-:W-:Y:S01]  /*14820*/  IADD3.X R31, PT, PT, R31, UR33, RZ, P6, !PT ;  /* 0x000000211f1f7c10 */ /* 0x000fe2000b7fe4ff */
[----:B-1----:R-:W-:Y:S01]  /*14830*/  IMAD.U32 R124, RZ, RZ, UR40 ;  /* 0x00000028ff7c7e24 */ /* 0x002fe2000f8e00ff */
[----:B------:R-:W-:Y:S01]  /*14840*/  IADD3 R32, P6, PT, R32, UR41, RZ ;  /* 0x0000002920207c10 */ /* 0x000fe2000ffde0ff */
[----:B------:R-:W2:Y:S01]  /*14850*/  LDL.LU R126, [R1+0x4] ;  /* 0x00000400017e7983 */ /* 0x000ea20000300800 */
[----:B------:R-:W-:Y:S02]  /*14860*/  IADD3.X R39, PT, PT, R39, UR33, RZ, P2, !PT ;  /* 0x0000002127277c10 */ /* 0x000fe400097fe4ff */
[----:B------:R-:W-:Y:S01]  /*14870*/  IADD3 R40, P2, PT, R40, UR41, RZ ;  /* 0x0000002928287c10 */ /* 0x000fe2000ff5e0ff */
[----:B------:R-:W3:Y:S01]  /*14880*/  LDL.LU R127, [R1+0x14] ;  /* 0x00001400017f7983 */ /* 0x000ee20000300800 */
        /* <DEDUP_REMOVED lines=82> */
[----:B------:R-:W-:Y:S02]  /*14db0*/  LEA R123, P0, R124, R123, 0x2 ;  /* 0x0000007b7c7b7211 */ /* 0x000fe400078010ff */
[----:B------:R-:W4:Y:S04]  /*14dc0*/  LDL.LU R124, [R1+0x28] ;  /* 0x00002800017c7983 */ /* 0x000f280000300800 */
[----:B------:R1:W-:Y:S04]  /*14dd0*/  STL [R1], R250 ;  /* 0x000000fa01007387 */ /* 0x0003e80000100800 */
[----:B-1----:R-:W2:Y:S04]  /*14de0*/  LDL.LU R250, [R1+0x378] ;  /* 0x0003780001fa7983 */ /* 0x002ea80000300800 */
[----:B------:R1:W-:Y:S04]  /*14df0*/  STL [R1+0x8], R245 ;  /* 0x000008f501007387 */ /* 0x0003e80000100800 */
[----:B-1----:R-:W2:Y:S01]  /*14e00*/  LDL.LU R245, [R1+0x374] ;  /* 0x0003740001f57983 */ /* 0x002ea20000300800 */
[----:B------:R-:W-:-:S02]  /*14e10*/  IADD3 R6, P4, PT, R6, UR41, RZ ;  /* 0x0000002906067c10 */ /* 0x000fc4000ff9e0ff */
        /* <DEDUP_REMOVED lines=92> */
[----:B------:R-:W-:-:S04]  /*153e0*/  IADD3 R248, P1, PT, R248, UR41, RZ ;  /* 0x00000029f8f87c10 */ /* 0x000fc8000ff3e0ff */
[----:B------:R-:W-:Y:S02]  /*153f0*/  IADD3.X R247, PT, PT, R247, UR33, RZ, P1, !PT ;  /* 0x00000021f7f77c10 */ /* 0x000fe40008ffe4ff */
[----:B------:R-:W-:Y:S02]  /*15400*/  IADD3 R249, P1, PT, R249, UR41, RZ ;  /* 0x00000029f9f97c10 */ /* 0x000fe4000ff3e0ff */
[----:B--2---:R-:W-:Y:S02]  /*15410*/  IADD3.X R245, PT, PT, R245, UR33, RZ, P4, !PT ;  /* 0x00000021f5f57c10 */ /* 0x004fe4000a7fe4ff */
[----:B------:R-:W-:-:S05]  /*15420*/  IADD3 R2, P4, PT, R2, UR41, RZ ;  /* 0x0000002902027c10 */ /* 0x000fca000ff9e0ff */
[----:B------:R1:W-:Y:S04]  /*15430*/  STL [R1+0x10], R2 ;  /* 0x0000100201007387 */ /* 0x0003e80000100800 */
[----:B-1----:R-:W2:Y:S04]  /*15440*/  LDL.LU R2, [R1+0x370] ;  /* 0x0003700001027983 */ /* 0x002ea80000300800 */
[----:B------:R1:W-:Y:S04]  /*15450*/  STL [R1+0x18], R249 ;  /* 0x000018f901007387 */ /* 0x0003e80000100800 */
[----:B-1----:R-:W2:Y:S01]  /*15460*/  LDL.LU R249, [R1+0x36c] ;  /* 0x00036c0001f97983 */ /* 0x002ea20000300800 */
[----:B------:R-:W-:-:S04]  /*15470*/  IADD3 R8, P3, PT, R8, UR41, RZ ;  /* 0x0000002908087c10 */ /* 0x000fc8000ff7e0ff */
[----:B------:R-:W-:Y:S02]  /*15480*/  IADD3.X R17, PT, PT, R17, UR33, RZ, P3, !PT ;  /* 0x0000002111117c10 */ /* 0x000fe40009ffe4ff */
        /* <DEDUP_REMOVED lines=45> */
[----:B--2---:R-:W-:Y:S02]  /*15760*/  IADD3.X R249, PT, PT, R249, UR33, RZ, P3, !PT ;  /* 0x00000021f9f97c10 */ /* 0x004fe40009ffe4ff */
[----:B------:R-:W-:-:S05]  /*15770*/  IADD3 R122, P3, PT, R122, UR41, RZ ;  /* 0x000000297a7a7c10 */ /* 0x000fca000ff7e0ff */
[----:B------:R1:W-:Y:S04]  /*15780*/  STL [R1+0x20], R122 ;  /* 0x0000207a01007387 */ /* 0x0003e80000100800 */
[----:B-1----:R-:W2:Y:S01]  /*15790*/  LDL.LU R122, [R1+0x368] ;  /* 0x00036800017a7983 */ /* 0x002ea20000300800 */
[----:B------:R-:W-:Y:S02]  /*157a0*/  IADD3.X R126, PT, PT, R126, UR33, RZ, P6, !PT ;  /* 0x000000217e7e7c10 */ /* 0x000fe4000b7fe4ff */
[----:B------:R-:W-:Y:S02]  /*157b0*/  IADD3.X R252, PT, PT, R252, UR33, RZ, P2, !PT ;  /* 0x00000021fcfc7c10 */ /* 0x000fe400097fe4ff */
[----:B------:R-:W-:Y:S02]  /*157c0*/  IADD3 R2, P6, PT, R2, UR41, RZ ;  /* 0x0000002902027c10 */ /* 0x000fe4000ffde0ff */
[----:B----4-:R-:W-:-:S02]  /*157d0*/  IADD3 R124, P2, PT, R124, UR41, RZ ;  /* 0x000000297c7c7c10 */ /* 0x010fc4000ff5e0ff */
[----:B------:R-:W-:Y:S01]  /*157e0*/  IADD3.X R125, PT, PT, R125, UR33, RZ, P4, !PT ;  /* 0x000000217d7d7c10 */ /* 0x000fe2000a7fe4ff */
[----:B------:R1:W-:Y:S04]  /*157f0*/  STL [R1+0x30], R2 ;  /* 0x0000300201007387 */ /* 0x0003e80000100800 */
[----:B------:R-:W-:Y:S04]  /*15800*/  STL [R1+0x28], R124 ;  /* 0x0000287c01007387 */ /* 0x000fe80000100800 */
[----:B-1----:R-:W4:Y:S04]  /*15810*/  LDL.LU R2, [R1+0x364] ;  /* 0x0003640001027983 */ /* 0x002f280000300800 */
[----:B------:R-:W-:Y:S04]  /*15820*/  STL [R1+0x4], R126 ;  /* 0x0000047e01007387 */ /* 0x000fe80000100800 */
[----:B------:R1:W-:Y:S04]  /*15830*/  STL [R1+0xc], R125 ;  /* 0x00000c7d01007387 */ /* 0x0003e80000100800 */
[----:B-1----:R-:W4:Y:S01]  /*15840*/  LDL.LU R125, [R1+0x360] ;  /* 0x00036000017d7983 */ /* 0x002f220000300800 */
[----:B--2---:R-:W-:-:S05]  /*15850*/  IADD3 R122, P4, PT, R122, UR41, RZ ;  /* 0x000000297a7a7c10 */ /* 0x004fca000ff9e0ff */
[----:B------:R1:W-:Y:S04]  /*15860*/  STL [R1+0x38], R122 ;  /* 0x0000387a01007387 */ /* 0x0003e80000100800 */
[----:B-1----:R-:W2:Y:S01]  /*15870*/  LDL.LU R122, [R1+0x35c] ;  /* 0x00035c00017a7983 */ /* 0x002ea20000300800 */
[----:B------:R-:W-:Y:S02]  /*15880*/  IADD3.X R3, PT, PT, R3, UR33, RZ, P3, !PT ;  /* 0x0000002103037c10 */ /* 0x000fe40009ffe4ff */
[----:B---3--:R-:W-:Y:S02]  /*15890*/  IADD3.X R127, PT, PT, R127, UR33, RZ, P1, !PT ;  /* 0x000000217f7f7c10 */ /* 0x008fe40008ffe4ff */
[----:B----4-:R-:W-:Y:S01]  /*158a0*/  IADD3.X R2, PT, PT, R2, UR33, RZ, P2, !PT ;  /* 0x0000002102027c10 */ /* 0x010fe200097fe4ff */
[----:B------:R1:W-:Y:S01]  /*158b0*/  STL [R1+0x1c], R3 ;  /* 0x00001c0301007387 */ /* 0x0003e20000100800 */
[----:B------:R-:W-:-:S03]  /*158c0*/  IADD3.X R250, PT, PT, R250, UR33, RZ, P6, !PT ;  /* 0x00000021fafa7c10 */ /* 0x000fc6000b7fe4ff */
[----:B-1----:R1:W5:Y:S04]  /*158d0*/  LDL.LU R3, [R1+0x358] ;  /* 0x0003580001037983 */ /* 0x0023680000300800 */
[----:B------:R-:W-:Y:S01]  /*158e0*/  STL [R1+0x14], R127 ;  /* 0x0000147f01007387 */ /* 0x000fe20000100800 */
[----:B------:R-:W-:-:S03]  /*158f0*/  IADD3.X R125, PT, PT, R125, UR33, RZ, P4, !PT ;  /* 0x000000217d7d7c10 */ /* 0x000fc6000a7fe4ff */
[----:B------:R3:W-:Y:S01]  /*15900*/  STL [R1+0x24], R2 ;  /* 0x0000240201007387 */ /* 0x0007e20000100800 */
[----:B------:R-:W-:-:S03]  /*15910*/  UIADD3 UR6, UPT, UPT, UR6, 0x1, URZ ;  /* 0x0000000106067890 */ /* 0x000fc6000fffe0ff */
[----:B---3--:R1:W5:Y:S04]  /*15920*/  LDL.LU R2, [R1+0x350] ;  /* 0x0003500001027983 */ /* 0x0083680000300800 */
[----:B------:R1:W-:Y:S04]  /*15930*/  STL [R1+0x2c], R250 ;  /* 0x00002cfa01007387 */ /* 0x0003e80000100800 */
[----:B------:R1:W-:Y:S01]  /*15940*/  STL [R1+0x34], R125 ;  /* 0x0000347d01007387 */ /* 0x0003e20000100800 */
[----:B------:R-:W-:Y:S01]  /*15950*/  UISETP.NE.U32.AND UP4, UPT, UR36, UR6, UPT ;  /* 0x000000062400728c */ /* 0x000fe2000bf85070 */
[----:B------:R-:W-:Y:S01]  /*15960*/  IMAD.U32 R124, RZ, RZ, UR7 ;  /* 0x00000007ff7c7e24 */ /* 0x000fe2000f8e00ff */
[----:B------:R-:W-:Y:S01]  /*15970*/  USEL UR5, URZ, 0x1, !UP3 ;  /* 0x00000001ff057887 */ /* 0x000fe2000d800000 */
[----:B------:R-:W-:Y:S01]  /*15980*/  UMOV UR31, UR13 ;  /* 0x0000000d001f7c82 */ /* 0x000fe20008000000 */
[----:B------:R-:W-:-:S02]  /*15990*/  UIADD3 UR30, UPT, UPT, UR30, -0x20, URZ ;  /* 0xffffffe01e1e7890 */ /* 0x000fc4000fffe0ff */
[----:B------:R-:W-:Y:S01]  /*159a0*/  ULOP3.LUT UR5, UR7, UR5, URZ, 0x3c, !UPT ;  /* 0x0000000507057292 */ /* 0x000fe2000f8e3cff */
[----:B--2---:R-:W-:Y:S02]  /*159b0*/  IADD3.X R122, PT, PT, R122, UR34, RZ, P0, !PT ;  /* 0x000000227a7a7c10 */ /* 0x004fe400087fe4ff */
[----:B-1----:R-:W-:Y:S09]  /*159c0*/  BRA.U UP4, `(.L_x_10) ;  /* 0xffffffbd04ac7547 */ /* 0x002ff2000b83ffff */
.L_x_7:
[----:B------:R-:W-:Y:S05]  /*159d0*/  BRA.U !UP2, `(.L_x_11) ;  /* 0x000000010a107547 */ /* 0x000fea000b800000 */
[----:B------:R-:W-:-:S06]  /*159e0*/  USHF.L.U32 UR7, UR7, 0x1f, URZ ;  /* 0x0000001f07077899 */ /* 0x000fcc00080006ff */
[----:B-----5:R-:W-:-:S04]  /*159f0*/  IMAD.U32 R0, RZ, RZ, UR7 ;  /* 0x00000007ff007e24 */ /* 0x020fc8000f8e00ff */
[----:B------:R-:W1:Y:S02]  /*15a00*/  SYNCS.PHASECHK.TRANS64.TRYWAIT P0, [UR13], R0 ;  /* 0x00000000ff0075a7 */ /* 0x000e64000800110d */
[----:B-1----:R-:W-:Y:S05]  /*15a10*/  @!P0 BRA `(.L_x_12) ;  /* 0x00000094005c8947 */ /* 0x002fea0003800000 */
.L_x_11:
[----:B------:R-:W-:-:S04]  /*15a20*/  DEPBAR.LE SB0, 0x0 ;  /* 0x000080000000791a */ /* 0x000fc80000000000 */
[----:B------:R-:W-:Y:S01]  /*15a30*/  BAR.SYNC.DEFER_BLOCKING 0x0 ;  /* 0x0000000000007b1d */ /* 0x000fe20000010000 */
[----:B-----5:R-:W-:-:S05]  /*15a40*/  IMAD.U32 R5, RZ, RZ, UR37 ;  /* 0x00000025ff057e24 */ /* 0x020fca000f8e00ff */
[----:B------:R-:W1:Y:S01]  /*15a50*/  LDCU UR8, c[0x0][0x39c] ;  /* 0x00007380ff0877ac */ /* 0x000e620008000800 */
[----:B------:R-:W2:Y:S01]  /*15a60*/  S2R R2, SR_TID.X ;  /* 0x0000000000027919 */ /* 0x000ea20000002100 */
[----:B------:R-:W3:Y:S01]  /*15a70*/  LDCU UR4, c[0x0][0x3b4] ;  /* 0x00007680ff0477ac */ /* 0x000ee20008000800 */
[----:B------:R-:W4:Y:S01]  /*15a80*/  S2R R252, SR_TID.X ;  /* 0x0000000000fc7919 */ /* 0x000f220000002100 */
[----:B------:R-:W1:Y:S01]  /*15a90*/  LDCU UR5, c[0x0][0x39c] ;  /* 0x00007380ff0577ac */ /* 0x000e620008000800 */
[----:B------:R-:W1:Y:S01]  /*15aa0*/  S2R R4, SR_TID.X ;  /* 0x0000000000047919 */ /* 0x000e620000002100 */
[----:B------:R-:W1:Y:S01]  /*15ab0*/  LDCU UR6, c[0x0][0x39c] ;  /* 0x00007380ff0677ac */ /* 0x000e620008000800 */
[----:B------:R-:W1:Y:S01]  /*15ac0*/  LDCU UR7, c[0x0][0x39c] ;  /* 0x00007380ff0777ac */ /* 0x000e620008000800 */
[----:B------:R-:W3:Y:S02]  /*15ad0*/  @!P5 SYNCS.CCTL.IV [UR10+0x24000] ;  /* 0x02400000ff00d9b1 */ /* 0x000ee4000800000a */
[----:B---3--:R-:W-:Y:S06]  /*15ae0*/  BAR.SYNC.DEFER_BLOCKING 0x0 ;  /* 0x0000000000007b1d */ /* 0x008fec0000010000 */
[----:B------:R-:W3:Y:S01]  /*15af0*/  LDTM.x64 R188, tmem[UR12] ;  /* 0x0000000c00bc79ee */ /* 0x000ee20008340000 */
[----:B--2---:R-:W-:-:S02]  /*15b00*/  IMAD.SHL.U32 R3, R2, 0x10, RZ ;  /* 0x0000001002037824 */ /* 0x004fc400078e00ff */
[----:B----4-:R-:W-:-:S03]  /*15b10*/  IMAD.SHL.U32 R2, R252, 0x80, RZ ;  /* 0x00000080fc027824 */ /* 0x010fc600078e00ff */
[----:B------:R-:W-:Y:S02]  /*15b20*/  LOP3.LUT R0, R3, 0xf0, RZ, 0xc0, !PT ;  /* 0x000000f003007812 */ /* 0x000fe400078ec0ff */
[----:B------:R-:W-:Y:S01]  /*15b30*/  LOP3.LUT R3, R2, 0x800, RZ, 0xc0, !PT ;  /* 0x0000080002037812 */ /* 0x000fe200078ec0ff */
[----:B------:R-:W2:Y:S01]  /*15b40*/  @!P5 SYNCS.CCTL.IV [UR10+0x24008] ;  /* 0x02400800ff00d9b1 */ /* 0x000ea2000800000a */
[----:B-1----:R-:W-:Y:S02]  /*15b50*/  LOP3.LUT R2, R4, 0x7f, RZ, 0xc0, !PT ;  /* 0x0000007f04027812 */ /* 0x002fe400078ec0ff */
[----:B------:R-:W-:Y:S01]  /*15b60*/  IADD3 R0, PT, PT, R0, UR10, R3 ;  /* 0x0000000a00007c10 */ /* 0x000fe2000fffe003 */
[----:B---3--:R1:W-:Y:S04]  /*15b70*/  STL.64 [R1+0x3a0], R246 ;  /* 0x0003a0f601007387 */ /* 0x0083e80000100a00 */
[----:B------:R-:W-:Y:S01]  /*15b80*/  IMAD R0, R5, 0x8, R0 ;  /* 0x0000000805007824 */ /* 0x000fe200078e0200 */
[----:B------:R3:W-:Y:S04]  /*15b90*/  STL.64 [R1+0x398], R244 ;  /* 0x000398f401007387 */ /* 0x0007e80000100a00 */
[----:B------:R4:W-:Y:S04]  /*15ba0*/  STL.64 [R1+0x390], R250 ;  /* 0x000390fa01007387 */ /* 0x0009e80000100a00 */
[----:B------:R2:W-:Y:S01]  /*15bb0*/  STL.64 [R1+0x388], R248 ;  /* 0x000388f801007387 */ /* 0x0005e20000100a00 */
[----:B-1----:R-:W-:-:S02]  /*15bc0*/  IMAD.MOV.U32 R246, RZ, RZ, R192 ;  /* 0x000000fffff67224 */ /* 0x002fc400078e00c0 */
[----:B------:R-:W-:Y:S02]  /*15bd0*/  IMAD.MOV.U32 R247, RZ, RZ, R194 ;  /* 0x000000fffff77224 */ /* 0x000fe400078e00c2 */
[----:B---3--:R-:W-:Y:S02]  /*15be0*/  IMAD.MOV.U32 R244, RZ, RZ, R188 ;  /* 0x000000fffff47224 */ /* 0x008fe400078e00bc */
[----:B------:R-:W-:Y:S02]  /*15bf0*/  IMAD.MOV.U32 R245, RZ, RZ, R190 ;  /* 0x000000fffff57224 */ /* 0x000fe400078e00be */
[----:B----4-:R-:W-:Y:S02]  /*15c00*/  IMAD.MOV.U32 R250, RZ, RZ, R193 ;  /* 0x000000fffffa7224 */ /* 0x010fe400078e00c1 */
[----:B------:R-:W-:Y:S02]  /*15c10*/  IMAD.MOV.U32 R251, RZ, RZ, R195 ;  /* 0x000000fffffb7224 */ /* 0x000fe400078e00c3 */
[----:B--2---:R-:W-:-:S02]  /*15c20*/  IMAD.MOV.U32 R248, RZ, RZ, R189 ;  /* 0x000000fffff87224 */ /* 0x004fc400078e00bd */
[----:B------:R-:W-:Y:S02]  /*15c30*/  IMAD.MOV.U32 R249, RZ, RZ, R191 ;  /* 0x000000fffff97224 */ /* 0x000fe400078e00bf */
[----:B------:R-:W-:Y:S01]  /*15c40*/  LDTM.x64 R132, tmem[UR12+0x40] ;  /* 0x0000400c008479ee */ /* 0x000fe20008340000 */
[----:B------:R-:W-:Y:S01]  /*15c50*/  LDTM.x64 R68, tmem[UR12+0x80] ;  /* 0x0000800c004479ee */ /* 0x000fe20008340000 */
[----:B------:R-:W1:Y:S01]  /*15c60*/  LDTM.x64 R4, tmem[UR12+0xc0] ;  /* 0x0000c00c000479ee */ /* 0x000e620008340000 */
[----:B------:R-:W-:Y:S01]  /*15c70*/  NOP ;  /* 0x0000000000007918 */ /* 0x000fe20000000000 */
[----:B------:R2:W-:Y:S01]  /*15c80*/  STS.128 [R0], R244 ;  /* 0x000000f400007388 */ /* 0x0005e20000000c00 */
[----:B------:R-:W-:Y:S01]  /*15c90*/  LEA R3, R2, UR10, 0x4 ;  /* 0x0000000a02037c11 */ /* 0x000fe2000f8e20ff */
[----:B------:R-:W3:Y:S02]  /*15ca0*/  LDCU.128 UR12, c[0x0][0x390] ;  /* 0x00007200ff0c77ac */ /* 0x000ee40008000c00 */
[----:B------:R4:W-:Y:S01]  /*15cb0*/  STS.128 [R0+0x400], R248 ;  /* 0x000400f800007388 */ /* 0x0009e20000000c00 */
[----:B------:R-:W-:-:S03]  /*15cc0*/  IMAD.MOV.U32 R2, RZ, RZ, R202 ;  /* 0x000000ffff027224 */ /* 0x000fc600078e00ca */
[----:B--2---:R-:W2:Y:S01]  /*15cd0*/  LDL.LU.64 R246, [R1+0x3a0] ;  /* 0x0003a00001f67983 */ /* 0x004ea20000300a00 */
[----:B----4-:R-:W-:-:S03]  /*15ce0*/  IMAD.MOV.U32 R250, RZ, RZ, R196 ;  /* 0x000000fffffa7224 */ /* 0x010fc600078e00c4 */
[----:B------:R-:W4:Y:S01]  /*15cf0*/  LDL.LU.64 R244, [R1+0x398] ;  /* 0x0003980001f47983 */ /* 0x000f220000300a00 */
[----:B------:R-:W-:Y:S02]  /*15d00*/  IMAD.MOV.U32 R249, RZ, RZ, R198 ;  /* 0x000000fffff97224 */ /* 0x000fe400078e00c6 */
[----:B------:R-:W-:Y:S01]  /*15d10*/  IMAD.MOV.U32 R248, RZ, RZ, R200 ;  /* 0x000000fffff87224 */ /* 0x000fe200078e00c8 */
[----:B------:R-:W-:Y:S01]  /*15d20*/  STL [R1+0x94], R3 ;  /* 0x0000940301007387 */ /* 0x000fe20000100800 */
[----:B------:R-:W-:Y:S02]  /*15d30*/  IMAD.MOV.U32 R198, RZ, RZ, R201 ;  /* 0x000000ffffc67224 */ /* 0x000fe400078e00c9 */
[----:B------:R-:W-:Y:S02]  /*15d40*/  IMAD.MOV.U32 R200, RZ, RZ, R250 ;  /* 0x000000ffffc87224 */ /* 0x000fe400078e00fa */
[----:B------:R-:W-:Y:S02]  /*15d50*/  IMAD.MOV.U32 R201, RZ, RZ, R249 ;  /* 0x000000ffffc97224 */ /* 0x000fe400078e00f9 */
[----:B------:R-:W-:Y:S01]  /*15d60*/  IMAD.MOV.U32 R202, RZ, RZ, R248 ;  /* 0x000000ffffca7224 */ /* 0x000fe200078e00f8 */
[----:B-1----:R-:W-:Y:S01]  /*15d70*/  BAR.SYNC.DEFER_BLOCKING 0x0 ;  /* 0x0000000000007b1d */ /* 0x002fe20000010000 */
[----:B------:R-:W-:-:S02]  /*15d80*/  IMAD.MOV.U32 R196, RZ, RZ, R197 ;  /* 0x000000ffffc47224 */ /* 0x000fc400078e00c5 */
[----:B------:R-:W-:Y:S02]  /*15d90*/  IMAD.MOV.U32 R197, RZ, RZ, R199 ;  /* 0x000000ffffc57224 */ /* 0x000fe400078e00c7 */
[----:B------:R-:W-:Y:S02]  /*15da0*/  IMAD.MOV.U32 R199, RZ, RZ, R203 ;  /* 0x000000ffffc77224 */ /* 0x000fe400078e00cb */
[----:B------:R-:W-:Y:S01]  /*15db0*/  IMAD.MOV.U32 R203, RZ, RZ, R2 ;  /* 0x000000ffffcb7224 */ /* 0x000fe200078e0002 */
[----:B------:R-:W1:Y:S04]  /*15dc0*/  LDS.128 R248, [R3] ;  /* 0x0000000003f87984 */ /* 0x000e680000000c00 */
[----:B-1----:R-:W-:Y:S04]  /*15dd0*/  STL.64 [R1+0x60], R248 ;  /* 0x000060f801007387 */ /* 0x002fe80000100a00 */
[----:B------:R-:W-:Y:S04]  /*15de0*/  STL.64 [R1+0x68], R250 ;  /* 0x000068fa01007387 */ /* 0x000fe80000100a00 */
[----:B------:R-:W1:Y:S01]  /*15df0*/  LDS.128 R248, [R3+0x800] ;  /* 0x0008000003f87984 */ /* 0x000e620000000c00 */
[----:B------:R-:W-:Y:S06]  /*15e00*/  BAR.SYNC.DEFER_BLOCKING 0x0 ;  /* 0x0000000000007b1d */ /* 0x000fec0000010000 */
[----:B------:R-:W-:Y:S04]  /*15e10*/  STS.128 [R0], R200 ;  /* 0x000000c800007388 */ /* 0x000fe80000000c00 */
[----:B------:R-:W-:Y:S04]  /*15e20*/  STS.128 [R0+0x400], R196 ;  /* 0x000400c400007388 */ /* 0x000fe80000000c00 */
[----:B-1----:R-:W-:Y:S04]  /*15e30*/  STL.64 [R1+0x70], R248 ;  /* 0x000070f801007387 */ /* 0x002fe80000100a00 */
[----:B------:R1:W-:Y:S04]  /*15e40*/  STL.64 [R1+0x78], R250 ;  /* 0x000078fa01007387 */ /* 0x0003e80000100a00 */
[----:B-1----:R-:W3:Y:S04]  /*15e50*/  LDL.LU.64 R250, [R1+0x390] ;  /* 0x0003900001fa7983 */ /* 0x002ee80000300a00 */
[----:B------:R-:W3:Y:S01]  /*15e60*/  LDL.LU.64 R248, [R1+0x388] ;  /* 0x0003880001f87983 */ /* 0x000ee20000300a00 */
[----:B------:R-:W-:-:S02]  /*15e70*/  IMAD.MOV.U32 R200, RZ, RZ, R204 ;  /* 0x000000ffffc87224 */ /* 0x000fc400078e00cc */
[----:B------:R-:W-:Y:S02]  /*15e80*/  IMAD.MOV.U32 R201, RZ, RZ, R206 ;  /* 0x000000ffffc97224 */ /* 0x000fe400078e00ce */
[----:B------:R-:W-:Y:S02]  /*15e90*/  IMAD.MOV.U32 R202, RZ, RZ, R208 ;  /* 0x000000ffffca7224 */ /* 0x000fe400078e00d0 */
[----:B------:R-:W-:Y:S01]  /*15ea0*/  IMAD.MOV.U32 R203, RZ, RZ, R210 ;  /* 0x000000ffffcb7224 */ /* 0x000fe200078e00d2 */
[----:B------:R-:W-:Y:S01]  /*15eb0*/  BAR.SYNC.DEFER_BLOCKING 0x0 ;  /* 0x0000000000007b1d */ /* 0x000fe20000010000 */
[----:B------:R-:W-:Y:S02]  /*15ec0*/  IMAD.MOV.U32 R196, RZ, RZ, R205 ;  /* 0x000000ffffc47224 */ /* 0x000fe400078e00cd */
[----:B------:R-:W-:Y:S02]  /*15ed0*/  IMAD.MOV.U32 R197, RZ, RZ, R207 ;  /* 0x000000ffffc57224 */ /* 0x000fe400078e00cf */
[----:B------:R-:W-:-:S02]  /*15ee0*/  IMAD.MOV.U32 R198, RZ, RZ, R209 ;  /* 0x000000ffffc67224 */ /* 0x000fc400078e00d1 */
[----:B------:R-:W-:Y:S02]  /*15ef0*/  IMAD.MOV.U32 R199, RZ, RZ, R211 ;  /* 0x000000ffffc77224 */ /* 0x000fe400078e00d3 */
[----:B------:R-:W1:Y:S04]  /*15f00*/  LDS.128 R208, [R3] ;  /* 0x0000000003d07984 */ /* 0x000e680000000c00 */
[----:B------:R-:W1:Y:S01]  /*15f10*/  LDS.128 R204, [R3+0x800] ;  /* 0x0008000003cc7984 */ /* 0x000e620000000c00 */
[----:B------:R-:W-:Y:S06]  /*15f20*/  BAR.SYNC.DEFER_BLOCKING 0x0 ;  /* 0x0000000000007b1d */ /* 0x000fec0000010000 */
[----:B------:R1:W-:Y:S04]  /*15f30*/  STS.128 [R0], R200 ;  /* 0x000000c800007388 */ /* 0x0003e80000000c00 */
[----:B------:R-:W-:Y:S01]  /*15f40*/  STS.128 [R0+0x400], R196 ;  /* 0x000400c400007388 */ /* 0x000fe20000000c00 */
[----:B------:R-:W-:Y:S06]  /*15f50*/  BAR.SYNC.DEFER_BLOCKING 0x0 ;  /* 0x0000000000007b1d */ /* 0x000fec0000010000 */
[----:B-1----:R1:W-:Y:S01]  /*15f60*/  STL.64 [R1+0x50], R208 ;  /* 0x000050d001007387 */ /* 0x0023e20000100a00 */
[----:B------:R-:W-:-:S02]  /*15f70*/  IMAD.MOV.U32 R200, RZ, RZ, R212 ;  /* 0x000000ffffc87224 */ /* 0x000fc400078e00d4 */
[----:B------:R-:W-:Y:S01]  /*15f80*/  IMAD.MOV.U32 R201, RZ, RZ, R214 ;  /* 0x000000ffffc97224 */ /* 0x000fe200078e00d6 */
[----:B------:R1:W-:Y:S01]  /*15f90*/  STL.64 [R1+0x58], R210 ;  /* 0x000058d201007387 */ /* 0x0003e20000100a00 */
[----:B------:R-:W-:Y:S02]  /*15fa0*/  IMAD.MOV.U32 R202, RZ, RZ, R216 ;  /* 0x000000ffffca7224 */ /* 0x000fe400078e00d8 */
[----:B------:R-:W-:Y:S01]  /*15fb0*/  IMAD.MOV.U32 R203, RZ, RZ, R218 ;  /* 0x000000ffffcb7224 */ /* 0x000fe200078e00da */
[----:B------:R-:W-:Y:S04]  /*15fc0*/  STL.64 [R1+0x30], R204 ;  /* 0x000030cc01007387 */ /* 0x000fe80000100a00 */
[----:B------:R-:W-:Y:S01]  /*15fd0*/  STL.64 [R1+0x38], R206 ;  /* 0x000038ce01007387 */ /* 0x000fe20000100a00 */
[----:B-1----:R-:W-:-:S02]  /*15fe0*/  IMAD.MOV.U32 R208, RZ, RZ, R213 ;  /* 0x000000ffffd07224 */ /* 0x002fc400078e00d5 */
[----:B------:R-:W-:Y:S01]  /*15ff0*/  IMAD.MOV.U32 R209, RZ, RZ, R215 ;  /* 0x000000ffffd17224 */ /* 0x000fe200078e00d7 */
[----:B------:R-:W1:Y:S01]  /*16000*/  LDS.128 R204, [R3] ;  /* 0x0000000003cc7984 */ /* 0x000e620000000c00 */
[----:B------:R-:W-:Y:S02]  /*16010*/  IMAD.MOV.U32 R210, RZ, RZ, R217 ;  /* 0x000000ffffd27224 */ /* 0x000fe400078e00d9 */
[----:B------:R-:W-:Y:S01]  /*16020*/  IMAD.MOV.U32 R211, RZ, RZ, R219 ;  /* 0x000000ffffd37224 */ /* 0x000fe200078e00db */
[----:B------:R-:W1:Y:S01]  /*16030*/  LDS.128 R196, [R3+0x800] ;  /* 0x0008000003c47984 */ /* 0x000e620000000c00 */
[----:B------:R-:W-:Y:S06]  /*16040*/  BAR.SYNC.DEFER_BLOCKING 0x0 ;  /* 0x0000000000007b1d */ /* 0x000fec0000010000 */
[----:B------:R-:W3:Y:S01]  /*16050*/  LDL.LU R2, [R1+0x300] ;  /* 0x0003000001027983 */ /* 0x000ee20000300800 */
[----:B------:R-:W-:-:S02]  /*16060*/  IMAD.MOV.U32 R216, RZ, RZ, R221 ;  /* 0x000000ffffd87224 */ /* 0x000fc400078e00dd */
[----:B------:R-:W-:Y:S02]  /*16070*/  IMAD.MOV.U32 R217, RZ, RZ, R223 ;  /* 0x000000ffffd97224 */ /* 0x000fe400078e00df */
[----:B------:R-:W-:Y:S02]  /*16080*/  IMAD.MOV.U32 R218, RZ, RZ, R225 ;  /* 0x000000ffffda7224 */ /* 0x000fe400078e00e1 */
[----:B------:R-:W-:Y:S02]  /*16090*/  IMAD.MOV.U32 R219, RZ, RZ, R227 ;  /* 0x000000ffffdb7224 */ /* 0x000fe400078e00e3 */
[----:B------:R-:W-:Y:S02]  /*160a0*/  IMAD.MOV.U32 R212, RZ, RZ, R228 ;  /* 0x000000ffffd47224 */ /* 0x000fe400078e00e4 */
[----:B------:R-:W-:Y:S02]  /*160b0*/  IMAD.MOV.U32 R213, RZ, RZ, R230 ;  /* 0x000000ffffd57224 */ /* 0x000fe400078e00e6 */
[----:B------:R-:W-:-:S02]  /*160c0*/  IMAD.MOV.U32 R214, RZ, RZ, R232 ;  /* 0x000000ffffd67224 */ /* 0x000fc400078e00e8 */
[----:B------:R-:W-:Y:S01]  /*160d0*/  IMAD.MOV.U32 R215, RZ, RZ, R234 ;  /* 0x000000ffffd77224 */ /* 0x000fe200078e00ea */
[----:B------:R-:W-:Y:S01]  /*160e0*/  STS.128 [R0], R200 ;  /* 0x000000c800007388 */ /* 0x000fe20000000c00 */
[----:B------:R-:W-:Y:S02]  /*160f0*/  IMAD.MOV.U32 R225, RZ, RZ, R231 ;  /* 0x000000ffffe17224 */ /* 0x000fe400078e00e7 */
[----:B------:R-:W-:Y:S01]  /*16100*/  IMAD.MOV.U32 R227, RZ, RZ, R235 ;  /* 0x000000ffffe37224 */ /* 0x000fe200078e00eb */
[----:B------:R-:W-:Y:S01]  /*16110*/  STS.128 [R0+0x400], R208 ;  /* 0x000400d000007388 */ /* 0x000fe20000000c00 */
[----:B------:R-:W-:Y:S06]  /*16120*/  BAR.SYNC.DEFER_BLOCKING 0x0 ;  /* 0x0000000000007b1d */ /* 0x000fec0000010000 */
[----:B-1----:R1:W-:Y:S04]  /*16130*/  STL.64 [R1+0x20], R204 ;  /* 0x000020cc01007387 */ /* 0x0023e80000100a00 */
[----:B------:R1:W-:Y:S04]  /*16140*/  STL.64 [R1+0x28], R206 ;  /* 0x000028ce01007387 */ /* 0x0003e80000100a00 */
[----:B------:R-:W-:Y:S04]  /*16150*/  STL.64 [R1+0x10], R196 ;  /* 0x000010c401007387 */ /* 0x000fe80000100a00 */
[----:B------:R-:W-:Y:S01]  /*16160*/  STL.64 [R1+0x18], R198 ;  /* 0x000018c601007387 */ /* 0x000fe20000100a00 */
[----:B-1----:R-:W-:-:S02]  /*16170*/  IMAD.MOV.U32 R204, RZ, RZ, R220 ;  /* 0x000000ffffcc7224 */ /* 0x002fc400078e00dc */
[----:B------:R-:W-:Y:S01]  /*16180*/  IMAD.MOV.U32 R205, RZ, RZ, R222 ;  /* 0x000000ffffcd7224 */ /* 0x000fe200078e00de */
[----:B------:R-:W1:Y:S01]  /*16190*/  LDS.128 R200, [R3] ;  /* 0x0000000003c87984 */ /* 0x000e620000000c00 */
[----:B------:R-:W-:Y:S02]  /*161a0*/  IMAD.MOV.U32 R206, RZ, RZ, R224 ;  /* 0x000000ffffce7224 */ /* 0x000fe400078e00e0 */
[----:B------:R-:W-:Y:S01]  /*161b0*/  IMAD.MOV.U32 R207, RZ, RZ, R226 ;  /* 0x000000ffffcf7224 */ /* 0x000fe200078e00e2 */
[----:B------:R-:W2:Y:S01]  /*161c0*/  LDS.128 R196, [R3+0x800] ;  /* 0x0008000003c47984 */ /* 0x000ea20000000c00 */
[----:B------:R-:W-:Y:S02]  /*161d0*/  IMAD.MOV.U32 R224, RZ, RZ, R229 ;  /* 0x000000ffffe07224 */ /* 0x000fe400078e00e5 */
[----:B------:R-:W-:Y:S01]  /*161e0*/  IMAD.MOV.U32 R226, RZ, RZ, R233 ;  /* 0x000000ffffe27224 */ /* 0x000fe200078e00e9 */
[----:B------:R-:W-:Y:S06]  /*161f0*/  BAR.SYNC.DEFER_BLOCKING 0x0 ;  /* 0x0000000000007b1d */ /* 0x000fec0000010000 */
[----:B------:R-:W-:Y:S04]  /*16200*/  STS.128 [R0], R204 ;  /* 0x000000cc00007388 */ /* 0x000fe80000000c00 */
[----:B------:R-:W-:Y:S01]  /*16210*/  STS.128 [R0+0x400], R216 ;  /* 0x000400d800007388 */ /* 0x000fe20000000c00 */
[----:B------:R-:W-:Y:S01]  /*16220*/  BAR.SYNC.DEFER_BLOCKING 0x0 ;  /* 0x0000000000007b1d */ /* 0x000fe20000010000 */
[----:B------:R-:W-:-:S02]  /*16230*/  IMAD.MOV.U32 R220, RZ, RZ, R236 ;  /* 0x000000ffffdc7224 */ /* 0x000fc400078e00ec */
[----:B------:R-:W-:Y:S02]  /*16240*/  IMAD.MOV.U32 R221, RZ, RZ, R238 ;  /* 0x000000ffffdd7224 */ /* 0x000fe400078e00ee */
[----:B------:R-:W-:Y:S02]  /*16250*/  IMAD.MOV.U32 R222, RZ, RZ, R240 ;  /* 0x000000ffffde7224 */ /* 0x000fe400078e00f0 */
[----:B------:R-:W-:Y:S01]  /*16260*/  IMAD.MOV.U32 R223, RZ, RZ, R242 ;  /* 0x000000ffffdf7224 */ /* 0x000fe200078e00f2 */
[----:B-1----:R-:W-:Y:S04]  /*16270*/  STL [R1+0x360], R200 ;  /* 0x000360c801007387 */ /* 0x002fe80000100800 */
[----:B------:R-:W1:Y:S04]  /*16280*/  LDS.128 R208, [R3] ;  /* 0x0000000003d07984 */ /* 0x000e680000000c00 */
[----:B------:R-:W-:Y:S01]  /*16290*/  LDS.128 R204, [R3+0x800] ;  /* 0x0008000003cc7984 */ /* 0x000fe20000000c00 */
[----:B------:R-:W-:Y:S01]  /*162a0*/  BAR.SYNC.DEFER_BLOCKING 0x0 ;  /* 0x0000000000007b1d */ /* 0x000fe20000010000 */
[----:B------:R-:W-:-:S02]  /*162b0*/  IMAD.MOV.U32 R232, RZ, RZ, R237 ;  /* 0x000000ffffe87224 */ /* 0x000fc400078e00ed */
[----:B------:R-:W-:Y:S02]  /*162c0*/  IMAD.MOV.U32 R233, RZ, RZ, R239 ;  /* 0x000000ffffe97224 */ /* 0x000fe400078e00ef */
[----:B------:R-:W-:Y:S02]  /*162d0*/  IMAD.MOV.U32 R234, RZ, RZ, R241 ;  /* 0x000000ffffea7224 */ /* 0x000fe400078e00f1 */
[----:B------:R-:W-:Y:S01]  /*162e0*/  IMAD.MOV.U32 R235, RZ, RZ, R243 ;  /* 0x000000ffffeb7224 */ /* 0x000fe200078e00f3 */
[----:B------:R-:W-:Y:S04]  /*162f0*/  STL [R1+0x35c], R201 ;  /* 0x00035cc901007387 */ /* 0x000fe80000100800 */
[----:B------:R-:W-:Y:S04]  /*16300*/  STS.128 [R0], R212 ;  /* 0x000000d400007388 */ /* 0x000fe80000000c00 */
[----:B------:R-:W-:Y:S01]  /*16310*/  STS.128 [R0+0x400], R224 ;  /* 0x000400e000007388 */ /* 0x000fe20000000c00 */
[----:B------:R-:W-:Y:S01]  /*16320*/  BAR.SYNC.DEFER_BLOCKING 0x0 ;  /* 0x0000000000007b1d */ /* 0x000fe20000010000 */
[----:B----4-:R-:W-:-:S02]  /*16330*/  IMAD.MOV.U32 R228, RZ, RZ, R244 ;  /* 0x000000ffffe47224 */ /* 0x010fc400078e00f4 */
[----:B--2---:R-:W-:Y:S02]  /*16340*/  IMAD.MOV.U32 R229, RZ, RZ, R246 ;  /* 0x000000ffffe57224 */ /* 0x004fe400078e00f6 */
[----:B---3--:R-:W-:Y:S01]  /*16350*/  IMAD.MOV.U32 R231, RZ, RZ, R250 ;  /* 0x000000ffffe77224 */ /* 0x008fe200078e00fa */
[----:B------:R-:W2:Y:S04]  /*16360*/  LDS.128 R216, [R3] ;  /* 0x0000000003d87984 */ /* 0x000ea80000000c00 */
[----:B------:R-:W-:Y:S01]  /*16370*/  LDS.128 R212, [R3+0x800] ;  /* 0x0008000003d47984 */ /* 0x000fe20000000c00 */
[----:B------:R-:W-:Y:S01]  /*16380*/  BAR.SYNC.DEFER_BLOCKING 0x0 ;  /* 0x0000000000007b1d */ /* 0x000fe20000010000 */
[----:B------:R-:W-:Y:S02]  /*16390*/  IMAD.MOV.U32 R230, RZ, RZ, R248 ;  /* 0x000000ffffe67224 */ /* 0x000fe400078e00f8 */
[----:B------:R-:W-:-:S02]  /*163a0*/  IMAD.MOV.U32 R236, RZ, RZ, R125 ;  /* 0x000000ffffec7224 */ /* 0x000fc400078e007d */
[----:B------:R-:W-:Y:S02]  /*163b0*/  IMAD.MOV.U32 R237, RZ, RZ, R127 ;  /* 0x000000ffffed7224 */ /* 0x000fe400078e007f */
[----:B------:R-:W-:Y:S01]  /*163c0*/  IMAD.MOV.U32 R238, RZ, RZ, R129 ;  /* 0x000000ffffee7224 */ /* 0x000fe200078e0081 */
[----:B------:R-:W-:Y:S01]  /*163d0*/  STL [R1+0x358], R202 ;  /* 0x000358ca01007387 */ /* 0x000fe20000100800 */
[----:B------:R-:W-:-:S03]  /*163e0*/  IMAD.MOV.U32 R239, RZ, RZ, R131 ;  /* 0x000000ffffef7224 */ /* 0x000fc600078e0083 */
[----:B------:R-:W-:Y:S04]  /*163f0*/  STL [R1+0x350], R203 ;  /* 0x000350cb01007387 */ /* 0x000fe80000100800 */
[----:B------:R-:W-:Y:S04]  /*16400*/  STL [R1+0x370], R196 ;  /* 0x000370c401007387 */ /* 0x000fe80000100800 */
[----:B------:R-:W-:Y:S04]  /*16410*/  STL [R1+0x36c], R197 ;  /* 0x00036cc501007387 */ /* 0x000fe80000100800 */
[----:B------:R-:W-:Y:S04]  /*16420*/  STS.128 [R0], R220 ;  /* 0x000000dc00007388 */ /* 0x000fe80000000c00 */
[----:B------:R3:W-:Y:S01]  /*16430*/  STS.128 [R0+0x400], R232 ;  /* 0x000400e800007388 */ /* 0x0007e20000000c00 */
[----:B------:R-:W-:Y:S06]  /*16440*/  BAR.SYNC.DEFER_BLOCKING 0x0 ;  /* 0x0000000000007b1d */ /* 0x000fec0000010000 */
[----:B------:R-:W-:Y:S01]  /*16450*/  STL [R1+0x368], R198 ;  /* 0x000368c601007387 */ /* 0x000fe20000100800 */
[----:B---3--:R-:W-:-:S03]  /*16460*/  IMAD.MOV.U32 R232, RZ, RZ, R245 ;  /* 0x000000ffffe87224 */ /* 0x008fc600078e00f5 */
[----:B------:R-:W-:Y:S01]  /*16470*/  STL [R1+0x364], R199 ;  /* 0x000364c701007387 */ /* 0x000fe20000100800 */
[----:B------:R-:W-:Y:S02]  /*16480*/  IMAD.MOV.U32 R233, RZ, RZ, R247 ;  /* 0x000000ffffe97224 */ /* 0x000fe400078e00f7 */
[----:B------:R-:W-:Y:S01]  /*16490*/  IMAD.MOV.U32 R234, RZ, RZ, R249 ;  /* 0x000000ffffea7224 */ /* 0x000fe200078e00f9 */
[----:B-1----:R1:W-:Y:S04]  /*164a0*/  STL.64 [R1+0x380], R208 ;  /* 0x000380d001007387 */ /* 0x0023e80000100a00 */
[----:B------:R-:W3:Y:S04]  /*164b0*/  LDS.128 R224, [R3] ;  /* 0x0000000003e07984 */ /* 0x000ee80000000c00 */
[----:B------:R-:W-:Y:S01]  /*164c0*/  LDS.128 R220, [R3+0x800] ;  /* 0x0008000003dc7984 */ /* 0x000fe20000000c00 */
[----:B------:R-:W-:Y:S01]  /*164d0*/  BAR.SYNC.DEFER_BLOCKING 0x0 ;  /* 0x0000000000007b1d */ /* 0x000fe20000010000 */
[----:B------:R-:W-:-:S05]  /*164e0*/  IMAD.MOV.U32 R235, RZ, RZ, R251 ;  /* 0x000000ffffeb7224 */ /* 0x000fca00078e00fb */
[----:B-1----:R-:W4:Y:S01]  /*164f0*/  LDL.LU R209, [R1+0x330] ;  /* 0x0003300001d17983 */ /* 0x002f220000300800 */
[----:B------:R-:W-:Y:S01]  /*16500*/  IMAD.MOV.U32 R242, RZ, RZ, R57 ;  /* 0x000000fffff27224 */ /* 0x000fe200078e0039 */
[----:B------:R-:W-:Y:S01]  /*16510*/  SHF.R.U32.HI R208, RZ, 0x6, R252 ;  /* 0x00000006ffd07819 */ /* 0x000fe200000116fc */
[----:B------:R-:W-:Y:S01]  /*16520*/  IMAD.MOV.U32 R243, RZ, RZ, R59 ;  /* 0x000000fffff37224 */ /* 0x000fe200078e003b */
[----:B------:R-:W-:Y:S01]  /*16530*/  STL [R1+0x378], R210 ;  /* 0x000378d201007387 */ /* 0x000fe20000100800 */
[----:B------:R-:W-:Y:S01]  /*16540*/  IMAD.MOV.U32 R240, RZ, RZ, R53 ;  /* 0x000000fffff07224 */ /* 0x000fe200078e0035 */
[----:B------:R-:W-:Y:S01]  /*16550*/  SGXT.U32 R208, R208, 0x1 ;  /* 0x00000001d0d0781a */ /* 0x000fe20000000000 */
[----:B------:R-:W-:Y:S01]  /*16560*/  IMAD.MOV.U32 R241, RZ, RZ, R55 ;  /* 0x000000fffff17224 */ /* 0x000fe200078e0037 */
[----:B------:R-:W-:Y:S04]  /*16570*/  STL [R1+0x374], R211 ;  /* 0x000374d301007387 */ /* 0x000fe80000100800 */
[----:B------:R1:W-:Y:S04]  /*16580*/  STS.128 [R0], R228 ;  /* 0x000000e400007388 */ /* 0x0003e80000000c00 */
[----:B------:R2:W-:Y:S01]  /*16590*/  STS.128 [R0+0x400], R232 ;  /* 0x000400e800007388 */ /* 0x0005e20000000c00 */
[----:B-1----:R-:W-:-:S02]  /*165a0*/  IMAD.MOV.U32 R228, RZ, RZ, R132 ;  /* 0x000000ffffe47224 */ /* 0x002fc400078e0084 */
[----:B------:R-:W-:Y:S01]  /*165b0*/  IMAD.MOV.U32 R229, RZ, RZ, R134 ;  /* 0x000000ffffe57224 */ /* 0x000fe200078e0086 */
[C---:B------:R-:W-:Y:S01]  /*165c0*/  LOP3.LUT R203, R2.reuse, 0x1e, R208, 0xfe, !PT ;  /* 0x0000001e02cb7812 */ /* 0x040fe200078efed0 */
[----:B------:R-:W-:Y:S01]  /*165d0*/  IMAD.MOV.U32 R230, RZ, RZ, R136 ;  /* 0x000000ffffe67224 */ /* 0x000fe200078e0088 */
[C---:B------:R-:W-:Y:S01]  /*165e0*/  LOP3.LUT R202, R2.reuse, 0x1c, R208, 0xfe, !PT ;  /* 0x0000001c02ca7812 */ /* 0x040fe200078efed0 */
[----:B------:R-:W-:Y:S01]  /*165f0*/  IMAD.MOV.U32 R231, RZ, RZ, R138 ;  /* 0x000000ffffe77224 */ /* 0x000fe200078e008a */
[----:B------:R-:W-:Y:S01]  /*16600*/  BAR.SYNC.DEFER_BLOCKING 0x0 ;  /* 0x0000000000007b1d */ /* 0x000fe20000010000 */
[----:B--2---:R-:W-:Y:S01]  /*16610*/  IMAD.MOV.U32 R232, RZ, RZ, R133 ;  /* 0x000000ffffe87224 */ /* 0x004fe200078e0085 */
[C-C-:B------:R-:W-:Y:S01]  /*16620*/  LOP3.LUT R201, R2.reuse, 0x1a, R208.reuse, 0xfe, !PT ;  /* 0x0000001a02c97812 */ /* 0x140fe200078efed0 */
[----:B------:R-:W-:Y:S01]  /*16630*/  IMAD.MOV.U32 R233, RZ, RZ, R135 ;  /* 0x000000ffffe97224 */ /* 0x000fe200078e0087 */
[C-C-:B------:R-:W-:Y:S01]  /*16640*/  LOP3.LUT R200, R2.reuse, 0x18, R208.reuse, 0xfe, !PT ;  /* 0x0000001802c87812 */ /* 0x140fe200078efed0 */
[----:B------:R-:W-:Y:S01]  /*16650*/  IMAD.MOV.U32 R234, RZ, RZ, R137 ;  /* 0x000000ffffea7224 */ /* 0x000fe200078e0089 */
[C-C-:B------:R-:W-:Y:S01]  /*16660*/  LOP3.LUT R199, R2.reuse, 0x16, R208.reuse, 0xfe, !PT ;  /* 0x0000001602c77812 */ /* 0x140fe200078efed0 */
[----:B------:R-:W-:Y:S01]  /*16670*/  IMAD.MOV.U32 R235, RZ, RZ, R139 ;  /* 0x000000ffffeb7224 */ /* 0x000fe200078e008b */
[----:B------:R-:W-:-:S02]  /*16680*/  LOP3.LUT R198, R2, 0x14, R208, 0xfe, !PT ;  /* 0x0000001402c67812 */ /* 0x000fc400078efed0 */
[C-C-:B------:R-:W-:Y:S02]  /*16690*/  LOP3.LUT R197, R2.reuse, 0x12, R208.reuse, 0xfe, !PT ;  /* 0x0000001202c57812 */ /* 0x140fe400078efed0 */
[C-C-:B------:R-:W-:Y:S02]  /*166a0*/  LOP3.LUT R196, R2.reuse, 0x10, R208.reuse, 0xfe, !PT ;  /* 0x0000001002c47812 */ /* 0x140fe400078efed0 */
[C-C-:B------:R-:W-:Y:S02]  /*166b0*/  LOP3.LUT R211, R2.reuse, 0xe, R208.reuse, 0xfe, !PT ;  /* 0x0000000e02d37812 */ /* 0x140fe400078efed0 */
[C-C-:B------:R-:W-:Y:S02]  /*166c0*/  LOP3.LUT R210, R2.reuse, 0xc, R208.reuse, 0xfe, !PT ;  /* 0x0000000c02d27812 */ /* 0x140fe400078efed0 */
[----:B------:R-:W-:Y:S01]  /*166d0*/  LOP3.LUT R252, R2, 0xa, R208, 0xfe, !PT ;  /* 0x0000000a02fc7812 */ /* 0x000fe200078efed0 */
[----:B------:R-:W1:Y:S04]  /*166e0*/  LDS.128 R136, [R3] ;  /* 0x0000000003887984 */ /* 0x000e680000000c00 */
[----:B------:R-:W-:Y:S01]  /*166f0*/  LDS.128 R132, [R3+0x800] ;  /* 0x0008000003847984 */ /* 0x000fe20000000c00 */
[----:B------:R-:W-:Y:S06]  /*16700*/  BAR.SYNC.DEFER_BLOCKING 0x0 ;  /* 0x0000000000007b1d */ /* 0x000fec0000010000 */
[----:B------:R2:W-:Y:S04]  /*16710*/  STS.128 [R0], R228 ;  /* 0x000000e400007388 */ /* 0x0005e80000000c00 */
[----:B------:R3:W-:Y:S01]  /*16720*/  STS.128 [R0+0x400], R232 ;  /* 0x000400e800007388 */ /* 0x0007e20000000c00 */
[----:B--2---:R-:W-:-:S02]  /*16730*/  IMAD.MOV.U32 R228, RZ, RZ, R140 ;  /* 0x000000ffffe47224 */ /* 0x004fc400078e008c */
[----:B------:R-:W-:Y:S02]  /*16740*/  IMAD.MOV.U32 R229, RZ, RZ, R142 ;  /* 0x000000ffffe57224 */ /* 0x000fe400078e008e */
[----:B------:R-:W-:Y:S02]  /*16750*/  IMAD.MOV.U32 R230, RZ, RZ, R144 ;  /* 0x000000ffffe67224 */ /* 0x000fe400078e0090 */
[----:B------:R-:W-:Y:S01]  /*16760*/  IMAD.MOV.U32 R231, RZ, RZ, R146 ;  /* 0x000000ffffe77224 */ /* 0x000fe200078e0092 */
[----:B------:R-:W-:Y:S01]  /*16770*/  BAR.SYNC.DEFER_BLOCKING 0x0 ;  /* 0x0000000000007b1d */ /* 0x000fe20000010000 */
[----:B---3--:R-:W-:Y:S02]  /*16780*/  IMAD.MOV.U32 R232, RZ, RZ, R141 ;  /* 0x000000ffffe87224 */ /* 0x008fe400078e008d */
[----:B------:R-:W-:Y:S02]  /*16790*/  IMAD.MOV.U32 R233, RZ, RZ, R143 ;  /* 0x000000ffffe97224 */ /* 0x000fe400078e008f */
[----:B------:R-:W-:-:S02]  /*167a0*/  IMAD.MOV.U32 R234, RZ, RZ, R145 ;  /* 0x000000ffffea7224 */ /* 0x000fc400078e0091 */
[----:B------:R-:W-:Y:S02]  /*167b0*/  IMAD.MOV.U32 R235, RZ, RZ, R147 ;  /* 0x000000ffffeb7224 */ /* 0x000fe400078e0093 */
[----:B------:R-:W2:Y:S04]  /*167c0*/  LDS.128 R144, [R3] ;  /* 0x0000000003907984 */ /* 0x000ea80000000c00 */
[----:B------:R-:W-:Y:S01]  /*167d0*/  LDS.128 R140, [R3+0x800] ;  /* 0x00080000038c7984 */ /* 0x000fe20000000c00 */
[----:B------:R-:W-:Y:S06]  /*167e0*/  BAR.SYNC.DEFER_BLOCKING 0x0 ;  /* 0x0000000000007b1d */ /* 0x000fec0000010000 */
[----:B------:R3:W-:Y:S04]  /*167f0*/  STS.128 [R0], R228 ;  /* 0x000000e400007388 */ /* 0x0007e80000000c00 */
[----:B------:R1:W-:Y:S01]  /*16800*/  STS.128 [R0+0x400], R232 ;  /* 0x000400e800007388 */ /* 0x0003e20000000c00 */
[----:B---3--:R-:W-:-:S02]  /*16810*/  IMAD.MOV.U32 R228, RZ, RZ, R148 ;  /* 0x000000ffffe47224 */ /* 0x008fc400078e0094 */
[----:B------:R-:W-:Y:S02]  /*16820*/  IMAD.MOV.U32 R229, RZ, RZ, R150 ;  /* 0x000000ffffe57224 */ /* 0x000fe400078e0096 */
[----:B------:R-:W-:Y:S02]  /*16830*/  IMAD.MOV.U32 R230, RZ, RZ, R152 ;  /* 0x000000ffffe67224 */ /* 0x000fe400078e0098 */
[----:B------:R-:W-:Y:S01]  /*16840*/  IMAD.MOV.U32 R231, RZ, RZ, R154 ;  /* 0x000000ffffe77224 */ /* 0x000fe200078e009a */
[----:B------:R-:W-:Y:S01]  /*16850*/  BAR.SYNC.DEFER_BLOCKING 0x0 ;  /* 0x0000000000007b1d */ /* 0x000fe20000010000 */
[----:B-1----:R-:W-:Y:S02]  /*16860*/  IMAD.MOV.U32 R232, RZ, RZ, R149 ;  /* 0x000000ffffe87224 */ /* 0x002fe400078e0095 */
[----:B------:R-:W-:Y:S02]  /*16870*/  IMAD.MOV.U32 R233, RZ, RZ, R151 ;  /* 0x000000ffffe97224 */ /* 0x000fe400078e0097 */
[----:B------:R-:W-:-:S02]  /*16880*/  IMAD.MOV.U32 R234, RZ, RZ, R153 ;  /* 0x000000ffffea7224 */ /* 0x000fc400078e0099 */
[----:B------:R-:W-:Y:S02]  /*16890*/  IMAD.MOV.U32 R235, RZ, RZ, R155 ;  /* 0x000000ffffeb7224 */ /* 0x000fe400078e009b */
[----:B------:R-:W1:Y:S04]  /*168a0*/  LDS.128 R152, [R3] ;  /* 0x0000000003987984 */ /* 0x000e680000000c00 */
        /* <DEDUP_REMOVED lines=9> */
[----:B--2---:R-:W-:Y:S02]  /*16940*/  IMAD.MOV.U32 R232, RZ, RZ, R157 ;  /* 0x000000ffffe87224 */ /* 0x004fe400078e009d */
[----:B------:R-:W-:Y:S02]  /*16950*/  IMAD.MOV.U32 R233, RZ, RZ, R159 ;  /* 0x000000ffffe97224 */ /* 0x000fe400078e009f */
[----:B------:R-:W-:-:S02]  /*16960*/  IMAD.MOV.U32 R234, RZ, RZ, R161 ;  /* 0x000000ffffea7224 */ /* 0x000fc400078e00a1 */
[----:B------:R-:W-:Y:S02]  /*16970*/  IMAD.MOV.U32 R235, RZ, RZ, R163 ;  /* 0x000000ffffeb7224 */ /* 0x000fe400078e00a3 */
[----:B------:R-:W2:Y:S01]  /*16980*/  LDS.128 R160, [R3] ;  /* 0x0000000003a07984 */ /* 0x000ea20000000c00 */
[C---:B----4-:R-:W-:Y:S01]  /*16990*/  ISETP.GE.AND P0, PT, R209.reuse, UR14, PT ;  /* 0x0000000ed1007c0c */ /* 0x050fe2000bf06270 */
[----:B------:R-:W-:Y:S01]  /*169a0*/  IMAD R249, R209, UR4, RZ ;  /* 0x00000004d1f97c24 */ /* 0x000fe2000f8e02ff */
[----:B------:R-:W3:Y:S01]  /*169b0*/  LDCU UR4, c[0x0][0x39c] ;  /* 0x00007380ff0477ac */ /* 0x000ee20008000800 */
[----:B------:R-:W-:Y:S01]  /*169c0*/  LDS.128 R156, [R3+0x800] ;  /* 0x00080000039c7984 */ /* 0x000fe20000000c00 */
[----:B------:R-:W-:Y:S02]  /*169d0*/  BAR.SYNC.DEFER_BLOCKING 0x0 ;  /* 0x0000000000007b1d */ /* 0x000fe40000010000 */
[----:B------:R-:W-:-:S04]  /*169e0*/  LEA R248, P2, R249, UR12, 0x2 ;  /* 0x0000000cf9f87c11 */ /* 0x000fc8000f8410ff */
[----:B------:R-:W-:Y:S01]  /*169f0*/  LEA.HI.X.SX32 R249, R249, UR13, 0x2, P2 ;  /* 0x0000000df9f97c11 */ /* 0x000fe200090f16ff */
[----:B------:R4:W-:Y:S04]  /*16a00*/  STS.128 [R0], R228 ;  /* 0x000000e400007388 */ /* 0x0009e80000000c00 */
[----:B------:R1:W-:Y:S01]  /*16a10*/  STS.128 [R0+0x400], R232 ;  /* 0x000400e800007388 */ /* 0x0003e20000000c00 */
[----:B----4-:R-:W-:Y:S02]  /*16a20*/  IMAD.MOV.U32 R228, RZ, RZ, R164 ;  /* 0x000000ffffe47224 */ /* 0x010fe400078e00a4 */
[----:B------:R-:W-:Y:S02]  /*16a30*/  IMAD.MOV.U32 R229, RZ, RZ, R166 ;  /* 0x000000ffffe57224 */ /* 0x000fe400078e00a6 */
[----:B------:R-:W-:-:S02]  /*16a40*/  IMAD.MOV.U32 R230, RZ, RZ, R168 ;  /* 0x000000ffffe67224 */ /* 0x000fc400078e00a8 */
[----:B------:R-:W-:Y:S01]  /*16a50*/  IMAD.MOV.U32 R231, RZ, RZ, R170 ;  /* 0x000000ffffe77224 */ /* 0x000fe200078e00aa */
[----:B------:R-:W-:Y:S01]  /*16a60*/  BAR.SYNC.DEFER_BLOCKING 0x0 ;  /* 0x0000000000007b1d */ /* 0x000fe20000010000 */
[----:B-1----:R-:W-:Y:S02]  /*16a70*/  IMAD.MOV.U32 R232, RZ, RZ, R165 ;  /* 0x000000ffffe87224 */ /* 0x002fe400078e00a5 */
[----:B------:R-:W-:Y:S02]  /*16a80*/  IMAD.MOV.U32 R233, RZ, RZ, R167 ;  /* 0x000000ffffe97224 */ /* 0x000fe400078e00a7 */
[----:B------:R-:W-:Y:S02]  /*16a90*/  IMAD.MOV.U32 R234, RZ, RZ, R169 ;  /* 0x000000ffffea7224 */ /* 0x000fe400078e00a9 */
[----:B------:R-:W-:Y:S02]  /*16aa0*/  IMAD.MOV.U32 R235, RZ, RZ, R171 ;  /* 0x000000ffffeb7224 */ /* 0x000fe400078e00ab */
[----:B------:R-:W1:Y:S04]  /*16ab0*/  LDS.128 R168, [R3] ;  /* 0x0000000003a87984 */ /* 0x000e680000000c00 */
[----:B------:R-:W-:Y:S01]  /*16ac0*/  LDS.128 R164, [R3+0x800] ;  /* 0x0008000003a47984 */ /* 0x000fe20000000c00 */
[----:B------:R-:W-:Y:S06]  /*16ad0*/  BAR.SYNC.DEFER_BLOCKING 0x0 ;  /* 0x0000000000007b1d */ /* 0x000fec0000010000 */
[----:B------:R4:W-:Y:S04]  /*16ae0*/  STS.128 [R0], R228 ;  /* 0x000000e400007388 */ /* 0x0009e80000000c00 */
[----:B------:R2:W-:Y:S01]  /*16af0*/  STS.128 [R0+0x400], R232 ;  /* 0x000400e800007388 */ /* 0x0005e20000000c00 */
[----:B----4-:R-:W-:-:S02]  /*16b00*/  IMAD.MOV.U32 R228, RZ, RZ, R172 ;  /* 0x000000ffffe47224 */ /* 0x010fc400078e00ac */
        /* <DEDUP_REMOVED lines=140> */
[----:B------:R-:W-:Y:S01]  /*173d0*/  IMAD.MOV.U32 R229, RZ, RZ, R126 ;  /* 0x000000ffffe57224 */ /* 0x000fe200078e007e */
[----:B------:R-:W-:Y:S01]  /*173e0*/  BAR.SYNC.DEFER_BLOCKING 0x0 ;  /* 0x0000000000007b1d */ /* 0x000fe20000010000 */
[----:B------:R-:W-:Y:S02]  /*173f0*/  IMAD.MOV.U32 R230, RZ, RZ, R128 ;  /* 0x000000ffffe67224 */ /* 0x000fe400078e0080 */
[----:B------:R-:W-:Y:S02]  /*17400*/  IMAD.MOV.U32 R231, RZ, RZ, R130 ;  /* 0x000000ffffe77224 */ /* 0x000fe400078e0082 */
[----:B--2---:R-:W-:Y:S02]  /*17410*/  IMAD.MOV.U32 R234, RZ, RZ, R8 ;  /* 0x000000ffffea7224 */ /* 0x004fe400078e0008 */
[----:B------:R-:W-:Y:S02]  /*17420*/  IMAD.MOV.U32 R235, RZ, RZ, R10 ;  /* 0x000000ffffeb7224 */ /* 0x000fe400078e000a */
[----:B------:R-:W-:-:S02]  /*17430*/  IMAD.MOV.U32 R232, RZ, RZ, R4 ;  /* 0x000000ffffe87224 */ /* 0x000fc400078e0004 */
[----:B------:R-:W-:Y:S02]  /*17440*/  IMAD.MOV.U32 R233, RZ, RZ, R6 ;  /* 0x000000ffffe97224 */ /* 0x000fe400078e0006 */
[----:B------:R-:W-:Y:S02]  /*17450*/  IMAD.MOV.U32 R4, RZ, RZ, R12 ;  /* 0x000000ffff047224 */ /* 0x000fe400078e000c */
[----:B------:R-:W-:Y:S01]  /*17460*/  IMAD.MOV.U32 R6, RZ, RZ, R16 ;  /* 0x000000ffff067224 */ /* 0x000fe200078e0010 */
[----:B------:R-:W2:Y:S04]  /*17470*/  LDS.128 R128, [R3] ;  /* 0x0000000003807984 */ /* 0x000ea80000000c00 */
[----:B------:R-:W-:Y:S01]  /*17480*/  LDS.128 R124, [R3+0x800] ;  /* 0x00080000037c7984 */ /* 0x000fe20000000c00 */
[----:B------:R-:W-:Y:S06]  /*17490*/  BAR.SYNC.DEFER_BLOCKING 0x0 ;  /* 0x0000000000007b1d */ /* 0x000fec0000010000 */
[----:B------:R-:W-:Y:S04]  /*174a0*/  STS.128 [R0], R228 ;  /* 0x000000e400007388 */ /* 0x000fe80000000c00 */
[----:B------:R4:W-:Y:S01]  /*174b0*/  STS.128 [R0+0x400], R236 ;  /* 0x000400ec00007388 */ /* 0x0009e20000000c00 */
[----:B------:R-:W-:Y:S01]  /*174c0*/  BAR.SYNC.DEFER_BLOCKING 0x0 ;  /* 0x0000000000007b1d */ /* 0x000fe20000010000 */
[----:B----4-:R-:W-:-:S02]  /*174d0*/  IMAD.MOV.U32 R238, RZ, RZ, R9 ;  /* 0x000000ffffee7224 */ /* 0x010fc400078e0009 */
[----:B------:R-:W-:Y:S02]  /*174e0*/  IMAD.MOV.U32 R239, RZ, RZ, R11 ;  /* 0x000000ffffef7224 */ /* 0x000fe400078e000b */
[----:B------:R-:W-:Y:S02]  /*174f0*/  IMAD.MOV.U32 R236, RZ, RZ, R5 ;  /* 0x000000ffffec7224 */ /* 0x000fe400078e0005 */
[----:B------:R-:W-:Y:S02]  /*17500*/  IMAD.MOV.U32 R237, RZ, RZ, R7 ;  /* 0x000000ffffed7224 */ /* 0x000fe400078e0007 */
[----:B------:R-:W-:Y:S02]  /*17510*/  IMAD.MOV.U32 R5, RZ, RZ, R14 ;  /* 0x000000ffff057224 */ /* 0x000fe400078e000e */
[----:B------:R-:W-:Y:S01]  /*17520*/  IMAD.MOV.U32 R7, RZ, RZ, R18 ;  /* 0x000000ffff077224 */ /* 0x000fe200078e0012 */
[----:B------:R-:W4:Y:S04]  /*17530*/  LDS.128 R228, [R3] ;  /* 0x0000000003e47984 */ /* 0x000f280000000c00 */
[----:B------:R-:W-:Y:S01]  /*17540*/  LDS.128 R8, [R3+0x800] ;  /* 0x0008000003087984 */ /* 0x000fe20000000c00 */
[----:B------:R-:W-:Y:S06]  /*17550*/  BAR.SYNC.DEFER_BLOCKING 0x0 ;  /* 0x0000000000007b1d */ /* 0x000fec0000010000 */
[----:B------:R1:W-:Y:S04]  /*17560*/  STS.128 [R0], R232 ;  /* 0x000000e800007388 */ /* 0x0003e80000000c00 */
[----:B------:R-:W-:Y:S01]  /*17570*/  STS.128 [R0+0x400], R236 ;  /* 0x000400ec00007388 */ /* 0x000fe20000000c00 */
[----:B------:R-:W-:Y:S01]  /*17580*/  BAR.SYNC.DEFER_BLOCKING 0x0 ;  /* 0x0000000000007b1d */ /* 0x000fe20000010000 */
[----:B-1----:R-:W-:-:S02]  /*17590*/  IMAD.MOV.U32 R232, RZ, RZ, R13 ;  /* 0x000000ffffe87224 */ /* 0x002fc400078e000d */
        /* <DEDUP_REMOVED lines=63> */
[----:B------:R-:W-:Y:S01]  /*17990*/  STS.128 [R0+0x400], R232 ;  /* 0x000400e800007388 */ /* 0x000fe20000000c00 */
[----:B------:R-:W-:Y:S01]  /*179a0*/  BAR.SYNC.DEFER_BLOCKING 0x0 ;  /* 0x0000000000007b1d */ /* 0x000fe20000010000 */
[----:B---3--:R-:W-:-:S02]  /*179b0*/  IMAD.MOV.U32 R6, RZ, RZ, R56 ;  /* 0x000000ffff067224 */ /* 0x008fc400078e0038 */
[----:B------:R-:W-:Y:S02]  /*179c0*/  IMAD.MOV.U32 R7, RZ, RZ, R58 ;  /* 0x000000ffff077224 */ /* 0x000fe400078e003a */
[----:B------:R-:W-:Y:S02]  /*179d0*/  IMAD.MOV.U32 R4, RZ, RZ, R52 ;  /* 0x000000ffff047224 */ /* 0x000fe400078e0034 */
[----:B------:R-:W-:Y:S01]  /*179e0*/  IMAD.MOV.U32 R5, RZ, RZ, R54 ;  /* 0x000000ffff057224 */ /* 0x000fe200078e0036 */
[----:B------:R-:W3:Y:S04]  /*179f0*/  LDS.128 R236, [R3] ;  /* 0x0000000003ec7984 */ /* 0x000ee80000000c00 */
[----:B------:R-:W-:Y:S01]  /*17a00*/  LDS.128 R56, [R3+0x800] ;  /* 0x0008000003387984 */ /* 0x000fe20000000c00 */
[----:B------:R-:W-:Y:S06]  /*17a10*/  BAR.SYNC.DEFER_BLOCKING 0x0 ;  /* 0x0000000000007b1d */ /* 0x000fec0000010000 */
[----:B------:R1:W-:Y:S04]  /*17a20*/  STS.128 [R0], R4 ;  /* 0x0000000400007388 */ /* 0x0003e80000000c00 */
[----:B------:R-:W-:Y:S01]  /*17a30*/  STS.128 [R0+0x400], R240 ;  /* 0x000400f000007388 */ /* 0x000fe20000000c00 */
[----:B------:R-:W-:Y:S01]  /*17a40*/  BAR.SYNC.DEFER_BLOCKING 0x0 ;  /* 0x0000000000007b1d */ /* 0x000fe20000010000 */
[----:B-1----:R-:W-:-:S07]  /*17a50*/  IMAD.MOV.U32 R7, RZ, RZ, R66 ;  /* 0x000000ffff077224 */ /* 0x002fce00078e0042 */
[----:B------:R-:W1:Y:S01]  /*17a60*/  LDC R66, c[0x0][0x3b8] ;  /* 0x0000ee00ff427b82 */ /* 0x000e620000000800 */
[----:B------:R-:W-:Y:S02]  /*17a70*/  IMAD.MOV.U32 R4, RZ, RZ, R60 ;  /* 0x000000ffff047224 */ /* 0x000fe400078e003c */
[----:B------:R-:W-:Y:S02]  /*17a80*/  IMAD.MOV.U32 R5, RZ, RZ, R62 ;  /* 0x000000ffff057224 */ /* 0x000fe400078e003e */
[----:B------:R-:W-:Y:S01]  /*17a90*/  IMAD.MOV.U32 R6, RZ, RZ, R64 ;  /* 0x000000ffff067224 */ /* 0x000fe200078e0040 */
[----:B------:R-:W-:Y:S01]  /*17aa0*/  LOP3.LUT R64, R2, R208, RZ, 0xfc, !PT ;  /* 0x000000d002407212 */ /* 0x000fe200078efcff */
[----:B------:R-:W1:Y:S04]  /*17ab0*/  LDS.128 R232, [R3] ;  /* 0x0000000003e87984 */ /* 0x000e680000000c00 */
[----:B------:R1:W-:Y:S01]  /*17ac0*/  LDS.128 R52, [R3+0x800] ;  /* 0x0008000003347984 */ /* 0x0003e20000000c00 */
[----:B------:R-:W-:Y:S01]  /*17ad0*/  BAR.SYNC.DEFER_BLOCKING 0x0 ;  /* 0x0000000000007b1d */ /* 0x000fe20000010000 */
[-C--:B-1----:R-:W-:Y:S01]  /*17ae0*/  IMAD R60, R210, R66.reuse, RZ ;  /* 0x00000042d23c7224 */ /* 0x082fe200078e02ff */
[----:B------:R-:W-:Y:S01]  /*17af0*/  LOP3.LUT R3, R2, 0x4, R208, 0xfe, !PT ;  /* 0x0000000402037812 */ /* 0x000fe200078efed0 */
[----:B------:R-:W-:-:S03]  /*17b00*/  IMAD R62, R211, R66, RZ ;  /* 0x00000042d33e7224 */ /* 0x000fc600078e02ff */
[C---:B------:R-:W-:Y:S01]  /*17b10*/  ISETP.LT.AND P5, PT, R3.reuse, UR6, !P0 ;  /* 0x0000000603007c0c */ /* 0x040fe2000c7a1270 */
[-C--:B------:R-:W-:Y:S01]  /*17b20*/  IMAD R3, R3, R66.reuse, RZ ;  /* 0x0000004203037224 */ /* 0x080fe200078e02ff */
[----:B------:R-:W1:Y:S01]  /*17b30*/  LDCU UR6, c[0x0][0x39c] ;  /* 0x00007380ff0677ac */ /* 0x000e620008000800 */
[----:B------:R2:W-:Y:S02]  /*17b40*/  STS.128 [R0], R4 ;  /* 0x0000000400007388 */ /* 0x0005e40000000c00 */
[----:B--2---:R-:W-:Y:S01]  /*17b50*/  LOP3.LUT R6, R64, 0x1fe, RZ, 0xfc, !PT ;  /* 0x000001fe40067812 */ /* 0x004fe200078efcff */
[----:B------:R-:W-:Y:S01]  /*17b60*/  IMAD R7, R252, R66, RZ ;  /* 0x00000042fc077224 */ /* 0x000fe200078e02ff */
[C-C-:B------:R-:W-:Y:S02]  /*17b70*/  LOP3.LUT R5, R2.reuse, 0x8, R208.reuse, 0xfe, !PT ;  /* 0x0000000802057812 */ /* 0x140fe400078efed0 */
[C-C-:B------:R-:W-:Y:S02]  /*17b80*/  LOP3.LUT R4, R2.reuse, 0x6, R208.reuse, 0xfe, !PT ;  /* 0x0000000602047812 */ /* 0x140fe400078efed0 */
[----:B------:R-:W-:-:S02]  /*17b90*/  LOP3.LUT R2, R2, 0x2, R208, 0xfe, !PT ;  /* 0x0000000202027812 */ /* 0x000fc400078efed0 */
[----:B------:R-:W-:Y:S01]  /*17ba0*/  ISETP.LT.AND P1, PT, R6, UR8, !P0 ;  /* 0x0000000806007c0c */ /* 0x000fe2000c721270 */
[----:B------:R-:W2:Y:S01]  /*17bb0*/  LDCU UR8, c[0x0][0x39c] ;  /* 0x00007380ff0877ac */ /* 0x000ea20008000800 */
[C---:B------:R-:W-:Y:S01]  /*17bc0*/  ISETP.LT.AND P4, PT, R2.reuse, UR5, !P0 ;  /* 0x0000000502007c0c */ /* 0x040fe2000c781270 */
[-C--:B------:R-:W-:Y:S01]  /*17bd0*/  IMAD R2, R2, R66.reuse, RZ ;  /* 0x0000004202027224 */ /* 0x080fe200078e02ff */
[----:B------:R-:W-:Y:S01]  /*17be0*/  ISETP.LT.AND P6, PT, R4, UR7, !P0 ;  /* 0x0000000704007c0c */ /* 0x000fe2000c7c1270 */
[-C--:B------:R-:W-:Y:S01]  /*17bf0*/  IMAD R6, R64, R66.reuse, RZ ;  /* 0x0000004240067224 */ /* 0x080fe200078e02ff */
[----:B------:R-:W1:Y:S01]  /*17c00*/  LDCU UR5, c[0x0][0x39c] ;  /* 0x00007380ff0577ac */ /* 0x000e620008000800 */
[----:B------:R-:W-:Y:S01]  /*17c10*/  IMAD R4, R4, R66, RZ ;  /* 0x0000004204047224 */ /* 0x000fe200078e02ff */
[-C--:B------:R-:W-:Y:S02]  /*17c20*/  LEA R250, P3, R2, R248.reuse, 0x2 ;  /* 0x000000f802fa7211 */ /* 0x080fe400078610ff */
[----:B------:R-:W-:Y:S01]  /*17c30*/  LEA R208, P2, R6, R248, 0x2 ;  /* 0x000000f806d07211 */ /* 0x000fe200078410ff */
[----:B------:R-:W1:Y:S01]  /*17c40*/  LDCU UR7, c[0x0][0x39c] ;  /* 0x00007380ff0777ac */ /* 0x000e620008000800 */
[----:B------:R-:W-:-:S02]  /*17c50*/  LEA.HI.X.SX32 R251, R2, R249, 0x2, P3 ;  /* 0x000000f902fb7211 */ /* 0x000fc400018f16ff */
[C---:B------:R-:W-:Y:S02]  /*17c60*/  LEA R246, P3, R3.reuse, R248, 0x2 ;  /* 0x000000f803f67211 */ /* 0x040fe400078610ff */
[-C--:B------:R-:W-:Y:S02]  /*17c70*/  LEA.HI.X.SX32 R209, R6, R249.reuse, 0x2, P2 ;  /* 0x000000f906d17211 */ /* 0x080fe400010f16ff */
[----:B------:R-:W-:Y:S02]  /*17c80*/  LEA.HI.X.SX32 R247, R3, R249, 0x2, P3 ;  /* 0x000000f903f77211 */ /* 0x000fe400018f16ff */
[C---:B--2---:R-:W-:Y:S01]  /*17c90*/  ISETP.LT.AND P2, PT, R5.reuse, UR8, !P0 ;  /* 0x0000000805007c0c */ /* 0x044fe2000c741270 */
[----:B------:R-:W-:Y:S01]  /*17ca0*/  IMAD R5, R5, R66, RZ ;  /* 0x0000004205057224 */ /* 0x000fe200078e02ff */
[----:B------:R-:W-:-:S04]  /*17cb0*/  LEA R2, P3, R4, R248, 0x2 ;  /* 0x000000f804027211 */ /* 0x000fc800078610ff */
[----:B------:R-:W-:Y:S02]  /*17cc0*/  LEA.HI.X.SX32 R3, R4, R249, 0x2, P3 ;  /* 0x000000f904037211 */ /* 0x000fe400018f16ff */
[----:B------:R-:W-:-:S04]  /*17cd0*/  LEA R4, P3, R5, R248, 0x2 ;  /* 0x000000f805047211 */ /* 0x000fc800078610ff */
[----:B------:R-:W-:Y:S02]  /*17ce0*/  LEA.HI.X.SX32 R5, R5, R249, 0x2, P3 ;  /* 0x000000f905057211 */ /* 0x000fe400018f16ff */
[----:B------:R-:W-:-:S04]  /*17cf0*/  LEA R6, P3, R7, R248, 0x2 ;  /* 0x000000f807067211 */ /* 0x000fc800078610ff */
[----:B------:R-:W-:Y:S02]  /*17d00*/  LEA.HI.X.SX32 R7, R7, R249, 0x2, P3 ;  /* 0x000000f907077211 */ /* 0x000fe400018f16ff */
[----:B------:R-:W-:-:S04]  /*17d10*/  LEA R240, P3, R60, R248, 0x2 ;  /* 0x000000f83cf07211 */ /* 0x000fc800078610ff */
[----:B------:R-:W-:Y:S01]  /*17d20*/  LEA.HI.X.SX32 R241, R60, R249, 0x2, P3 ;  /* 0x000000f93cf17211 */ /* 0x000fe200018f16ff */
[----:B------:R-:W-:Y:S01]  /*17d30*/  IMAD R60, R196, R66, RZ ;  /* 0x00000042c43c7224 */ /* 0x000fe200078e02ff */
[----:B------:R-:W-:-:S04]  /*17d40*/  LEA R242, P3, R62, R248, 0x2 ;  /* 0x000000f83ef27211 */ /* 0x000fc800078610ff */
[-C--:B------:R-:W-:Y:S01]  /*17d50*/  LEA.HI.X.SX32 R243, R62, R249.reuse, 0x2, P3 ;  /* 0x000000f93ef37211 */ /* 0x080fe200018f16ff */
[----:B------:R-:W-:Y:S01]  /*17d60*/  IMAD.MOV.U32 R62, RZ, RZ, R65 ;  /* 0x000000ffff3e7224 */ /* 0x000fe200078e0041 */
[C---:B------:R-:W-:Y:S01]  /*17d70*/  LEA R244, P3, R60.reuse, R248, 0x2 ;  /* 0x000000f83cf47211 */ /* 0x040fe200078610ff */
[----:B------:R-:W2:Y:S03]  /*17d80*/  LDL.LU R65, [R1+0x6c] ;  /* 0x00006c0001417983 */ /* 0x000ea60000300800 */
[----:B------:R-:W-:Y:S01]  /*17d90*/  LEA.HI.X.SX32 R245, R60, R249, 0x2, P3 ;  /* 0x000000f93cf57211 */ /* 0x000fe200018f16ff */
[----:B------:R-:W-:Y:S01]  /*17da0*/  IMAD.MOV.U32 R60, RZ, RZ, R61 ;  /* 0x000000ffff3c7224 */ /* 0x000fe200078e003d */
[----:B------:R-:W-:Y:S01]  /*17db0*/  ISETP.LT.AND P3, PT, R64, UR15, !P0 ;  /* 0x0000000f40007c0c */ /* 0x000fe2000c761270 */
[----:B------:R-:W-:Y:S02]  /*17dc0*/  IMAD.MOV.U32 R61, RZ, RZ, R63 ;  /* 0x000000ffff3d7224 */ /* 0x000fe400078e003f */
[----:B------:R-:W-:-:S02]  /*17dd0*/  IMAD.MOV.U32 R63, RZ, RZ, R67 ;  /* 0x000000ffff3f7224 */ /* 0x000fc400078e0043 */
[----:B------:R-:W2:Y:S04]  /*17de0*/  LDL.LU R67, [R1+0x64] ;  /* 0x0000640001437983 */ /* 0x000ea80000300800 */
[----:B------:R1:W-:Y:S04]  /*17df0*/  STS.128 [R0+0x400], R60 ;  /* 0x0004003c00007388 */ /* 0x0003e80000000c00 */
[----:B-1----:R-:W2:Y:S01]  /*17e00*/  LDL.LU R63, [R1+0x60] ;  /* 0x00006000013f7983 */ /* 0x002ea20000300800 */
[----:B------:R-:W-:Y:S06]  /*17e10*/  BAR.SYNC.DEFER_BLOCKING 0x0 ;  /* 0x0000000000007b1d */ /* 0x000fec0000010000 */
[----:B------:R-:W3:Y:S04]  /*17e20*/  LDL.LU R0, [R1+0x50] ;  /* 0x0000500001007983 */ /* 0x000ee80000300800 */
[----:B------:R-:W3:Y:S04]  /*17e30*/  LDL.LU R60, [R1+0x58] ;  /* 0x00005800013c7983 */ /* 0x000ee80000300800 */
[----:B--2---:R1:W-:Y:S01]  /*17e40*/  @P3 STG.E desc[UR38][R208.64], R63 ;  /* 0x0000003fd0003986 */ /* 0x0043e2000c101926 */
[----:B------:R-:W-:Y:S01]  /*17e50*/  ISETP.LT.AND P3, PT, R252, UR4, !P0 ;  /* 0x00000004fc007c0c */ /* 0x000fe2000c761270 */
[----:B------:R-:W2:Y:S02]  /*17e60*/  LDCU UR4, c[0x0][0x39c] ;  /* 0x00007380ff0477ac */ /* 0x000ea40008000800 */
[----:B------:R2:W-:Y:S04]  /*17e70*/  @P4 STG.E desc[UR38][R250.64], R67 ;  /* 0x00000043fa004986 */ /* 0x0005e8000c101926 */
[----:B-1----:R-:W3:Y:S04]  /*17e80*/  LDL.LU.64 R208, [R1+0x380] ;  /* 0x0003800001d07983 */ /* 0x002ee80000300a00 */
[----:B------:R-:W3:Y:S04]  /*17e90*/  LDL.LU R61, [R1+0x5c] ;  /* 0x00005c00013d7983 */ /* 0x000ee80000300800 */
[----:B------:R-:W3:Y:S04]  /*17ea0*/  LDL.LU R62, [R1+0x20] ;  /* 0x00002000013e7983 */ /* 0x000ee80000300800 */
[----:B------:R-:W3:Y:S04]  /*17eb0*/  LDL.LU R252, [R1+0x54] ;  /* 0x0000540001fc7983 */ /* 0x000ee80000300800 */
[----:B--2---:R-:W2:Y:S01]  /*17ec0*/  LDL.LU R251, [R1+0x68] ;  /* 0x0000680001fb7983 */ /* 0x004ea20000300800 */
[----:B------:R-:W-:Y:S01]  /*17ed0*/  ISETP.LT.AND P4, PT, R210, UR4, !P0 ;  /* 0x00000004d2007c0c */ /* 0x000fe2000c781270 */
[----:B------:R-:W1:Y:S02]  /*17ee0*/  LDCU UR4, c[0x0][0x39c] ;  /* 0x00007380ff0477ac */ /* 0x000e640008000800 */
[----:B------:R-:W3:Y:S04]  /*17ef0*/  LDL.LU R210, [R1+0x378] ;  /* 0x0003780001d27983 */ /* 0x000ee80000300800 */
[----:B------:R-:W3:Y:S04]  /*17f00*/  LDL.LU R63, [R1+0x24] ;  /* 0x00002400013f7983 */ /* 0x000ee80000300800 */
[----:B------:R-:W3:Y:S04]  /*17f10*/  LDL.LU R67, [R1+0x28] ;  /* 0x0000280001437983 */ /* 0x000ee80000300800 */
[----:B--2---:R-:W-:Y:S01]  /*17f20*/  @P5 STG.E desc[UR38][R246.64], R251 ;  /* 0x000000fbf6005986 */ /* 0x004fe2000c101926 */
[----:B-1----:R-:W-:Y:S01]  /*17f30*/  ISETP.LT.AND P5, PT, R211, UR4, !P0 ;  /* 0x00000004d3007c0c */ /* 0x002fe2000c7a1270 */
[----:B------:R-:W1:Y:S02]  /*17f40*/  LDCU UR4, c[0x0][0x39c] ;  /* 0x00007380ff0477ac */ /* 0x000e640008000800 */
[----:B------:R2:W-:Y:S04]  /*17f50*/  @P6 STG.E desc[UR38][R2.64], R65 ;  /* 0x0000004102006986 */ /* 0x0005e8000c101926 */
[----:B------:R-:W4:Y:S01]  /*17f60*/  LDL.LU R211, [R1+0x374] ;  /* 0x0003740001d37983 */ /* 0x000f220000300800 */
[----:B-1----:R-:W-:Y:S01]  /*17f70*/  ISETP.LT.AND P6, PT, R196, UR4, !P0 ;  /* 0x00000004c4007c0c */ /* 0x002fe2000c7c1270 */
[----:B------:R-:W1:Y:S02]  /*17f80*/  LDCU UR4, c[0x0][0x39c] ;  /* 0x00007380ff0477ac */ /* 0x000e640008000800 */
[----:B------:R-:W4:Y:S04]  /*17f90*/  LDL.LU R196, [R1+0x370] ;  /* 0x0003700001c47983 */ /* 0x000f280000300800 */
[----:B--2---:R-:W2:Y:S04]  /*17fa0*/  LDL.LU R65, [R1+0x2c] ;  /* 0x00002c0001417983 */ /* 0x004ea80000300800 */
[----:B---3--:R3:W-:Y:S04]  /*17fb0*/  @P2 STG.E desc[UR38][R4.64], R0 ;  /* 0x0000000004002986 */ /* 0x0087e8000c101926 */
[----:B------:R1:W-:Y:S01]  /*17fc0*/  @P3 STG.E desc[UR38][R6.64], R252 ;  /* 0x000000fc06003986 */ /* 0x0003e2000c101926 */
[C---:B---3--:R-:W-:Y:S01]  /*17fd0*/  IMAD R0, R197.reuse, R66, RZ ;  /* 0x00000042c5007224 */ /* 0x048fe200078e02ff */
[----:B-1----:R-:W-:Y:S01]  /*17fe0*/  ISETP.LT.AND P2, PT, R197, UR4, !P0 ;  /* 0x00000004c5007c0c */ /* 0x002fe2000c741270 */
[----:B------:R-:W1:Y:S01]  /*17ff0*/  LDCU UR4, c[0x0][0x39c] ;  /* 0x00007380ff0477ac */ /* 0x000e620008000800 */
[----:B------:R-:W-:Y:S02]  /*18000*/  @P4 STG.E desc[UR38][R240.64], R60 ;  /* 0x0000003cf0004986 */ /* 0x000fe4000c101926 */
[----:B------:R-:W-:-:S02]  /*18010*/  LEA R2, P3, R0, R248, 0x2 ;  /* 0x000000f800027211 */ /* 0x000fc400078610ff */
[----:B------:R-:W-:Y:S01]  /*18020*/  LOP3.LUT R4, R64, 0x20, RZ, 0xfc, !PT ;  /* 0x0000002040047812 */ /* 0x000fe200078efcff */
[----:B------:R-:W3:Y:S01]  /*18030*/  LDL.LU R197, [R1+0x36c] ;  /* 0x00036c0001c57983 */ /* 0x000ee20000300800 */
[-C--:B------:R-:W-:Y:S01]  /*18040*/  LEA.HI.X.SX32 R3, R0, R249.reuse, 0x2, P3 ;  /* 0x000000f900037211 */ /* 0x080fe200018f16ff */
[C---:B------:R-:W-:Y:S01]  /*18050*/  IMAD R0, R198.reuse, R66, RZ ;  /* 0x00000042c6007224 */ /* 0x040fe200078e02ff */
[----:B------:R-:W-:Y:S01]  /*18060*/  ISETP.LT.AND P4, PT, R198, UR5, !P0 ;  /* 0x00000005c6007c0c */ /* 0x000fe2000c781270 */
[----:B------:R-:W-:Y:S01]  /*18070*/  @P5 STG.E desc[UR38][R242.64], R61 ;  /* 0x0000003df2005986 */ /* 0x000fe2000c101926 */
[----:B------:R-:W-:Y:S01]  /*18080*/  ISETP.LT.AND P3, PT, R4, UR7, !P0 ;  /* 0x0000000704007c0c */ /* 0x000fe2000c761270 */
[----:B------:R-:W1:Y:S01]  /*18090*/  LDCU UR5, c[0x0][0x39c] ;  /* 0x00007380ff0577ac */ /* 0x000e620008000800 */
[C---:B------:R-:W-:Y:S01]  /*180a0*/  LEA R4, P5, R0.reuse, R248, 0x2 ;  /* 0x000000f800047211 */ /* 0x040fe200078a10ff */
[----:B------:R-:W3:Y:S01]  /*180b0*/  LDL.LU R198, [R1+0x368] ;  /* 0x0003680001c67983 */ /* 0x000ee20000300800 */
[----:B------:R-:W1:Y:S02]  /*180c0*/  LDCU UR7, c[0x0][0x39c] ;  /* 0x00007380ff0777ac */ /* 0x000e640008000800 */
[----:B------:R-:W-:Y:S01]  /*180d0*/  LEA.HI.X.SX32 R5, R0, R249, 0x2, P5 ;  /* 0x000000f900057211 */ /* 0x000fe200028f16ff */
[----:B------:R-:W-:Y:S01]  /*180e0*/  @P6 STG.E desc[UR38][R244.64], R62 ;  /* 0x0000003ef4006986 */ /* 0x000fe2000c101926 */
[CC--:B------:R-:W-:Y:S01]  /*180f0*/  IMAD R0, R199.reuse, R66.reuse, RZ ;  /* 0x00000042c7007224 */ /* 0x0c0fe200078e02ff */
[----:B-1----:R-:W-:Y:S01]  /*18100*/  ISETP.LT.AND P6, PT, R199, UR4, !P0 ;  /* 0x00000004c7007c0c */ /* 0x002fe2000c7c1270 */
[----:B------:R-:W1:Y:S01]  /*18110*/  LDCU UR4, c[0x0][0x39c] ;  /* 0x00007380ff0477ac */ /* 0x000e620008000800 */
[----:B------:R1:W-:Y:S01]  /*18120*/  @P2 STG.E desc[UR38][R2.64], R63 ;  /* 0x0000003f02002986 */ /* 0x0003e2000c101926 */
[----:B------:R-:W-:Y:S01]  /*18130*/  ISETP.LT.AND P5, PT, R200, UR6, !P0 ;  /* 0x00000006c8007c0c */ /* 0x000fe2000c7a1270 */
[----:B------:R-:W-:Y:S01]  /*18140*/  IMAD R6, R202, R66, RZ ;  /* 0x00000042ca067224 */ /* 0x000fe200078e02ff */
[----:B------:R-:W2:Y:S01]  /*18150*/  LDCU UR6, c[0x0][0x39c] ;  /* 0x00007380ff0677ac */ /* 0x000ea20008000800 */
[----:B------:R1:W-:Y:S04]  /*18160*/  @P4 STG.E desc[UR38][R4.64], R67 ;  /* 0x0000004304004986 */ /* 0x0003e8000c101926 */
[----:B------:R-:W3:Y:S01]  /*18170*/  LDL.LU R199, [R1+0x364] ;  /* 0x0003640001c77983 */ /* 0x000ee20000300800 */
[----:B-1----:R-:W-:Y:S01]  /*18180*/  LEA R2, P2, R0, R248, 0x2 ;  /* 0x000000f800027211 */ /* 0x002fe200078410ff */
[----:B------:R-:W-:-:S02]  /*18190*/  IMAD R5, R200, R66, RZ ;  /* 0x00000042c8057224 */ /* 0x000fc400078e02ff */
[----:B------:R-:W3:Y:S01]  /*181a0*/  LDL.LU R200, [R1+0x360] ;  /* 0x0003600001c87983 */ /* 0x000ee20000300800 */
[-C--:B------:R-:W-:Y:S02]  /*181b0*/  LEA.HI.X.SX32 R3, R0, R249.reuse, 0x2, P2 ;  /* 0x000000f900037211 */ /* 0x080fe400010f16ff */
[----:B------:R-:W-:Y:S01]  /*181c0*/  LEA R4, P4, R5, R248, 0x2 ;  /* 0x000000f805047211 */ /* 0x000fe200078810ff */
[C---:B------:R-:W-:Y:S01]  /*181d0*/  IMAD R0, R201.reuse, R66, RZ ;  /* 0x00000042c9007224 */ /* 0x040fe200078e02ff */
[----:B------:R-:W-:Y:S01]  /*181e0*/  ISETP.LT.AND P2, PT, R201, UR5, !P0 ;  /* 0x00000005c9007c0c */ /* 0x000fe2000c741270 */
[----:B------:R-:W1:Y:S01]  /*181f0*/  LDCU UR5, c[0x0][0x39c] ;  /* 0x00007380ff0577ac */ /* 0x000e620008000800 */
[----:B------:R-:W4:Y:S01]  /*18200*/  LDL.LU R201, [R1+0x35c] ;  /* 0x00035c0001c97983 */ /* 0x000f220000300800 */
[----:B------:R-:W-:Y:S02]  /*18210*/  LEA.HI.X.SX32 R5, R5, R249, 0x2, P4 ;  /* 0x000000f905057211 */ /* 0x000fe400020f16ff */
[----:B------:R-:W-:Y:S01]  /*18220*/  ISETP.LT.AND P4, PT, R202, UR7, !P0 ;  /* 0x00000007ca007c0c */ /* 0x000fe2000c781270 */
[----:B------:R-:W1:Y:S01]  /*18230*/  LDCU UR7, c[0x0][0x39c] ;  /* 0x00007380ff0777ac */ /* 0x000e620008000800 */
[----:B------:R-:W4:Y:S04]  /*18240*/  LDL.LU R202, [R1+0x358] ;  /* 0x0003580001ca7983 */ /* 0x000f280000300800 */
[----:B--2---:R2:W-:Y:S02]  /*18250*/  @P6 STG.E desc[UR38][R2.64], R65 ;  /* 0x0000004102006986 */ /* 0x0045e4000c101926 */
[----:B--2---:R-:W-:-:S04]  /*18260*/  LEA R2, P6, R0, R248, 0x2 ;  /* 0x000000f800027211 */ /* 0x004fc800078c10ff */
[----:B------:R-:W-:Y:S01]  /*18270*/  LEA.HI.X.SX32 R3, R0, R249, 0x2, P6 ;  /* 0x000000f900037211 */ /* 0x000fe200030f16ff */
[CC--:B------:R-:W-:Y:S01]  /*18280*/  IMAD R0, R203.reuse, R66.reuse, RZ ;  /* 0x00000042cb007224 */ /* 0x0c0fe200078e02ff */
[----:B------:R-:W-:Y:S02]  /*18290*/  ISETP.LT.AND P6, PT, R203, UR4, !P0 ;  /* 0x00000004cb007c0c */ /* 0x000fe4000c7c1270 */
[C---:B------:R-:W-:Y:S01]  /*182a0*/  LOP3.LUT R7, R64.reuse, 0x22, RZ, 0xfc, !PT ;  /* 0x0000002240077812 */ /* 0x040fe200078efcff */
[----:B------:R-:W2:Y:S01]  /*182b0*/  LDL.LU R203, [R1+0x350] ;  /* 0x0003500001cb7983 */ /* 0x000ea20000300800 */
[----:B------:R-:W-:Y:S01]  /*182c0*/  IMAD R65, R64, R66, RZ ;  /* 0x0000004240417224 */ /* 0x000fe200078e02ff */
[----:B------:R-:W1:Y:S02]  /*182d0*/  LDCU UR4, c[0x0][0x39c] ;  /* 0x00007380ff0477ac */ /* 0x000e640008000800 */
[----:B------:R-:W2:Y:S01]  /*182e0*/  LDL.LU R250, [R1+0x70] ;  /* 0x0000700001fa7983 */ /* 0x000ea20000300800 */
[----:B------:R-:W-:-:S03]  /*182f0*/  IMAD R61, R66, 0x20, R65 ;  /* 0x00000020423d7824 */ /* 0x000fc600078e0241 */
[----:B------:R-:W2:Y:S01]  /*18300*/  LDL.LU R251, [R1+0x74] ;  /* 0x0000740001fb7983 */ /* 0x000ea20000300800 */
[----:B------:R-:W-:-:S03]  /*18310*/  IMAD R63, R66, 0x2, R61 ;  /* 0x00000002423f7824 */ /* 0x000fc600078e023d */
[----:B------:R-:W2:Y:S01]  /*18320*/  LDL.LU R252, [R1+0x78] ;  /* 0x0000780001fc7983 */ /* 0x000ea20000300800 */
[----:B------:R-:W-:-:S03]  /*18330*/  IMAD R65, R66, 0x2, R63 ;  /* 0x0000000242417824 */ /* 0x000fc600078e023f */
[----:B------:R-:W2:Y:S04]  /*18340*/  LDL.LU R62, [R1+0x7c] ;  /* 0x00007c00013e7983 */ /* 0x000ea80000300800 */
[----:B------:R-:W2:Y:S04]  /*18350*/  LDL.LU R240, [R1+0x30] ;  /* 0x0000300001f07983 */ /* 0x000ea80000300800 */
[----:B------:R-:W2:Y:S04]  /*18360*/  LDL.LU R241, [R1+0x34] ;  /* 0x0000340001f17983 */ /* 0x000ea80000300800 */
[----:B------:R-:W2:Y:S04]  /*18370*/  LDL.LU R246, [R1+0x38] ;  /* 0x0000380001f67983 */ /* 0x000ea80000300800 */
[----:B------:R-:W2:Y:S04]  /*18380*/  LDL.LU R247, [R1+0x3c] ;  /* 0x00003c0001f77983 */ /* 0x000ea80000300800 */
[----:B------:R-:W2:Y:S04]  /*18390*/  LDL.LU R67, [R1+0x94] ;  /* 0x0000940001437983 */ /* 0x000ea80000300800 */
[----:B---3--:R3:W-:Y:S04]  /*183a0*/  @P5 STG.E desc[UR38][R4.64], R200 ;  /* 0x000000c804005986 */ /* 0x0087e8000c101926 */
[----:B----4-:R4:W-:Y:S01]  /*183b0*/  @P2 STG.E desc[UR38][R2.64], R201 ;  /* 0x000000c902002986 */ /* 0x0109e2000c101926 */
[----:B---3--:R-:W-:-:S04]  /*183c0*/  LEA R4, P5, R6, R248, 0x2 ;  /* 0x000000f806047211 */ /* 0x008fc800078a10ff */
[-C--:B------:R-:W-:Y:S02]  /*183d0*/  LEA.HI.X.SX32 R5, R6, R249.reuse, 0x2, P5 ;  /* 0x000000f906057211 */ /* 0x080fe400028f16ff */
[----:B-1----:R-:W-:Y:S01]  /*183e0*/  ISETP.LT.AND P2, PT, R7, UR5, !P0 ;  /* 0x0000000507007c0c */ /* 0x002fe2000c741270 */
[----:B------:R-:W1:Y:S01]  /*183f0*/  LDCU UR5, c[0x0][0x39c] ;  /* 0x00007380ff0577ac */ /* 0x000e620008000800 */
[----:B------:R-:W-:Y:S01]  /*18400*/  LOP3.LUT R7, R64, 0x24, RZ, 0xfc, !PT ;  /* 0x0000002440077812 */ /* 0x000fe200078efcff */
[----:B------:R3:W-:Y:S01]  /*18410*/  @P4 STG.E desc[UR38][R4.64], R202 ;  /* 0x000000ca04004986 */ /* 0x0007e2000c101926 */
[C---:B------:R-:W-:Y:S02]  /*18420*/  LEA R6, P4, R0.reuse, R248, 0x2 ;  /* 0x000000f800067211 */ /* 0x040fe400078810ff */
[----:B------:R-:W-:Y:S01]  /*18430*/  ISETP.LT.AND P5, PT, R7, UR6, !P0 ;  /* 0x0000000607007c0c */ /* 0x000fe2000c7a1270 */
[----:B------:R-:W1:Y:S01]  /*18440*/  LDCU UR6, c[0x0][0x39c] ;  /* 0x00007380ff0677ac */ /* 0x000e620008000800 */
[----:B------:R-:W-:-:S02]  /*18450*/  LEA.HI.X.SX32 R7, R0, R249, 0x2, P4 ;  /* 0x000000f900077211 */ /* 0x000fc400020f16ff */
[CC--:B----4-:R-:W-:Y:S02]  /*18460*/  LEA R2, P4, R61.reuse, R248.reuse, 0x2 ;  /* 0x000000f83d027211 */ /* 0x0d0fe400078810ff */
[----:B------:R-:W-:Y:S02]  /*18470*/  LOP3.LUT R0, R64, 0x26, RZ, 0xfc, !PT ;  /* 0x0000002640007812 */ /* 0x000fe400078efcff */
[----:B------:R-:W-:Y:S02]  /*18480*/  LEA.HI.X.SX32 R3, R61, R249, 0x2, P4 ;  /* 0x000000f93d037211 */ /* 0x000fe400020f16ff */
[----:B------:R-:W-:Y:S02]  /*18490*/  ISETP.LT.AND P4, PT, R0, UR7, !P0 ;  /* 0x0000000700007c0c */ /* 0x000fe4000c781270 */
[----:B------:R-:W-:Y:S01]  /*184a0*/  LOP3.LUT R0, R64, 0x28, RZ, 0xfc, !PT ;  /* 0x0000002840007812 */ /* 0x000fe200078efcff */
[----:B--2---:R-:W-:Y:S01]  /*184b0*/  @P6 STG.E desc[UR38][R6.64], R203 ;  /* 0x000000cb06006986 */ /* 0x004fe2000c101926 */
[----:B---3--:R-:W-:-:S04]  /*184c0*/  LEA R4, P6, R63, R248, 0x2 ;  /* 0x000000f83f047211 */ /* 0x008fc800078c10ff */
[-C--:B------:R-:W-:Y:S02]  /*184d0*/  LEA.HI.X.SX32 R5, R63, R249.reuse, 0x2, P6 ;  /* 0x000000f93f057211 */ /* 0x080fe400030f16ff */
[C---:B------:R-:W-:Y:S01]  /*184e0*/  LEA R60, P6, R65.reuse, R248, 0x2 ;  /* 0x000000f8413c7211 */ /* 0x040fe200078c10ff */
[----:B------:R2:W-:Y:S01]  /*184f0*/  @P3 STG.E desc[UR38][R2.64], R208 ;  /* 0x000000d002003986 */ /* 0x0005e2000c101926 */
[----:B------:R-:W-:Y:S01]  /*18500*/  ISETP.LT.AND P3, PT, R0, UR4, !P0 ;  /* 0x0000000400007c0c */ /* 0x000fe2000c761270 */
[----:B------:R-:W3:Y:S01]  /*18510*/  LDCU UR4, c[0x0][0x39c] ;  /* 0x00007380ff0477ac */ /* 0x000ee20008000800 */
[----:B------:R-:W-:Y:S01]  /*18520*/  LEA.HI.X.SX32 R61, R65, R249, 0x2, P6 ;  /* 0x000000f9413d7211 */ /* 0x000fe200030f16ff */
[----:B------:R-:W-:Y:S01]  /*18530*/  IMAD R65, R66, 0x2, R65 ;  /* 0x0000000242417824 */ /* 0x000fe200078e0241 */
[----:B------:R-:W-:-:S03]  /*18540*/  LOP3.LUT R0, R64, 0x2a, RZ, 0xfc, !PT ;  /* 0x0000002a40007812 */ /* 0x000fc600078efcff */
[----:B------:R-:W-:Y:S01]  /*18550*/  IMAD R63, R66, 0x2, R65 ;  /* 0x00000002423f7824 */ /* 0x000fe200078e0241 */
[----:B------:R-:W-:Y:S01]  /*18560*/  @P2 STG.E desc[UR38][R4.64], R209 ;  /* 0x000000d104002986 */ /* 0x000fe2000c101926 */
[----:B-1----:R-:W-:Y:S01]  /*18570*/  ISETP.LT.AND P2, PT, R0, UR5, !P0 ;  /* 0x0000000500007c0c */ /* 0x002fe2000c741270 */
[----:B------:R-:W1:Y:S02]  /*18580*/  LDCU UR5, c[0x0][0x39c] ;  /* 0x00007380ff0577ac */ /* 0x000e640008000800 */
[----:B------:R4:W-:Y:S01]  /*18590*/  @P5 STG.E desc[UR38][R60.64], R210 ;  /* 0x000000d23c005986 */ /* 0x0009e2000c101926 */
[-C--:B--2---:R-:W-:Y:S02]  /*185a0*/  LEA R2, P5, R65, R248.reuse, 0x2 ;  /* 0x000000f841027211 */ /* 0x084fe400078a10ff */
[----:B------:R-:W-:Y:S02]  /*185b0*/  LEA R6, P6, R63, R248, 0x2 ;  /* 0x000000f83f067211 */ /* 0x000fe400078c10ff */
[----:B------:R-:W-:-:S02]  /*185c0*/  LOP3.LUT R0, R64, 0x2c, RZ, 0xfc, !PT ;  /* 0x0000002c40007812 */ /* 0x000fc400078efcff */
[-C--:B------:R-:W-:Y:S02]  /*185d0*/  LEA.HI.X.SX32 R3, R65, R249.reuse, 0x2, P5 ;  /* 0x000000f941037211 */ /* 0x080fe400028f16ff */
[----:B------:R-:W-:Y:S01]  /*185e0*/  LEA.HI.X.SX32 R7, R63, R249, 0x2, P6 ;  /* 0x000000f93f077211 */ /* 0x000fe200030f16ff */
[----:B------:R-:W-:Y:S01]  /*185f0*/  IMAD R63, R66, 0x2, R63 ;  /* 0x00000002423f7824 */ /* 0x000fe200078e023f */
[----:B------:R-:W-:Y:S01]  /*18600*/  ISETP.LT.AND P5, PT, R0, UR6, !P0 ;  /* 0x0000000600007c0c */ /* 0x000fe2000c7a1270 */
[----:B------:R-:W2:Y:S01]  /*18610*/  LDCU UR6, c[0x0][0x39c] ;  /* 0x00007380ff0677ac */ /* 0x000ea20008000800 */
[----:B------:R-:W-:Y:S01]  /*18620*/  LOP3.LUT R0, R64, 0x2e, RZ, 0xfc, !PT ;  /* 0x0000002e40007812 */ /* 0x000fe200078efcff */
[----:B------:R1:W-:Y:S01]  /*18630*/  @P4 STG.E desc[UR38][R2.64], R211 ;  /* 0x000000d302004986 */ /* 0x0003e2000c101926 */
[----:B----4-:R-:W-:Y:S02]  /*18640*/  IMAD R61, R66, 0x2, R63 ;  /* 0x00000002423d7824 */ /* 0x010fe400078e023f */
[----:B---3--:R-:W-:Y:S01]  /*18650*/  ISETP.LT.AND P4, PT, R0, UR4, !P0 ;  /* 0x0000000400007c0c */ /* 0x008fe2000c781270 */
[----:B------:R-:W3:Y:S01]  /*18660*/  LDCU UR4, c[0x0][0x39c] ;  /* 0x00007380ff0477ac */ /* 0x000ee20008000800 */
[----:B------:R4:W-:Y:S01]  /*18670*/  @P3 STG.E desc[UR38][R6.64], R216 ;  /* 0x000000d806003986 */ /* 0x0009e2000c101926 */
[----:B------:R-:W-:-:S02]  /*18680*/  LEA R4, P3, R63, R248, 0x2 ;  /* 0x000000f83f047211 */ /* 0x000fc400078610ff */
[----:B------:R-:W-:Y:S02]  /*18690*/  LOP3.LUT R0, R64, 0x30, RZ, 0xfc, !PT ;  /* 0x0000003040007812 */ /* 0x000fe400078efcff */
[-C--:B-1----:R-:W-:Y:S01]  /*186a0*/  LEA R2, P6, R61, R248.reuse, 0x2 ;  /* 0x000000f83d027211 */ /* 0x082fe200078c10ff */
[C---:B----4-:R-:W-:Y:S01]  /*186b0*/  IMAD R7, R66.reuse, 0x2, R61 ;  /* 0x0000000242077824 */ /* 0x050fe200078e023d */
[-C--:B------:R-:W-:Y:S02]  /*186c0*/  LEA.HI.X.SX32 R5, R63, R249.reuse, 0x2, P3 ;  /* 0x000000f93f057211 */ /* 0x080fe400018f16ff */
[----:B------:R-:W-:Y:S01]  /*186d0*/  LEA.HI.X.SX32 R3, R61, R249, 0x2, P6 ;  /* 0x000000f93d037211 */ /* 0x000fe200030f16ff */
[----:B------:R-:W-:Y:S01]  /*186e0*/  IMAD R63, R66, 0x2, R7 ;  /* 0x00000002423f7824 */ /* 0x000fe200078e0207 */
[----:B------:R-:W-:Y:S01]  /*186f0*/  ISETP.LT.AND P3, PT, R0, UR5, !P0 ;  /* 0x0000000500007c0c */ /* 0x000fe2000c761270 */
[----:B------:R-:W1:Y:S01]  /*18700*/  LDCU UR5, c[0x0][0x39c] ;  /* 0x00007380ff0577ac */ /* 0x000e620008000800 */
[----:B------:R-:W-:-:S02]  /*18710*/  LEA R6, P6, R7, R248, 0x2 ;  /* 0x000000f807067211 */ /* 0x000fc400078c10ff */
[----:B------:R-:W-:Y:S01]  /*18720*/  LOP3.LUT R0, R64, 0x32, RZ, 0xfc, !PT ;  /* 0x0000003240007812 */ /* 0x000fe200078efcff */
[----:B------:R4:W-:Y:S01]  /*18730*/  @P2 STG.E desc[UR38][R4.64], R217 ;  /* 0x000000d904002986 */ /* 0x0009e2000c101926 */
[-C--:B------:R-:W-:Y:S02]  /*18740*/  LEA.HI.X.SX32 R7, R7, R249.reuse, 0x2, P6 ;  /* 0x000000f907077211 */ /* 0x080fe400030f16ff */
[----:B--2---:R-:W-:Y:S01]  /*18750*/  ISETP.LT.AND P2, PT, R0, UR6, !P0 ;  /* 0x0000000600007c0c */ /* 0x004fe2000c741270 */
[----:B------:R-:W2:Y:S01]  /*18760*/  LDCU UR6, c[0x0][0x39c] ;  /* 0x00007380ff0677ac */ /* 0x000ea20008000800 */
[CC--:B------:R-:W-:Y:S02]  /*18770*/  LEA R60, P6, R63.reuse, R248.reuse, 0x2 ;  /* 0x000000f83f3c7211 */ /* 0x0c0fe400078c10ff */
[----:B------:R-:W-:Y:S01]  /*18780*/  LOP3.LUT R0, R64, 0x34, RZ, 0xfc, !PT ;  /* 0x0000003440007812 */ /* 0x000fe200078efcff */
[----:B------:R1:W-:Y:S01]  /*18790*/  @P5 STG.E desc[UR38][R2.64], R218 ;  /* 0x000000da02005986 */ /* 0x0003e2000c101926 */
[----:B------:R-:W-:Y:S01]  /*187a0*/  LEA.HI.X.SX32 R61, R63, R249, 0x2, P6 ;  /* 0x000000f93f3d7211 */ /* 0x000fe200030f16ff */
[----:B------:R-:W-:Y:S01]  /*187b0*/  IMAD R63, R66, 0x2, R63 ;  /* 0x00000002423f7824 */ /* 0x000fe200078e023f */
[----:B---3--:R-:W-:Y:S01]  /*187c0*/  ISETP.LT.AND P5, PT, R0, UR4, !P0 ;  /* 0x0000000400007c0c */ /* 0x008fe2000c7a1270 */
[----:B------:R-:W3:Y:S01]  /*187d0*/  LDCU UR4, c[0x0][0x39c] ;  /* 0x00007380ff0477ac */ /* 0x000ee20008000800 */
[----:B------:R-:W-:Y:S01]  /*187e0*/  LOP3.LUT R0, R64, 0x36, RZ, 0xfc, !PT ;  /* 0x0000003640007812 */ /* 0x000fe200078efcff */
[----:B----4-:R-:W-:Y:S01]  /*187f0*/  IMAD R5, R66, 0x2, R63 ;  /* 0x0000000242057824 */ /* 0x010fe200078e023f */
[----:B------:R4:W-:Y:S01]  /*18800*/  @P4 STG.E desc[UR38][R6.64], R219 ;  /* 0x000000db06004986 */ /* 0x0009e2000c101926 */
[----:B-1----:R-:W-:-:S02]  /*18810*/  LEA R2, P6, R63, R248, 0x2 ;  /* 0x000000f83f027211 */ /* 0x002fc400078c10ff */
[----:B------:R-:W-:Y:S01]  /*18820*/  ISETP.LT.AND P4, PT, R0, UR5, !P0 ;  /* 0x0000000500007c0c */ /* 0x000fe2000c781270 */
[----:B------:R-:W1:Y:S01]  /*18830*/  LDCU UR5, c[0x0][0x39c] ;  /* 0x00007380ff0577ac */ /* 0x000e620008000800 */
[-C--:B------:R-:W-:Y:S01]  /*18840*/  LEA.HI.X.SX32 R3, R63, R249.reuse, 0x2, P6 ;  /* 0x000000f93f037211 */ /* 0x080fe200030f16ff */
[----:B------:R-:W-:Y:S01]  /*18850*/  IMAD R63, R66, 0x2, R5 ;  /* 0x00000002423f7824 */ /* 0x000fe200078e0205 */
[----:B------:R-:W-:Y:S02]  /*18860*/  LOP3.LUT R0, R64, 0x38, RZ, 0xfc, !PT ;  /* 0x0000003840007812 */ /* 0x000fe400078efcff */
[C---:B------:R-:W-:Y:S01]  /*18870*/  LEA R4, P6, R5.reuse, R248, 0x2 ;  /* 0x000000f805047211 */ /* 0x040fe200078c10ff */
[----:B------:R1:W-:Y:S01]  /*18880*/  @P3 STG.E desc[UR38][R60.64], R224 ;  /* 0x000000e03c003986 */ /* 0x0003e2000c101926 */
[----:B--2---:R-:W-:Y:S01]  /*18890*/  ISETP.LT.AND P3, PT, R0, UR6, !P0 ;  /* 0x0000000600007c0c */ /* 0x004fe2000c761270 */
[----:B------:R-:W2:Y:S01]  /*188a0*/  LDCU UR6, c[0x0][0x39c] ;  /* 0x00007380ff0677ac */ /* 0x000ea20008000800 */
[----:B------:R-:W-:-:S02]  /*188b0*/  LEA.HI.X.SX32 R5, R5, R249, 0x2, P6 ;  /* 0x000000f905057211 */ /* 0x000fc400030f16ff */
[----:B------:R-:W-:Y:S02]  /*188c0*/  LOP3.LUT R0, R64, 0x3a, RZ, 0xfc, !PT ;  /* 0x0000003a40007812 */ /* 0x000fe400078efcff */
[CC--:B----4-:R-:W-:Y:S01]  /*188d0*/  LEA R6, P6, R63.reuse, R248.reuse, 0x2 ;  /* 0x000000f83f067211 */ /* 0x0d0fe200078c10ff */
[----:B------:R4:W-:Y:S01]  /*188e0*/  @P2 STG.E desc[UR38][R2.64], R225 ;  /* 0x000000e102002986 */ /* 0x0009e2000c101926 */
[----:B---3--:R-:W-:Y:S01]  /*188f0*/  ISETP.LT.AND P2, PT, R0, UR4, !P0 ;  /* 0x0000000400007c0c */ /* 0x008fe2000c741270 */
[----:B------:R-:W3:Y:S01]  /*18900*/  LDCU UR4, c[0x0][0x39c] ;  /* 0x00007380ff0477ac */ /* 0x000ee20008000800 */
[----:B------:R-:W-:Y:S01]  /*18910*/  LEA.HI.X.SX32 R7, R63, R249, 0x2, P6 ;  /* 0x000000f93f077211 */ /* 0x000fe200030f16ff */
[----:B------:R-:W-:Y:S01]  /*18920*/  IMAD R63, R66, 0x2, R63 ;  /* 0x00000002423f7824 */ /* 0x000fe200078e023f */
[----:B------:R-:W-:Y:S01]  /*18930*/  LOP3.LUT R0, R64, 0x3c, RZ, 0xfc, !PT ;  /* 0x0000003c40007812 */ /* 0x000fe200078efcff */
[----:B------:R2:W-:Y:S02]  /*18940*/  @P5 STG.E desc[UR38][R4.64], R226 ;  /* 0x000000e204005986 */ /* 0x0005e4000c101926 */
[----:B-1----:R-:W-:Y:S01]  /*18950*/  IMAD R61, R66, 0x2, R63 ;  /* 0x00000002423d7824 */ /* 0x002fe200078e023f */
[----:B------:R-:W-:Y:S01]  /*18960*/  ISETP.LT.AND P5, PT, R0, UR5, !P0 ;  /* 0x0000000500007c0c */ /* 0x000fe2000c7a1270 */
[----:B------:R-:W1:Y:S01]  /*18970*/  LDCU UR5, c[0x0][0x39c] ;  /* 0x00007380ff0577ac */ /* 0x000e620008000800 */
[----:B----4-:R-:W-:-:S02]  /*18980*/  LEA R2, P6, R63, R248, 0x2 ;  /* 0x000000f83f027211 */ /* 0x010fc400078c10ff */
[----:B------:R-:W-:Y:S02]  /*18990*/  LOP3.LUT R0, R64, 0x3e, RZ, 0xfc, !PT ;  /* 0x0000003e40007812 */ /* 0x000fe400078efcff */
[-C--:B------:R-:W-:Y:S01]  /*189a0*/  LEA.HI.X.SX32 R3, R63, R249.reuse, 0x2, P6 ;  /* 0x000000f93f037211 */ /* 0x080fe200030f16ff */
[----:B------:R-:W-:Y:S01]  /*189b0*/  IMAD R63, R66, 0x2, R61 ;  /* 0x00000002423f7824 */ /* 0x000fe200078e023d */
[CC--:B--2---:R-:W-:Y:S01]  /*189c0*/  LEA R4, P6, R61.reuse, R248.reuse, 0x2 ;  /* 0x000000f83d047211 */ /* 0x0c4fe200078c10ff */
[----:B------:R2:W-:Y:S01]  /*189d0*/  @P4 STG.E desc[UR38][R6.64], R227 ;  /* 0x000000e306004986 */ /* 0x0005e2000c101926 */
[----:B------:R-:W-:Y:S01]  /*189e0*/  ISETP.LT.AND P4, PT, R0, UR6, !P0 ;  /* 0x0000000600007c0c */ /* 0x000fe2000c781270 */
[----:B------:R-:W4:Y:S01]  /*189f0*/  LDCU UR6, c[0x0][0x39c] ;  /* 0x00007380ff0677ac */ /* 0x000f220008000800 */
[----:B------:R-:W-:Y:S01]  /*18a00*/  LOP3.LUT R0, R64, 0x40, RZ, 0xfc, !PT ;  /* 0x0000004040007812 */ /* 0x000fe200078efcff */
[----:B------:R-:W-:Y:S01]  /*18a10*/  IMAD R65, R66, 0x2, R63 ;  /* 0x0000000242417824 */ /* 0x000fe200078e023f */
[----:B------:R-:W-:Y:S01]  /*18a20*/  LEA.HI.X.SX32 R5, R61, R249, 0x2, P6 ;  /* 0x000000f93d057211 */ /* 0x000fe200030f16ff */
[----:B------:R1:W-:Y:S01]  /*18a30*/  @P3 STG.E desc[UR38][R2.64], R136 ;  /* 0x0000008802003986 */ /* 0x0003e2000c101926 */
[----:B---3--:R-:W-:Y:S01]  /*18a40*/  ISETP.LT.AND P3, PT, R0, UR4, !P0 ;  /* 0x0000000400007c0c */ /* 0x008fe2000c761270 */
[----:B------:R-:W3:Y:S01]  /*18a50*/  LDCU UR4, c[0x0][0x39c] ;  /* 0x00007380ff0477ac */ /* 0x000ee20008000800 */
[----:B--2---:R-:W-:-:S04]  /*18a60*/  LEA R6, P6, R63, R248, 0x2 ;  /* 0x000000f83f067211 */ /* 0x004fc800078c10ff */
[-C--:B------:R-:W-:Y:S02]  /*18a70*/  LEA.HI.X.SX32 R7, R63, R249.reuse, 0x2, P6 ;  /* 0x000000f93f077211 */ /* 0x080fe400030f16ff */
[CC--:B------:R-:W-:Y:S02]  /*18a80*/  LEA R60, P6, R65.reuse, R248.reuse, 0x2 ;  /* 0x000000f8413c7211 */ /* 0x0c0fe400078c10ff */
[----:B------:R-:W-:Y:S02]  /*18a90*/  LOP3.LUT R0, R64, 0x42, RZ, 0xfc, !PT ;  /* 0x0000004240007812 */ /* 0x000fe400078efcff */
[----:B------:R-:W-:Y:S01]  /*18aa0*/  LEA.HI.X.SX32 R61, R65, R249, 0x2, P6 ;  /* 0x000000f9413d7211 */ /* 0x000fe200030f16ff */
[----:B------:R-:W-:Y:S01]  /*18ab0*/  IMAD R65, R66, 0x2, R65 ;  /* 0x0000000242417824 */ /* 0x000fe200078e0241 */
[----:B------:R2:W-:Y:S01]  /*18ac0*/  @P2 STG.E desc[UR38][R4.64], R137 ;  /* 0x0000008904002986 */ /* 0x0005e2000c101926 */
[----:B-1----:R-:W-:Y:S01]  /*18ad0*/  ISETP.LT.AND P2, PT, R0, UR5, !P0 ;  /* 0x0000000500007c0c */ /* 0x002fe2000c741270 */
[----:B------:R-:W1:Y:S01]  /*18ae0*/  LDCU UR5, c[0x0][0x39c] ;  /* 0x00007380ff0577ac */ /* 0x000e620008000800 */
[----:B------:R-:W-:Y:S01]  /*18af0*/  LOP3.LUT R0, R64, 0x44, RZ, 0xfc, !PT ;  /* 0x0000004440007812 */ /* 0x000fe200078efcff */
[----:B------:R-:W-:Y:S01]  /*18b00*/  IMAD R63, R66, 0x2, R65 ;  /* 0x00000002423f7824 */ /* 0x000fe200078e0241 */
[----:B------:R-:W-:Y:S02]  /*18b10*/  @P5 STG.E desc[UR38][R6.64], R138 ;  /* 0x0000008a06005986 */ /* 0x000fe4000c101926 */
[----:B----4-:R-:W-:Y:S01]  /*18b20*/  ISETP.LT.AND P5, PT, R0, UR6, !P0 ;  /* 0x0000000600007c0c */ /* 0x010fe2000c7a1270 */
[----:B------:R-:W4:Y:S01]  /*18b30*/  LDCU UR6, c[0x0][0x39c] ;  /* 0x00007380ff0677ac */ /* 0x000f220008000800 */
[----:B------:R1:W-:Y:S01]  /*18b40*/  @P4 STG.E desc[UR38][R60.64], R139 ;  /* 0x0000008b3c004986 */ /* 0x0003e2000c101926 */
[----:B------:R-:W-:-:S02]  /*18b50*/  LEA R2, P4, R65, R248, 0x2 ;  /* 0x000000f841027211 */ /* 0x000fc400078810ff */
[----:B------:R-:W-:Y:S02]  /*18b60*/  LOP3.LUT R0, R64, 0x46, RZ, 0xfc, !PT ;  /* 0x0000004640007812 */ /* 0x000fe400078efcff */
[-C--:B--2---:R-:W-:Y:S02]  /*18b70*/  LEA R4, P6, R63, R248.reuse, 0x2 ;  /* 0x000000f83f047211 */ /* 0x084fe400078c10ff */
[-C--:B------:R-:W-:Y:S02]  /*18b80*/  LEA.HI.X.SX32 R3, R65, R249.reuse, 0x2, P4 ;  /* 0x000000f941037211 */ /* 0x080fe400020f16ff */
[----:B---3--:R-:W-:Y:S01]  /*18b90*/  ISETP.LT.AND P4, PT, R0, UR4, !P0 ;  /* 0x0000000400007c0c */ /* 0x008fe2000c781270 */
[----:B------:R-:W2:Y:S01]  /*18ba0*/  LDCU UR4, c[0x0][0x39c] ;  /* 0x00007380ff0477ac */ /* 0x000ea20008000800 */
[----:B------:R-:W-:Y:S01]  /*18bb0*/  LEA.HI.X.SX32 R5, R63, R249, 0x2, P6 ;  /* 0x000000f93f057211 */ /* 0x000fe200030f16ff */
[----:B------:R-:W-:Y:S01]  /*18bc0*/  IMAD R63, R66, 0x2, R63 ;  /* 0x00000002423f7824 */ /* 0x000fe200078e023f */
[----:B------:R-:W-:Y:S01]  /*18bd0*/  LOP3.LUT R0, R64, 0x48, RZ, 0xfc, !PT ;  /* 0x0000004840007812 */ /* 0x000fe200078efcff */
[----:B------:R3:W-:Y:S02]  /*18be0*/  @P3 STG.E desc[UR38][R2.64], R144 ;  /* 0x0000009002003986 */ /* 0x0007e4000c101926 */
[----:B-1----:R-:W-:Y:S01]  /*18bf0*/  IMAD R61, R66, 0x2, R63 ;  /* 0x00000002423d7824 */ /* 0x002fe200078e023f */
[----:B------:R-:W-:Y:S01]  /*18c00*/  ISETP.LT.AND P3, PT, R0, UR5, !P0 ;  /* 0x0000000500007c0c */ /* 0x000fe2000c761270 */
[----:B------:R1:W-:Y:S01]  /*18c10*/  @P2 STG.E desc[UR38][R4.64], R145 ;  /* 0x0000009104002986 */ /* 0x0003e2000c101926 */
[----:B------:R-:W-:Y:S01]  /*18c20*/  LEA R6, P2, R63, R248, 0x2 ;  /* 0x000000f83f067211 */ /* 0x000fe200078410ff */
[----:B------:R-:W2:Y:S01]  /*18c30*/  LDCU UR5, c[0x0][0x39c] ;  /* 0x00007380ff0577ac */ /* 0x000ea20008000800 */
[----:B------:R-:W-:-:S02]  /*18c40*/  LOP3.LUT R0, R64, 0x4a, RZ, 0xfc, !PT ;  /* 0x0000004a40007812 */ /* 0x000fc400078efcff */
[-C--:B------:R-:W-:Y:S02]  /*18c50*/  LEA.HI.X.SX32 R7, R63, R249.reuse, 0x2, P2 ;  /* 0x000000f93f077211 */ /* 0x080fe400010f16ff */
[CC--:B---3--:R-:W-:Y:S01]  /*18c60*/  LEA R2, P6, R61.reuse, R248.reuse, 0x2 ;  /* 0x000000f83d027211 */ /* 0x0c8fe200078c10ff */
[----:B-1----:R-:W-:Y:S01]  /*18c70*/  IMAD R5, R66, 0x2, R61 ;  /* 0x0000000242057824 */ /* 0x002fe200078e023d */
[----:B----4-:R-:W-:Y:S01]  /*18c80*/  ISETP.LT.AND P2, PT, R0, UR6, !P0 ;  /* 0x0000000600007c0c */ /* 0x010fe2000c741270 */
[----:B------:R-:W1:Y:S01]  /*18c90*/  LDCU UR6, c[0x0][0x39c] ;  /* 0x00007380ff0677ac */ /* 0x000e620008000800 */
[----:B------:R-:W-:Y:S01]  /*18ca0*/  LOP3.LUT R0, R64, 0x4c, RZ, 0xfc, !PT ;  /* 0x0000004c40007812 */ /* 0x000fe200078efcff */
[----:B------:R-:W-:Y:S01]  /*18cb0*/  IMAD R63, R66, 0x2, R5 ;  /* 0x00000002423f7824 */ /* 0x000fe200078e0205 */
[-C--:B------:R-:W-:Y:S02]  /*18cc0*/  LEA.HI.X.SX32 R3, R61, R249.reuse, 0x2, P6 ;  /* 0x000000f93d037211 */ /* 0x080fe400030f16ff */
[C---:B------:R-:W-:Y:S01]  /*18cd0*/  LEA R4, P6, R5.reuse, R248, 0x2 ;  /* 0x000000f805047211 */ /* 0x040fe200078c10ff */
[----:B------:R3:W-:Y:S01]  /*18ce0*/  @P5 STG.E desc[UR38][R6.64], R146 ;  /* 0x0000009206005986 */ /* 0x0007e2000c101926 */
[----:B--2---:R-:W-:Y:S01]  /*18cf0*/  ISETP.LT.AND P5, PT, R0, UR4, !P0 ;  /* 0x0000000400007c0c */ /* 0x004fe2000c7a1270 */
[----:B------:R-:W2:Y:S01]  /*18d00*/  LDCU UR4, c[0x0][0x39c] ;  /* 0x00007380ff0477ac */ /* 0x000ea20008000800 */
[----:B------:R-:W-:-:S02]  /*18d10*/  LEA.HI.X.SX32 R5, R5, R249, 0x2, P6 ;  /* 0x000000f905057211 */ /* 0x000fc400030f16ff */
[C---:B------:R-:W-:Y:S02]  /*18d20*/  LEA R60, P6, R63.reuse, R248, 0x2 ;  /* 0x000000f83f3c7211 */ /* 0x040fe400078c10ff */
[----:B------:R-:W-:Y:S02]  /*18d30*/  LOP3.LUT R0, R64, 0x4e, RZ, 0xfc, !PT ;  /* 0x0000004e40007812 */ /* 0x000fe400078efcff */
[----:B------:R-:W-:Y:S01]  /*18d40*/  LEA.HI.X.SX32 R61, R63, R249, 0x2, P6 ;  /* 0x000000f93f3d7211 */ /* 0x000fe200030f16ff */
[----:B------:R-:W-:Y:S01]  /*18d50*/  IMAD R63, R66, 0x2, R63 ;  /* 0x00000002423f7824 */ /* 0x000fe200078e023f */
[----:B------:R4:W-:Y:S01]  /*18d60*/  @P4 STG.E desc[UR38][R2.64], R147 ;  /* 0x0000009302004986 */ /* 0x0009e2000c101926 */
[----:B------:R-:W-:Y:S01]  /*18d70*/  ISETP.LT.AND P4, PT, R0, UR5, !P0 ;  /* 0x0000000500007c0c */ /* 0x000fe2000c781270 */
[----:B------:R-:W2:Y:S01]  /*18d80*/  LDCU UR5, c[0x0][0x39c] ;  /* 0x00007380ff0577ac */ /* 0x000ea20008000800 */
[----:B------:R-:W-:Y:S01]  /*18d90*/  LOP3.LUT R0, R64, 0x50, RZ, 0xfc, !PT ;  /* 0x0000005040007812 */ /* 0x000fe200078efcff */
[----:B---3--:R-:W-:Y:S01]  /*18da0*/  IMAD R7, R66, 0x2, R63 ;  /* 0x0000000242077824 */ /* 0x008fe200078e023f */
[----:B------:R3:W-:Y:S02]  /*18db0*/  @P3 STG.E desc[UR38][R4.64], R152 ;  /* 0x0000009804003986 */ /* 0x0007e4000c101926 */
[----:B-1----:R-:W-:Y:S01]  /*18dc0*/  ISETP.LT.AND P3, PT, R0, UR6, !P0 ;  /* 0x0000000600007c0c */ /* 0x002fe2000c761270 */
[----:B------:R-:W1:Y:S01]  /*18dd0*/  LDCU UR6, c[0x0][0x39c] ;  /* 0x00007380ff0677ac */ /* 0x000e620008000800 */
[----:B------:R-:W-:-:S02]  /*18de0*/  LOP3.LUT R0, R64, 0x52, RZ, 0xfc, !PT ;  /* 0x0000005240007812 */ /* 0x000fc400078efcff */
[CC--:B----4-:R-:W-:Y:S01]  /*18df0*/  LEA R2, P6, R63.reuse, R248.reuse, 0x2 ;  /* 0x000000f83f027211 */ /* 0x0d0fe200078c10ff */
[----:B------:R4:W-:Y:S03]  /*18e00*/  @P2 STG.E desc[UR38][R60.64], R153 ;  /* 0x000000993c002986 */ /* 0x0009e6000c101926 */
[-C--:B------:R-:W-:Y:S01]  /*18e10*/  LEA.HI.X.SX32 R3, R63, R249.reuse, 0x2, P6 ;  /* 0x000000f93f037211 */ /* 0x080fe200030f16ff */
[----:B------:R-:W-:Y:S01]  /*18e20*/  IMAD R63, R66, 0x2, R7 ;  /* 0x00000002423f7824 */ /* 0x000fe200078e0207 */
[C---:B---3--:R-:W-:Y:S02]  /*18e30*/  LEA R4, P6, R7.reuse, R248, 0x2 ;  /* 0x000000f807047211 */ /* 0x048fe400078c10ff */
[----:B--2---:R-:W-:Y:S01]  /*18e40*/  ISETP.LT.AND P2, PT, R0, UR4, !P0 ;  /* 0x0000000400007c0c */ /* 0x004fe2000c741270 */
[----:B------:R-:W2:Y:S01]  /*18e50*/  LDCU UR4, c[0x0][0x39c] ;  /* 0x00007380ff0477ac */ /* 0x000ea20008000800 */
[----:B------:R-:W-:-:S02]  /*18e60*/  LEA.HI.X.SX32 R5, R7, R249, 0x2, P6 ;  /* 0x000000f907057211 */ /* 0x000fc400030f16ff */
[C---:B------:R-:W-:Y:S02]  /*18e70*/  LEA R6, P6, R63.reuse, R248, 0x2 ;  /* 0x000000f83f067211 */ /* 0x040fe400078c10ff */
[----:B------:R-:W-:Y:S01]  /*18e80*/  LOP3.LUT R0, R64, 0x54, RZ, 0xfc, !PT ;  /* 0x0000005440007812 */ /* 0x000fe200078efcff */
[----:B------:R3:W-:Y:S01]  /*18e90*/  @P5 STG.E desc[UR38][R2.64], R154 ;  /* 0x0000009a02005986 */ /* 0x0007e2000c101926 */
[----:B------:R-:W-:Y:S01]  /*18ea0*/  LEA.HI.X.SX32 R7, R63, R249, 0x2, P6 ;  /* 0x000000f93f077211 */ /* 0x000fe200030f16ff */
[----:B------:R-:W-:Y:S01]  /*18eb0*/  IMAD R63, R66, 0x2, R63 ;  /* 0x00000002423f7824 */ /* 0x000fe200078e023f */
[----:B------:R-:W-:Y:S01]  /*18ec0*/  ISETP.LT.AND P5, PT, R0, UR5, !P0 ;  /* 0x0000000500007c0c */ /* 0x000fe2000c7a1270 */
[----:B------:R-:W2:Y:S01]  /*18ed0*/  LDCU UR5, c[0x0][0x39c] ;  /* 0x00007380ff0577ac */ /* 0x000ea20008000800 */
[----:B------:R-:W-:Y:S01]  /*18ee0*/  LOP3.LUT R0, R64, 0x56, RZ, 0xfc, !PT ;  /* 0x0000005640007812 */ /* 0x000fe200078efcff */
[----:B------:R2:W-:Y:S01]  /*18ef0*/  @P4 STG.E desc[UR38][R4.64], R155 ;  /* 0x0000009b04004986 */ /* 0x0005e2000c101926 */
[----:B----4-:R-:W-:-:S02]  /*18f00*/  IMAD R61, R66, 0x2, R63 ;  /* 0x00000002423d7824 */ /* 0x010fc400078e023f */
[----:B-1----:R-:W-:Y:S01]  /*18f10*/  ISETP.LT.AND P4, PT, R0, UR6, !P0 ;  /* 0x0000000600007c0c */ /* 0x002fe2000c781270 */
[----:B------:R-:W1:Y:S01]  /*18f20*/  LDCU UR6, c[0x0][0x39c] ;  /* 0x00007380ff0677ac */ /* 0x000e620008000800 */
[CC--:B---3--:R-:W-:Y:S02]  /*18f30*/  LEA R2, P6, R63.reuse, R248.reuse, 0x2 ;  /* 0x000000f83f027211 */ /* 0x0c8fe400078c10ff */
[----:B------:R-:W-:Y:S01]  /*18f40*/  LOP3.LUT R0, R64, 0x58, RZ, 0xfc, !PT ;  /* 0x0000005840007812 */ /* 0x000fe200078efcff */
[----:B------:R3:W-:Y:S01]  /*18f50*/  @P3 STG.E desc[UR38][R6.64], R160 ;  /* 0x000000a006003986 */ /* 0x0007e2000c101926 */
[-C--:B------:R-:W-:Y:S01]  /*18f60*/  LEA.HI.X.SX32 R3, R63, R249.reuse, 0x2, P6 ;  /* 0x000000f93f037211 */ /* 0x080fe200030f16ff */
[----:B------:R-:W-:Y:S01]  /*18f70*/  IMAD R63, R66, 0x2, R61 ;  /* 0x00000002423f7824 */ /* 0x000fe200078e023d */
[C---:B--2---:R-:W-:Y:S02]  /*18f80*/  LEA R4, P6, R61.reuse, R248, 0x2 ;  /* 0x000000f83d047211 */ /* 0x044fe400078c10ff */
[----:B------:R-:W-:Y:S01]  /*18f90*/  ISETP.LT.AND P3, PT, R0, UR4, !P0 ;  /* 0x0000000400007c0c */ /* 0x000fe2000c761270 */
[----:B------:R-:W2:Y:S01]  /*18fa0*/  LDCU UR4, c[0x0][0x39c] ;  /* 0x00007380ff0477ac */ /* 0x000ea20008000800 */
[----:B------:R-:W-:Y:S01]  /*18fb0*/  LEA.HI.X.SX32 R5, R61, R249, 0x2, P6 ;  /* 0x000000f93d057211 */ /* 0x000fe200030f16ff */
[----:B------:R-:W-:Y:S01]  /*18fc0*/  IMAD R65, R66, 0x2, R63 ;  /* 0x0000000242417824 */ /* 0x000fe200078e023f */
[----:B------:R-:W-:-:S02]  /*18fd0*/  LOP3.LUT R0, R64, 0x5a, RZ, 0xfc, !PT ;  /* 0x0000005a40007812 */ /* 0x000fc400078efcff */
[CC--:B---3--:R-:W-:Y:S01]  /*18fe0*/  LEA R6, P6, R63.reuse, R248.reuse, 0x2 ;  /* 0x000000f83f067211 */ /* 0x0c8fe200078c10ff */
[----:B------:R3:W-:Y:S01]  /*18ff0*/  @P2 STG.E desc[UR38][R2.64], R161 ;  /* 0x000000a102002986 */ /* 0x0007e2000c101926 */
[----:B------:R-:W-:Y:S01]  /*19000*/  ISETP.LT.AND P2, PT, R0, UR5, !P0 ;  /* 0x0000000500007c0c */ /* 0x000fe2000c741270 */
[----:B------:R-:W4:Y:S01]  /*19010*/  LDCU UR5, c[0x0][0x39c] ;  /* 0x00007380ff0577ac */ /* 0x000f220008000800 */
[-C--:B------:R-:W-:Y:S02]  /*19020*/  LEA.HI.X.SX32 R7, R63, R249.reuse, 0x2, P6 ;  /* 0x000000f93f077211 */ /* 0x080fe400030f16ff */
[C---:B------:R-:W-:Y:S02]  /*19030*/  LEA R60, P6, R65.reuse, R248, 0x2 ;  /* 0x000000f8413c7211 */ /* 0x040fe400078c10ff */
[----:B------:R-:W-:Y:S01]  /*19040*/  LOP3.LUT R0, R64, 0x5c, RZ, 0xfc, !PT ;  /* 0x0000005c40007812 */ /* 0x000fe200078efcff */
[----:B------:R3:W-:Y:S01]  /*19050*/  @P5 STG.E desc[UR38][R4.64], R162 ;  /* 0x000000a204005986 */ /* 0x0007e2000c101926 */
[----:B------:R-:W-:Y:S01]  /*19060*/  LEA.HI.X.SX32 R61, R65, R249, 0x2, P6 ;  /* 0x000000f9413d7211 */ /* 0x000fe200030f16ff */
[----:B------:R-:W-:Y:S01]  /*19070*/  IMAD R65, R66, 0x2, R65 ;  /* 0x0000000242417824 */ /* 0x000fe200078e0241 */
[----:B-1----:R-:W-:Y:S01]  /*19080*/  ISETP.LT.AND P5, PT, R0, UR6, !P0 ;  /* 0x0000000600007c0c */ /* 0x002fe2000c7a1270 */
[----:B------:R-:W1:Y:S01]  /*19090*/  LDCU UR6, c[0x0][0x39c] ;  /* 0x00007380ff0677ac */ /* 0x000e620008000800 */
[----:B------:R-:W-:Y:S01]  /*190a0*/  LOP3.LUT R0, R64, 0x5e, RZ, 0xfc, !PT ;  /* 0x0000005e40007812 */ /* 0x000fe200078efcff */
[----:B------:R-:W-:Y:S01]  /*190b0*/  @P4 STG.E desc[UR38][R6.64], R163 ;  /* 0x000000a306004986 */ /* 0x000fe2000c101926 */
[----:B------:R-:W-:-:S02]  /*190c0*/  IMAD R63, R66, 0x2, R65 ;  /* 0x00000002423f7824 */ /* 0x000fc400078e0241 */
[----:B--2---:R-:W-:Y:S01]  /*190d0*/  ISETP.LT.AND P4, PT, R0, UR4, !P0 ;  /* 0x0000000400007c0c */ /* 0x004fe2000c781270 */
[----:B------:R-:W2:Y:S01]  /*190e0*/  LDCU UR4, c[0x0][0x39c] ;  /* 0x00007380ff0477ac */ /* 0x000ea20008000800 */
[----:B------:R1:W-:Y:S01]  /*190f0*/  @P3 STG.E desc[UR38][R60.64], R168 ;  /* 0x000000a83c003986 */ /* 0x0003e2000c101926 */
[-C--:B---3--:R-:W-:Y:S02]  /*19100*/  LEA R2, P3, R65, R248.reuse, 0x2 ;  /* 0x000000f841027211 */ /* 0x088fe400078610ff */
[----:B------:R-:W-:Y:S02]  /*19110*/  LEA R4, P6, R63, R248, 0x2 ;  /* 0x000000f83f047211 */ /* 0x000fe400078c10ff */
[----:B------:R-:W-:Y:S02]  /*19120*/  LOP3.LUT R0, R64, 0x60, RZ, 0xfc, !PT ;  /* 0x0000006040007812 */ /* 0x000fe400078efcff */
[-C--:B------:R-:W-:Y:S02]  /*19130*/  LEA.HI.X.SX32 R3, R65, R249.reuse, 0x2, P3 ;  /* 0x000000f941037211 */ /* 0x080fe400018f16ff */
[----:B------:R-:W-:Y:S01]  /*19140*/  LEA.HI.X.SX32 R5, R63, R249, 0x2, P6 ;  /* 0x000000f93f057211 */ /* 0x000fe200030f16ff */
[----:B------:R-:W-:Y:S01]  /*19150*/  IMAD R63, R66, 0x2, R63 ;  /* 0x00000002423f7824 */ /* 0x000fe200078e023f */
[----:B----4-:R-:W-:Y:S01]  /*19160*/  ISETP.LT.AND P3, PT, R0, UR5, !P0 ;  /* 0x0000000500007c0c */ /* 0x010fe2000c761270 */
[----:B------:R-:W3:Y:S01]  /*19170*/  LDCU UR5, c[0x0][0x39c] ;  /* 0x00007380ff0577ac */ /* 0x000ee20008000800 */
[----:B------:R-:W-:Y:S01]  /*19180*/  LOP3.LUT R0, R64, 0x62, RZ, 0xfc, !PT ;  /* 0x0000006240007812 */ /* 0x000fe200078efcff */
[----:B------:R4:W-:Y:S01]  /*19190*/  @P2 STG.E desc[UR38][R2.64], R169 ;  /* 0x000000a902002986 */ /* 0x0009e2000c101926 */
[----:B-1----:R-:W-:-:S02]  /*191a0*/  IMAD R61, R66, 0x2, R63 ;  /* 0x00000002423d7824 */ /* 0x002fc400078e023f */
[----:B------:R-:W-:Y:S01]  /*191b0*/  ISETP.LT.AND P2, PT, R0, UR6, !P0 ;  /* 0x0000000600007c0c */ /* 0x000fe2000c741270 */
[----:B------:R1:W-:Y:S01]  /*191c0*/  @P5 STG.E desc[UR38][R4.64], R170 ;  /* 0x000000aa04005986 */ /* 0x0003e2000c101926 */
[CC--:B------:R-:W-:Y:S01]  /*191d0*/  LEA R6, P5, R63.reuse, R248.reuse, 0x2 ;  /* 0x000000f83f067211 */ /* 0x0c0fe200078a10ff */
[----:B------:R-:W3:Y:S01]  /*191e0*/  LDCU UR6, c[0x0][0x39c] ;  /* 0x00007380ff0677ac */ /* 0x000ee20008000800 */
[----:B------:R-:W-:Y:S02]  /*191f0*/  LOP3.LUT R0, R64, 0x64, RZ, 0xfc, !PT ;  /* 0x0000006440007812 */ /* 0x000fe400078efcff */
[----:B------:R-:W-:Y:S02]  /*19200*/  LEA.HI.X.SX32 R7, R63, R249, 0x2, P5 ;  /* 0x000000f93f077211 */ /* 0x000fe400028f16ff */
[----:B--2---:R-:W-:Y:S01]  /*19210*/  ISETP.LT.AND P5, PT, R0, UR4, !P0 ;  /* 0x0000000400007c0c */ /* 0x004fe2000c7a1270 */
[----:B------:R-:W2:Y:S01]  /*19220*/  LDCU UR4, c[0x0][0x39c] ;  /* 0x00007380ff0477ac */ /* 0x000ea20008000800 */
[----:B----4-:R-:W-:Y:S01]  /*19230*/  LEA R2, P6, R61, R248, 0x2 ;  /* 0x000000f83d027211 */ /* 0x010fe200078c10ff */
[----:B-1----:R-:W-:Y:S01]  /*19240*/  IMAD R5, R66, 0x2, R61 ;  /* 0x0000000242057824 */ /* 0x002fe200078e023d */
[----:B------:R-:W-:-:S02]  /*19250*/  LOP3.LUT R0, R64, 0x66, RZ, 0xfc, !PT ;  /* 0x0000006640007812 */ /* 0x000fc400078efcff */
[-C--:B------:R-:W-:Y:S01]  /*19260*/  LEA.HI.X.SX32 R3, R61, R249.reuse, 0x2, P6 ;  /* 0x000000f93d037211 */ /* 0x080fe200030f16ff */
[----:B------:R-:W-:Y:S01]  /*19270*/  IMAD R63, R66, 0x2, R5 ;  /* 0x00000002423f7824 */ /* 0x000fe200078e0205 */
[CC--:B------:R-:W-:Y:S01]  /*19280*/  LEA R4, P6, R5.reuse, R248.reuse, 0x2 ;  /* 0x000000f805047211 */ /* 0x0c0fe200078c10ff */
[----:B------:R1:W-:Y:S01]  /*19290*/  @P4 STG.E desc[UR38][R6.64], R171 ;  /* 0x000000ab06004986 */ /* 0x0003e2000c101926 */
[----:B---3--:R-:W-:Y:S01]  /*192a0*/  ISETP.LT.AND P4, PT, R0, UR5, !P0 ;  /* 0x0000000500007c0c */ /* 0x008fe2000c781270 */
[----:B------:R-:W3:Y:S01]  /*192b0*/  LDCU UR5, c[0x0][0x39c] ;  /* 0x00007380ff0577ac */ /* 0x000ee20008000800 */
[----:B------:R-:W-:Y:S02]  /*192c0*/  LOP3.LUT R0, R64, 0x68, RZ, 0xfc, !PT ;  /* 0x0000006840007812 */ /* 0x000fe400078efcff */
[----:B------:R-:W-:Y:S01]  /*192d0*/  LEA.HI.X.SX32 R5, R5, R249, 0x2, P6 ;  /* 0x000000f905057211 */ /* 0x000fe200030f16ff */
[----:B------:R4:W-:Y:S01]  /*192e0*/  @P3 STG.E desc[UR38][R2.64], R176 ;  /* 0x000000b002003986 */ /* 0x0009e2000c101926 */
[----:B------:R-:W-:-:S02]  /*192f0*/  LEA R60, P6, R63, R248, 0x2 ;  /* 0x000000f83f3c7211 */ /* 0x000fc400078c10ff */
[----:B------:R-:W-:Y:S01]  /*19300*/  ISETP.LT.AND P3, PT, R0, UR6, !P0 ;  /* 0x0000000600007c0c */ /* 0x000fe2000c761270 */
[----:B------:R3:W-:Y:S01]  /*19310*/  @P2 STG.E desc[UR38][R4.64], R177 ;  /* 0x000000b104002986 */ /* 0x0007e2000c101926 */
[----:B------:R-:W-:Y:S01]  /*19320*/  LOP3.LUT R0, R64, 0x6a, RZ, 0xfc, !PT ;  /* 0x0000006a40007812 */ /* 0x000fe200078efcff */
[----:B------:R-:W3:Y:S01]  /*19330*/  LDCU UR6, c[0x0][0x39c] ;  /* 0x00007380ff0677ac */ /* 0x000ee20008000800 */
[----:B------:R-:W-:Y:S01]  /*19340*/  LEA.HI.X.SX32 R61, R63, R249, 0x2, P6 ;  /* 0x000000f93f3d7211 */ /* 0x000fe200030f16ff */
[----:B------:R-:W-:Y:S01]  /*19350*/  IMAD R63, R66, 0x2, R63 ;  /* 0x00000002423f7824 */ /* 0x000fe200078e023f */
[----:B--2---:R-:W-:Y:S01]  /*19360*/  ISETP.LT.AND P2, PT, R0, UR4, !P0 ;  /* 0x0000000400007c0c */ /* 0x004fe2000c741270 */
[----:B------:R-:W2:Y:S02]  /*19370*/  LDCU UR4, c[0x0][0x39c] ;  /* 0x00007380ff0477ac */ /* 0x000ea40008000800 */
[----:B-1----:R-:W-:Y:S01]  /*19380*/  IMAD R7, R66, 0x2, R63 ;  /* 0x0000000242077824 */ /* 0x002fe200078e023f */
[----:B----4-:R-:W-:-:S02]  /*19390*/  LEA R2, P6, R63, R248, 0x2 ;  /* 0x000000f83f027211 */ /* 0x010fc400078c10ff */
[----:B------:R-:W-:Y:S02]  /*193a0*/  LOP3.LUT R0, R64, 0x6c, RZ, 0xfc, !PT ;  /* 0x0000006c40007812 */ /* 0x000fe400078efcff */
[-C--:B------:R-:W-:Y:S01]  /*193b0*/  LEA.HI.X.SX32 R3, R63, R249.reuse, 0x2, P6 ;  /* 0x000000f93f037211 */ /* 0x080fe200030f16ff */
[----:B------:R-:W-:Y:S01]  /*193c0*/  IMAD R63, R66, 0x2, R7 ;  /* 0x00000002423f7824 */ /* 0x000fe200078e0207 */
[CC--:B---3--:R-:W-:Y:S01]  /*193d0*/  LEA R4, P6, R7.reuse, R248.reuse, 0x2 ;  /* 0x000000f807047211 */ /* 0x0c8fe200078c10ff */
[----:B------:R1:W-:Y:S01]  /*193e0*/  @P5 STG.E desc[UR38][R60.64], R178 ;  /* 0x000000b23c005986 */ /* 0x0003e2000c101926 */
[----:B------:R-:W-:Y:S01]  /*193f0*/  ISETP.LT.AND P5, PT, R0, UR5, !P0 ;  /* 0x0000000500007c0c */ /* 0x000fe2000c7a1270 */
[----:B------:R-:W3:Y:S01]  /*19400*/  LDCU UR5, c[0x0][0x39c] ;  /* 0x00007380ff0577ac */ /* 0x000ee20008000800 */
[----:B------:R-:W-:Y:S02]  /*19410*/  LEA.HI.X.SX32 R5, R7, R249, 0x2, P6 ;  /* 0x000000f907057211 */ /* 0x000fe400030f16ff */
[----:B------:R-:W-:-:S02]  /*19420*/  LEA R6, P6, R63, R248, 0x2 ;  /* 0x000000f83f067211 */ /* 0x000fc400078c10ff */
[----:B------:R-:W-:Y:S01]  /*19430*/  LOP3.LUT R0, R64, 0x6e, RZ, 0xfc, !PT ;  /* 0x0000006e40007812 */ /* 0x000fe200078efcff */
[----:B------:R4:W-:Y:S01]  /*19440*/  @P4 STG.E desc[UR38][R2.64], R179 ;  /* 0x000000b302004986 */ /* 0x0009e2000c101926 */
[----:B------:R-:W-:Y:S01]  /*19450*/  LEA.HI.X.SX32 R7, R63, R249, 0x2, P6 ;  /* 0x000000f93f077211 */ /* 0x000fe200030f16ff */
[----:B------:R-:W-:Y:S01]  /*19460*/  IMAD R63, R66, 0x2, R63 ;  /* 0x00000002423f7824 */ /* 0x000fe200078e023f */
[----:B--2---:R-:W-:Y:S01]  /*19470*/  ISETP.LT.AND P4, PT, R0, UR4, !P0 ;  /* 0x0000000400007c0c */ /* 0x004fe2000c781270 */
[----:B------:R-:W2:Y:S01]  /*19480*/  LDCU UR4, c[0x0][0x39c] ;  /* 0x00007380ff0477ac */ /* 0x000ea20008000800 */
[----:B------:R-:W-:Y:S01]  /*19490*/  LOP3.LUT R0, R64, 0x70, RZ, 0xfc, !PT ;  /* 0x0000007040007812 */ /* 0x000fe200078efcff */
[----:B------:R3:W-:Y:S01]  /*194a0*/  @P3 STG.E desc[UR38][R4.64], R184 ;  /* 0x000000b804003986 */ /* 0x0007e2000c101926 */
[----:B-1----:R-:W-:Y:S02]  /*194b0*/  IMAD R61, R66, 0x2, R63 ;  /* 0x00000002423d7824 */ /* 0x002fe400078e023f */
[----:B------:R-:W-:Y:S01]  /*194c0*/  ISETP.LT.AND P3, PT, R0, UR6, !P0 ;  /* 0x0000000600007c0c */ /* 0x000fe2000c761270 */
[----:B------:R-:W1:Y:S01]  /*194d0*/  LDCU UR6, c[0x0][0x39c] ;  /* 0x00007380ff0677ac */ /* 0x000e620008000800 */
[----:B----4-:R-:W-:-:S02]  /*194e0*/  LEA R2, P6, R63, R248, 0x2 ;  /* 0x000000f83f027211 */ /* 0x010fc400078c10ff */
[----:B------:R-:W-:Y:S01]  /*194f0*/  LOP3.LUT R0, R64, 0x72, RZ, 0xfc, !PT ;  /* 0x0000007240007812 */ /* 0x000fe200078efcff */
[----:B------:R4:W-:Y:S01]  /*19500*/  @P2 STG.E desc[UR38][R6.64], R185 ;  /* 0x000000b906002986 */ /* 0x0009e2000c101926 */
[-C--:B------:R-:W-:Y:S01]  /*19510*/  LEA.HI.X.SX32 R3, R63, R249.reuse, 0x2, P6 ;  /* 0x000000f93f037211 */ /* 0x080fe200030f16ff */
[----:B------:R-:W-:Y:S01]  /*19520*/  IMAD R63, R66, 0x2, R61 ;  /* 0x00000002423f7824 */ /* 0x000fe200078e023d */
[C---:B---3--:R-:W-:Y:S02]  /*19530*/  LEA R4, P6, R61.reuse, R248, 0x2 ;  /* 0x000000f83d047211 */ /* 0x048fe400078c10ff */
[----:B------:R-:W-:Y:S01]  /*19540*/  ISETP.LT.AND P2, PT, R0, UR5, !P0 ;  /* 0x0000000500007c0c */ /* 0x000fe2000c741270 */
[----:B------:R-:W3:Y:S01]  /*19550*/  LDCU UR5, c[0x0][0x39c] ;  /* 0x00007380ff0577ac */ /* 0x000ee20008000800 */
[----:B------:R-:W-:Y:S01]  /*19560*/  LEA.HI.X.SX32 R5, R61, R249, 0x2, P6 ;  /* 0x000000f93d057211 */ /* 0x000fe200030f16ff */
[----:B------:R-:W-:Y:S01]  /*19570*/  IMAD R65, R66, 0x2, R63 ;  /* 0x0000000242417824 */ /* 0x000fe200078e023f */
[----:B------:R-:W-:-:S02]  /*19580*/  LOP3.LUT R0, R64, 0x74, RZ, 0xfc, !PT ;  /* 0x0000007440007812 */ /* 0x000fc400078efcff */
[CC--:B----4-:R-:W-:Y:S01]  /*19590*/  LEA R6, P6, R63.reuse, R248.reuse, 0x2 ;  /* 0x000000f83f067211 */ /* 0x0d0fe200078c10ff */
[----:B------:R4:W-:Y:S01]  /*195a0*/  @P5 STG.E desc[UR38][R2.64], R186 ;  /* 0x000000ba02005986 */ /* 0x0009e2000c101926 */
[----:B--2---:R-:W-:Y:S01]  /*195b0*/  ISETP.LT.AND P5, PT, R0, UR4, !P0 ;  /* 0x0000000400007c0c */ /* 0x004fe2000c7a1270 */
[----:B------:R-:W2:Y:S01]  /*195c0*/  LDCU UR4, c[0x0][0x39c] ;  /* 0x00007380ff0477ac */ /* 0x000ea20008000800 */
        /* <DEDUP_REMOVED lines=11> */
[----:B---3--:R-:W-:Y:S01]  /*19680*/  ISETP.LT.AND P3, PT, R0, UR5, !P0 ;  /* 0x0000000500007c0c */ /* 0x008fe2000c761270 */
[----:B------:R-:W3:Y:S01]  /*19690*/  LDCU UR5, c[0x0][0x39c] ;  /* 0x00007380ff0577ac */ /* 0x000ee20008000800 */
[----:B------:R1:W-:Y:S01]  /*196a0*/  @P2 STG.E desc[UR38][R60.64], R193 ;  /* 0x000000c13c002986 */ /* 0x0003e2000c101926 */
[-C--:B----4-:R-:W-:Y:S02]  /*196b0*/  LEA R2, P2, R65, R248.reuse, 0x2 ;  /* 0x000000f841027211 */ /* 0x090fe400078410ff */
[----:B--2---:R-:W-:Y:S02]  /*196c0*/  LEA R4, P6, R63, R248, 0x2 ;  /* 0x000000f83f047211 */ /* 0x004fe400078c10ff */
[----:B------:R-:W-:Y:S02]  /*196d0*/  LOP3.LUT R0, R64, 0x7a, RZ, 0xfc, !PT ;  /* 0x0000007a40007812 */ /* 0x000fe400078efcff */
[-C--:B------:R-:W-:Y:S02]  /*196e0*/  LEA.HI.X.SX32 R3, R65, R249.reuse, 0x2, P2 ;  /* 0x000000f941037211 */ /* 0x080fe400010f16ff */
[----:B------:R-:W-:Y:S01]  /*196f0*/  LEA.HI.X.SX32 R5, R63, R249, 0x2, P6 ;  /* 0x000000f93f057211 */ /* 0x000fe200030f16ff */
[----:B------:R-:W-:Y:S01]  /*19700*/  IMAD R63, R66, 0x2, R63 ;  /* 0x00000002423f7824 */ /* 0x000fe200078e023f */
[----:B------:R-:W-:Y:S01]  /*19710*/  ISETP.LT.AND P2, PT, R0, UR4, !P0 ;  /* 0x0000000400007c0c */ /* 0x000fe2000c741270 */
[----:B------:R-:W2:Y:S01]  /*19720*/  LDCU UR4, c[0x0][0x39c] ;  /* 0x00007380ff0477ac */ /* 0x000ea20008000800 */
[----:B------:R-:W-:Y:S01]  /*19730*/  LOP3.LUT R0, R64, 0x7c, RZ, 0xfc, !PT ;  /* 0x0000007c40007812 */ /* 0x000fe200078efcff */
[----:B------:R4:W-:Y:S01]  /*19740*/  @P5 STG.E desc[UR38][R2.64], R194 ;  /* 0x000000c202005986 */ /* 0x0009e2000c101926 */
[----:B-1----:R-:W-:-:S02]  /*19750*/  IMAD R61, R66, 0x2, R63 ;  /* 0x00000002423d7824 */ /* 0x002fc400078e023f */
[----:B------:R-:W-:Y:S01]  /*19760*/  ISETP.LT.AND P5, PT, R0, UR6, !P0 ;  /* 0x0000000600007c0c */ /* 0x000fe2000c7a1270 */
[----:B------:R1:W-:Y:S01]  /*19770*/  @P4 STG.E desc[UR38][R4.64], R195 ;  /* 0x000000c304004986 */ /* 0x0003e2000c101926 */
[CC--:B------:R-:W-:Y:S01]  /*19780*/  LEA R6, P4, R63.reuse, R248.reuse, 0x2 ;  /* 0x000000f83f067211 */ /* 0x0c0fe200078810ff */
[----:B------:R-:W2:Y:S01]  /*19790*/  LDCU UR6, c[0x0][0x39c] ;  /* 0x00007380ff0677ac */ /* 0x000ea20008000800 */
[----:B------:R-:W-:Y:S02]  /*197a0*/  LOP3.LUT R0, R64, 0x7e, RZ, 0xfc, !PT ;  /* 0x0000007e40007812 */ /* 0x000fe400078efcff */
[----:B------:R-:W-:Y:S02]  /*197b0*/  LEA.HI.X.SX32 R7, R63, R249, 0x2, P4 ;  /* 0x000000f93f077211 */ /* 0x000fe400020f16ff */
[----:B---3--:R-:W-:Y:S01]  /*197c0*/  ISETP.LT.AND P4, PT, R0, UR5, !P0 ;  /* 0x0000000500007c0c */ /* 0x008fe2000c781270 */
[----:B------:R-:W3:Y:S01]  /*197d0*/  LDCU UR5, c[0x0][0x39c] ;  /* 0x00007380ff0577ac */ /* 0x000ee20008000800 */
[----:B----4-:R-:W-:Y:S01]  /*197e0*/  LEA R2, P6, R61, R248, 0x2 ;  /* 0x000000f83d027211 */ /* 0x010fe200078c10ff */
[----:B-1----:R-:W-:Y:S01]  /*197f0*/  IMAD R5, R66, 0x2, R61 ;  /* 0x0000000242057824 */ /* 0x002fe200078e023d */
[----:B------:R-:W-:-:S02]  /*19800*/  LOP3.LUT R0, R64, 0x80, RZ, 0xfc, !PT ;  /* 0x0000008040007812 */ /* 0x000fc400078efcff */
[-C--:B------:R-:W-:Y:S01]  /*19810*/  LEA.HI.X.SX32 R3, R61, R249.reuse, 0x2, P6 ;  /* 0x000000f93d037211 */ /* 0x080fe200030f16ff */
[----:B------:R-:W-:Y:S01]  /*19820*/  IMAD R63, R66, 0x2, R5 ;  /* 0x00000002423f7824 */ /* 0x000fe200078e0205 */
[CC--:B------:R-:W-:Y:S01]  /*19830*/  LEA R4, P6, R5.reuse, R248.reuse, 0x2 ;  /* 0x000000f805047211 */ /* 0x0c0fe200078c10ff */
[----:B------:R1:W-:Y:S01]  /*19840*/  @P3 STG.E desc[UR38][R6.64], R72 ;  /* 0x0000004806003986 */ /* 0x0003e2000c101926 */
[----:B--2---:R-:W-:Y:S01]  /*19850*/  ISETP.LT.AND P3, PT, R0, UR4, !P0 ;  /* 0x0000000400007c0c */ /* 0x004fe2000c761270 */
[----:B------:R-:W2:Y:S01]  /*19860*/  LDCU UR4, c[0x0][0x39c] ;  /* 0x00007380ff0477ac */ /* 0x000ea20008000800 */
[----:B------:R-:W-:Y:S02]  /*19870*/  LOP3.LUT R0, R64, 0x82, RZ, 0xfc, !PT ;  /* 0x0000008240007812 */ /* 0x000fe400078efcff */
[----:B------:R-:W-:Y:S01]  /*19880*/  LEA.HI.X.SX32 R5, R5, R249, 0x2, P6 ;  /* 0x000000f905057211 */ /* 0x000fe200030f16ff */
[----:B------:R4:W-:Y:S01]  /*19890*/  @P2 STG.E desc[UR38][R2.64], R73 ;  /* 0x0000004902002986 */ /* 0x0009e2000c101926 */
[----:B------:R-:W-:-:S02]  /*198a0*/  LEA R60, P6, R63, R248, 0x2 ;  /* 0x000000f83f3c7211 */ /* 0x000fc400078c10ff */
[----:B------:R-:W-:Y:S01]  /*198b0*/  ISETP.LT.AND P2, PT, R0, UR6, !P0 ;  /* 0x0000000600007c0c */ /* 0x000fe2000c741270 */
[----:B------:R2:W-:Y:S01]  /*198c0*/  @P5 STG.E desc[UR38][R4.64], R74 ;  /* 0x0000004a04005986 */ /* 0x0005e2000c101926 */
[----:B------:R-:W-:Y:S01]  /*198d0*/  LOP3.LUT R0, R64, 0x84, RZ, 0xfc, !PT ;  /* 0x0000008440007812 */ /* 0x000fe200078efcff */
[----:B------:R-:W2:Y:S01]  /*198e0*/  LDCU UR6, c[0x0][0x39c] ;  /* 0x00007380ff0677ac */ /* 0x000ea20008000800 */
[----:B------:R-:W-:Y:S01]  /*198f0*/  LEA.HI.X.SX32 R61, R63, R249, 0x2, P6 ;  /* 0x000000f93f3d7211 */ /* 0x000fe200030f16ff */
[----:B------:R-:W-:Y:S01]  /*19900*/  IMAD R63, R66, 0x2, R63 ;  /* 0x00000002423f7824 */ /* 0x000fe200078e023f */
[----:B---3--:R-:W-:Y:S01]  /*19910*/  ISETP.LT.AND P5, PT, R0, UR5, !P0 ;  /* 0x0000000500007c0c */ /* 0x008fe2000c7a1270 */
[----:B------:R-:W3:Y:S02]  /*19920*/  LDCU UR5, c[0x0][0x39c] ;  /* 0x00007380ff0577ac */ /* 0x000ee40008000800 */
[----:B-1----:R-:W-:Y:S01]  /*19930*/  IMAD R7, R66, 0x2, R63 ;  /* 0x0000000242077824 */ /* 0x002fe200078e023f */
[----:B----4-:R-:W-:-:S02]  /*19940*/  LEA R2, P6, R63, R248, 0x2 ;  /* 0x000000f83f027211 */ /* 0x010fc400078c10ff */
[----:B------:R-:W-:Y:S02]  /*19950*/  LOP3.LUT R0, R64, 0x86, RZ, 0xfc, !PT ;  /* 0x0000008640007812 */ /* 0x000fe400078efcff */
[-C--:B------:R-:W-:Y:S01]  /*19960*/  LEA.HI.X.SX32 R3, R63, R249.reuse, 0x2, P6 ;  /* 0x000000f93f037211 */ /* 0x080fe200030f16ff */
[----:B------:R-:W-:Y:S01]  /*19970*/  IMAD R63, R66, 0x2, R7 ;  /* 0x00000002423f7824 */ /* 0x000fe200078e0207 */
[CC--:B--2---:R-:W-:Y:S01]  /*19980*/  LEA R4, P6, R7.reuse, R248.reuse, 0x2 ;  /* 0x000000f807047211 */ /* 0x0c4fe200078c10ff */
[----:B------:R1:W-:Y:S01]  /*19990*/  @P4 STG.E desc[UR38][R60.64], R75 ;  /* 0x0000004b3c004986 */ /* 0x0003e2000c101926 */
[----:B------:R-:W-:Y:S01]  /*199a0*/  ISETP.LT.AND P4, PT, R0, UR4, !P0 ;  /* 0x0000000400007c0c */ /* 0x000fe2000c781270 */
[----:B------:R-:W2:Y:S01]  /*199b0*/  LDCU UR4, c[0x0][0x39c] ;  /* 0x00007380ff0477ac */ /* 0x000ea20008000800 */
[----:B------:R-:W-:Y:S02]  /*199c0*/  LEA.HI.X.SX32 R5, R7, R249, 0x2, P6 ;  /* 0x000000f907057211 */ /* 0x000fe400030f16ff */
[----:B------:R-:W-:-:S02]  /*199d0*/  LEA R6, P6, R63, R248, 0x2 ;  /* 0x000000f83f067211 */ /* 0x000fc400078c10ff */
[----:B------:R-:W-:Y:S01]  /*199e0*/  LOP3.LUT R0, R64, 0x88, RZ, 0xfc, !PT ;  /* 0x0000008840007812 */ /* 0x000fe200078efcff */
[----:B------:R4:W-:Y:S01]  /*199f0*/  @P3 STG.E desc[UR38][R2.64], R80 ;  /* 0x0000005002003986 */ /* 0x0009e2000c101926 */
[----:B------:R-:W-:Y:S01]  /*19a00*/  LEA.HI.X.SX32 R7, R63, R249, 0x2, P6 ;  /* 0x000000f93f077211 */ /* 0x000fe200030f16ff */
[----:B------:R-:W-:Y:S01]  /*19a10*/  IMAD R63, R66, 0x2, R63 ;  /* 0x00000002423f7824 */ /* 0x000fe200078e023f */
[----:B---3--:R-:W-:Y:S01]  /*19a20*/  ISETP.LT.AND P3, PT, R0, UR5, !P0 ;  /* 0x0000000500007c0c */ /* 0x008fe2000c761270 */
[----:B------:R-:W3:Y:S01]  /*19a30*/  LDCU UR5, c[0x0][0x39c] ;  /* 0x00007380ff0577ac */ /* 0x000ee20008000800 */
        /* <DEDUP_REMOVED lines=16> */
[CC--:B----4-:R-:W-:Y:S01]  /*19b40*/  LEA R6, P6, R63.reuse, R248.reuse, 0x2 ;  /* 0x000000f83f067211 */ /* 0x0d0fe200078c10ff */
[----:B------:R4:W-:Y:S01]  /*19b50*/  @P4 STG.E desc[UR38][R2.64], R83 ;  /* 0x0000005302004986 */ /* 0x0009e2000c101926 */
[----:B---3--:R-:W-:Y:S01]  /*19b60*/  ISETP.LT.AND P4, PT, R0, UR5, !P0 ;  /* 0x0000000500007c0c */ /* 0x008fe2000c781270 */
[----:B------:R-:W3:Y:S01]  /*19b70*/  LDCU UR5, c[0x0][0x39c] ;  /* 0x00007380ff0577ac */ /* 0x000ee20008000800 */
        /* <DEDUP_REMOVED lines=14> */
[-C--:B----4-:R-:W-:Y:S02]  /*19c60*/  LEA R2, P5, R65, R248.reuse, 0x2 ;  /* 0x000000f841027211 */ /* 0x090fe400078a10ff */
[----:B---3--:R-:W-:Y:S02]  /*19c70*/  LEA R4, P6, R63, R248, 0x2 ;  /* 0x000000f83f047211 */ /* 0x008fe400078c10ff */
[----:B------:R-:W-:Y:S02]  /*19c80*/  LOP3.LUT R0, R64, 0x94, RZ, 0xfc, !PT ;  /* 0x0000009440007812 */ /* 0x000fe400078efcff */
[-C--:B------:R-:W-:Y:S02]  /*19c90*/  LEA.HI.X.SX32 R3, R65, R249.reuse, 0x2, P5 ;  /* 0x000000f941037211 */ /* 0x080fe400028f16ff */
[----:B------:R-:W-:Y:S01]  /*19ca0*/  LEA.HI.X.SX32 R5, R63, R249, 0x2, P6 ;  /* 0x000000f93f057211 */ /* 0x000fe200030f16ff */
[----:B------:R-:W-:Y:S01]  /*19cb0*/  IMAD R63, R66, 0x2, R63 ;  /* 0x00000002423f7824 */ /* 0x000fe200078e023f */
[----:B------:R-:W-:Y:S01]  /*19cc0*/  ISETP.LT.AND P5, PT, R0, UR5, !P0 ;  /* 0x0000000500007c0c */ /* 0x000fe2000c7a1270 */
        /* <DEDUP_REMOVED lines=104> */
[----:B-1----:R-:W-:-:S03]  /*1a350*/  IMAD R5, R66, 0x2, R61 ;  /* 0x0000000242057824 */ /* 0x002fc600078e023d */
[-C--:B------:R-:W-:Y:S02]  /*1a360*/  LEA.HI.X.SX32 R3, R61, R249.reuse, 0x2, P6 ;  /* 0x000000f93d037211 */ /* 0x080fe400030f16ff */
[----:B------:R-:W-:Y:S01]  /*1a370*/  LOP3.LUT R0, R64, 0xb4, RZ, 0xfc, !PT ;  /* 0x000000b440007812 */ /* 0x000fe200078efcff */
[----:B------:R-:W-:Y:S01]  /*1a380*/  IMAD R63, R66, 0x2, R5 ;  /* 0x00000002423f7824 */ /* 0x000fe200078e0205 */
[CC--:B------:R-:W-:Y:S01]  /*1a390*/  LEA R4, P6, R5.reuse, R248.reuse, 0x2 ;  /* 0x000000f805047211 */ /* 0x0c0fe200078c10ff */
[----:B------:R1:W-:Y:S01]  /*1a3a0*/  @P5 STG.E desc[UR38][R6.64], R122 ;  /* 0x0000007a06005986 */ /* 0x0003e2000c101926 */
[----:B--2---:R-:W-:Y:S01]  /*1a3b0*/  ISETP.LT.AND P5, PT, R0, UR4, !P0 ;  /* 0x0000000400007c0c */ /* 0x004fe2000c7a1270 */
[----:B------:R-:W2:Y:S01]  /*1a3c0*/  LDCU UR4, c[0x0][0x39c] ;  /* 0x00007380ff0477ac */ /* 0x000ea20008000800 */
[----:B------:R-:W-:Y:S02]  /*1a3d0*/  LEA.HI.X.SX32 R5, R5, R249, 0x2, P6 ;  /* 0x000000f905057211 */ /* 0x000fe400030f16ff */
[----:B------:R-:W-:-:S02]  /*1a3e0*/  LEA R60, P6, R63, R248, 0x2 ;  /* 0x000000f83f3c7211 */ /* 0x000fc400078c10ff */
[----:B------:R-:W-:Y:S01]  /*1a3f0*/  LOP3.LUT R0, R64, 0xb6, RZ, 0xfc, !PT ;  /* 0x000000b640007812 */ /* 0x000fe200078efcff */
[----:B------:R4:W-:Y:S01]  /*1a400*/  @P4 STG.E desc[UR38][R2.64], R123 ;  /* 0x0000007b02004986 */ /* 0x0009e2000c101926 */
[----:B------:R-:W-:Y:S01]  /*1a410*/  LEA.HI.X.SX32 R61, R63, R249, 0x2, P6 ;  /* 0x000000f93f3d7211 */ /* 0x000fe200030f16ff */
[----:B------:R-:W-:Y:S01]  /*1a420*/  IMAD R63, R66, 0x2, R63 ;  /* 0x00000002423f7824 */ /* 0x000fe200078e023f */
[----:B------:R-:W-:Y:S01]  /*1a430*/  ISETP.LT.AND P4, PT, R0, UR6, !P0 ;  /* 0x0000000600007c0c */ /* 0x000fe2000c781270 */
[----:B------:R2:W-:Y:S01]  /*1a440*/  @P3 STG.E desc[UR38][R4.64], R128 ;  /* 0x0000008004003986 */ /* 0x0005e2000c101926 */
[----:B------:R-:W-:Y:S01]  /*1a450*/  LOP3.LUT R0, R64, 0xb8, RZ, 0xfc, !PT ;  /* 0x000000b840007812 */ /* 0x000fe200078efcff */
[----:B-1----:R-:W-:Y:S01]  /*1a460*/  IMAD R7, R66, 0x2, R63 ;  /* 0x0000000242077824 */ /* 0x002fe200078e023f */
[----:B------:R-:W1:Y:S02]  /*1a470*/  LDCU UR6, c[0x0][0x39c] ;  /* 0x00007380ff0677ac */ /* 0x000e640008000800 */
[----:B---3--:R-:W-:Y:S01]  /*1a480*/  ISETP.LT.AND P3, PT, R0, UR5, !P0 ;  /* 0x0000000500007c0c */ /* 0x008fe2000c761270 */
[----:B------:R-:W3:Y:S01]  /*1a490*/  LDCU UR5, c[0x0][0x39c] ;  /* 0x00007380ff0577ac */ /* 0x000ee20008000800 */
        /* <DEDUP_REMOVED lines=8> */
[----:B------:R-:W-:Y:S02]  /*1a520*/  LEA.HI.X.SX32 R5, R7, R249, 0x2, P6 ;  /* 0x000000f907057211 */ /* 0x000fe400030f16ff */
[----:B------:R-:W-:-:S02]  /*1a530*/  LEA R6, P6, R63, R248, 0x2 ;  /* 0x000000f83f067211 */ /* 0x000fc400078c10ff */
[----:B------:R-:W-:Y:S02]  /*1a540*/  LOP3.LUT R0, R64, 0xbc, RZ, 0xfc, !PT ;  /* 0x000000bc40007812 */ /* 0x000fe400078efcff */
[----:B------:R-:W-:Y:S01]  /*1a550*/  LEA.HI.X.SX32 R7, R63, R249, 0x2, P6 ;  /* 0x000000f93f077211 */ /* 0x000fe200030f16ff */
[----:B------:R-:W-:Y:S01]  /*1a560*/  IMAD R63, R66, 0x2, R63 ;  /* 0x00000002423f7824 */ /* 0x000fe200078e023f */
[----:B------:R4:W-:Y:S01]  /*1a570*/  @P5 STG.E desc[UR38][R2.64], R130 ;  /* 0x0000008202005986 */ /* 0x0009e2000c101926 */
[----:B---3--:R-:W-:Y:S01]  /*1a580*/  ISETP.LT.AND P5, PT, R0, UR5, !P0 ;  /* 0x0000000500007c0c */ /* 0x008fe2000c7a1270 */
[----:B------:R-:W3:Y:S01]  /*1a590*/  LDCU UR5, c[0x0][0x39c] ;  /* 0x00007380ff0577ac */ /* 0x000ee20008000800 */
[----:B------:R-:W-:Y:S01]  /*1a5a0*/  LOP3.LUT R0, R64, 0xbe, RZ, 0xfc, !PT ;  /* 0x000000be40007812 */ /* 0x000fe200078efcff */
[----:B--2---:R-:W-:Y:S01]  /*1a5b0*/  IMAD R61, R66, 0x2, R63 ;  /* 0x00000002423d7824 */ /* 0x004fe200078e023f */
[----:B------:R2:W-:Y:S02]  /*1a5c0*/  @P4 STG.E desc[UR38][R4.64], R131 ;  /* 0x0000008304004986 */ /* 0x0005e4000c101926 */
[----:B-1----:R-:W-:Y:S01]  /*1a5d0*/  ISETP.LT.AND P4, PT, R0, UR6, !P0 ;  /* 0x0000000600007c0c */ /* 0x002fe2000c781270 */
[----:B------:R-:W1:Y:S01]  /*1a5e0*/  LDCU UR6, c[0x0][0x39c] ;  /* 0x00007380ff0677ac */ /* 0x000e620008000800 */
[----:B----4-:R-:W-:-:S02]  /*1a5f0*/  LEA R2, P6, R63, R248, 0x2 ;  /* 0x000000f83f027211 */ /* 0x010fc400078c10ff */
[----:B------:R-:W-:Y:S02]  /*1a600*/  LOP3.LUT R0, R64, 0xc0, RZ, 0xfc, !PT ;  /* 0x000000c040007812 */ /* 0x000fe400078efcff */
[-C--:B------:R-:W-:Y:S01]  /*1a610*/  LEA.HI.X.SX32 R3, R63, R249.reuse, 0x2, P6 ;  /* 0x000000f93f037211 */ /* 0x080fe200030f16ff */
[----:B------:R-:W-:Y:S01]  /*1a620*/  IMAD R63, R66, 0x2, R61 ;  /* 0x00000002423f7824 */ /* 0x000fe200078e023d */
[C---:B--2---:R-:W-:Y:S01]  /*1a630*/  LEA R4, P6, R61.reuse, R248, 0x2 ;  /* 0x000000f83d047211 */ /* 0x044fe200078c10ff */
[----:B------:R2:W-:Y:S01]  /*1a640*/  @P3 STG.E desc[UR38][R6.64], R228 ;  /* 0x000000e406003986 */ /* 0x0005e2000c101926 */
[----:B------:R-:W-:Y:S01]  /*1a650*/  ISETP.LT.AND P3, PT, R0, UR4, !P0 ;  /* 0x0000000400007c0c */ /* 0x000fe2000c761270 */
[----:B------:R-:W4:Y:S01]  /*1a660*/  LDCU UR4, c[0x0][0x39c] ;  /* 0x00007380ff0477ac */ /* 0x000f220008000800 */
[----:B------:R-:W-:Y:S01]  /*1a670*/  LEA.HI.X.SX32 R5, R61, R249, 0x2, P6 ;  /* 0x000000f93d057211 */ /* 0x000fe200030f16ff */
[----:B------:R-:W-:Y:S01]  /*1a680*/  IMAD R65, R66, 0x2, R63 ;  /* 0x0000000242417824 */ /* 0x000fe200078e023f */
[----:B------:R-:W-:-:S02]  /*1a690*/  LOP3.LUT R0, R64, 0xc2, RZ, 0xfc, !PT ;  /* 0x000000c240007812 */ /* 0x000fc400078efcff */
[CC--:B--2---:R-:W-:Y:S01]  /*1a6a0*/  LEA R6, P6, R63.reuse, R248.reuse, 0x2 ;  /* 0x000000f83f067211 */ /* 0x0c4fe200078c10ff */
[----:B------:R2:W-:Y:S03]  /*1a6b0*/  @P2 STG.E desc[UR38][R2.64], R229 ;  /* 0x000000e502002986 */ /* 0x0005e6000c101926 */
[----:B------:R-:W-:Y:S02]  /*1a6c0*/  LEA.HI.X.SX32 R7, R63, R249, 0x2, P6 ;  /* 0x000000f93f077211 */ /* 0x000fe400030f16ff */
[----:B------:R-:W-:Y:S02]  /*1a6d0*/  LEA R60, P6, R65, R248, 0x2 ;  /* 0x000000f8413c7211 */ /* 0x000fe400078c10ff */
[----:B---3--:R-:W-:Y:S01]  /*1a6e0*/  ISETP.LT.AND P2, PT, R0, UR5, !P0 ;  /* 0x0000000500007c0c */ /* 0x008fe2000c741270 */
[----:B------:R-:W3:Y:S01]  /*1a6f0*/  LDCU UR5, c[0x0][0x39c] ;  /* 0x00007380ff0577ac */ /* 0x000ee20008000800 */
[----:B------:R-:W-:-:S02]  /*1a700*/  LOP3.LUT R0, R64, 0xc4, RZ, 0xfc, !PT ;  /* 0x000000c440007812 */ /* 0x000fc400078efcff */
        /* <DEDUP_REMOVED lines=11> */
[----:B--2---:R-:W-:-:S02]  /*1a7c0*/  LEA R2, P3, R65, R248, 0x2 ;  /* 0x000000f841027211 */ /* 0x004fc400078610ff */
[CC--:B---3--:R-:W-:Y:S02]  /*1a7d0*/  LEA R4, P6, R63.reuse, R248.reuse, 0x2 ;  /* 0x000000f83f047211 */ /* 0x0c8fe400078c10ff */
[----:B------:R-:W-:Y:S02]  /*1a7e0*/  LOP3.LUT R0, R64, 0xc8, RZ, 0xfc, !PT ;  /* 0x000000c840007812 */ /* 0x000fe400078efcff */
[-C--:B------:R-:W-:Y:S01]  /*1a7f0*/  LEA.HI.X.SX32 R5, R63, R249.reuse, 0x2, P6 ;  /* 0x000000f93f057211 */ /* 0x080fe200030f16ff */
[----:B------:R-:W-:Y:S01]  /*1a800*/  IMAD R63, R66, 0x2, R63 ;  /* 0x00000002423f7824 */ /* 0x000fe200078e023f */
[----:B------:R-:W-:Y:S02]  /*1a810*/  LEA.HI.X.SX32 R3, R65, R249, 0x2, P3 ;  /* 0x000000f941037211 */ /* 0x000fe400018f16ff */
[----:B------:R-:W-:Y:S01]  /*1a820*/  ISETP.LT.AND P3, PT, R0, UR5, !P0 ;  /* 0x0000000500007c0c */ /* 0x000fe2000c761270 */
[----:B------:R-:W2:Y:S01]  /*1a830*/  LDCU UR5, c[0x0][0x39c] ;  /* 0x00007380ff0577ac */ /* 0x000ea20008000800 */
[----:B------:R-:W-:Y:S01]  /*1a840*/  LOP3.LUT R0, R64, 0xca, RZ, 0xfc, !PT ;  /* 0x000000ca40007812 */ /* 0x000fe200078efcff */
[----:B-1----:R-:W-:Y:S01]  /*1a850*/  IMAD R61, R66, 0x2, R63 ;  /* 0x00000002423d7824 */ /* 0x002fe200078e023f */
[----:B------:R1:W-:Y:S02]  /*1a860*/  @P2 STG.E desc[UR38][R2.64], R17 ;  /* 0x0000001102002986 */ /* 0x0003e4000c101926 */
[----:B------:R-:W-:Y:S01]  /*1a870*/  ISETP.LT.AND P2, PT, R0, UR6, !P0 ;  /* 0x0000000600007c0c */ /* 0x000fe2000c741270 */
[----:B------:R-:W3:Y:S01]  /*1a880*/  LDCU UR6, c[0x0][0x39c] ;  /* 0x00007380ff0677ac */ /* 0x000ee20008000800 */
[----:B------:R2:W-:Y:S01]  /*1a890*/  @P5 STG.E desc[UR38][R4.64], R18 ;  /* 0x0000001204005986 */ /* 0x0005e2000c101926 */
[----:B------:R-:W-:-:S02]  /*1a8a0*/  LEA R6, P5, R63, R248, 0x2 ;  /* 0x000000f83f067211 */ /* 0x000fc400078a10ff */
[----:B------:R-:W-:Y:S02]  /*1a8b0*/  LOP3.LUT R0, R64, 0xcc, RZ, 0xfc, !PT ;  /* 0x000000cc40007812 */ /* 0x000fe400078efcff */
[-C--:B------:R-:W-:Y:S02]  /*1a8c0*/  LEA.HI.X.SX32 R7, R63, R249.reuse, 0x2, P5 ;  /* 0x000000f93f077211 */ /* 0x080fe400028f16ff */
[CC--:B-1----:R-:W-:Y:S01]  /*1a8d0*/  LEA R2, P6, R61.reuse, R248.reuse, 0x2 ;  /* 0x000000f83d027211 */ /* 0x0c2fe200078c10ff */
[----:B--2---:R-:W-:Y:S01]  /*1a8e0*/  IMAD R5, R66, 0x2, R61 ;  /* 0x0000000242057824 */ /* 0x004fe200078e023d */
[----:B----4-:R-:W-:Y:S01]  /*1a8f0*/  ISETP.LT.AND P5, PT, R0, UR4, !P0 ;  /* 0x0000000400007c0c */ /* 0x010fe2000c7a1270 */
[----:B------:R-:W1:Y:S01]  /*1a900*/  LDCU UR4, c[0x0][0x39c] ;  /* 0x00007380ff0477ac */ /* 0x000e620008000800 */
[----:B------:R-:W-:Y:S01]  /*1a910*/  LEA.HI.X.SX32 R3, R61, R249, 0x2, P6 ;  /* 0x000000f93d037211 */ /* 0x000fe200030f16ff */
[----:B------:R-:W-:Y:S01]  /*1a920*/  IMAD R61, R66, 0x2, R5 ;  /* 0x00000002423d7824 */ /* 0x000fe200078e0205 */
[----:B------:R-:W-:-:S02]  /*1a930*/  LEA R4, P6, R5, R248, 0x2 ;  /* 0x000000f805047211 */ /* 0x000fc400078c10ff */
[----:B------:R-:W-:Y:S02]  /*1a940*/  LOP3.LUT R0, R64, 0xce, RZ, 0xfc, !PT ;  /* 0x000000ce40007812 */ /* 0x000fe400078efcff */
[-C--:B------:R-:W-:Y:S02]  /*1a950*/  LEA.HI.X.SX32 R5, R5, R249.reuse, 0x2, P6 ;  /* 0x000000f905057211 */ /* 0x080fe400030f16ff */
[CC--:B------:R-:W-:Y:S01]  /*1a960*/  LEA R16, P6, R61.reuse, R248.reuse, 0x2 ;  /* 0x000000f83d107211 */ /* 0x0c0fe200078c10ff */
[----:B------:R2:W-:Y:S01]  /*1a970*/  @P4 STG.E desc[UR38][R6.64], R19 ;  /* 0x0000001306004986 */ /* 0x0005e2000c101926 */
[----:B------:R-:W-:Y:S01]  /*1a980*/  ISETP.LT.AND P4, PT, R0, UR5, !P0 ;  /* 0x0000000500007c0c */ /* 0x000fe2000c781270 */
[----:B------:R-:W4:Y:S01]  /*1a990*/  LDCU UR5, c[0x0][0x39c] ;  /* 0x00007380ff0577ac */ /* 0x000f220008000800 */
        /* <DEDUP_REMOVED lines=11> */
[----:B----4-:R-:W-:Y:S01]  /*1aa50*/  LEA R2, P6, R61, R248, 0x2 ;  /* 0x000000f83d027211 */ /* 0x010fe200078c10ff */
[----:B------:R-:W-:-:S03]  /*1aa60*/  IMAD R19, R66, 0x2, R7 ;  /* 0x0000000242137824 */ /* 0x000fc600078e0207 */
[-C--:B------:R-:W-:Y:S02]  /*1aa70*/  LEA.HI.X.SX32 R3, R61, R249.reuse, 0x2, P6 ;  /* 0x000000f93d037211 */ /* 0x080fe400030f16ff */
[CC--:B--2---:R-:W-:Y:S02]  /*1aa80*/  LEA R4, P6, R7.reuse, R248.reuse, 0x2 ;  /* 0x000000f807047211 */ /* 0x0c4fe400078c10ff */
[----:B------:R-:W-:Y:S02]  /*1aa90*/  LOP3.LUT R0, R64, 0xd4, RZ, 0xfc, !PT ;  /* 0x000000d440007812 */ /* 0x000fe400078efcff */
[-C--:B------:R-:W-:Y:S02]  /*1aaa0*/  LEA.HI.X.SX32 R5, R7, R249.reuse, 0x2, P6 ;  /* 0x000000f907057211 */ /* 0x080fe400030f16ff */
[CC--:B------:R-:W-:Y:S01]  /*1aab0*/  LEA R6, P6, R19.reuse, R248.reuse, 0x2 ;  /* 0x000000f813067211 */ /* 0x0c0fe200078c10ff */
[----:B------:R2:W-:Y:S01]  /*1aac0*/  @P5 STG.E desc[UR38][R16.64], R26 ;  /* 0x0000001a10005986 */ /* 0x0005e2000c101926 */
[----:B------:R-:W-:Y:S01]  /*1aad0*/  ISETP.LT.AND P5, PT, R0, UR5, !P0 ;  /* 0x0000000500007c0c */ /* 0x000fe2000c7a1270 */
[----:B------:R-:W4:Y:S01]  /*1aae0*/  LDCU UR5, c[0x0][0x39c] ;  /* 0x00007380ff0577ac */ /* 0x000f220008000800 */
[----:B------:R-:W-:Y:S01]  /*1aaf0*/  LEA.HI.X.SX32 R7, R19, R249, 0x2, P6 ;  /* 0x000000f913077211 */ /* 0x000fe200030f16ff */
[----:B------:R-:W-:Y:S01]  /*1ab00*/  IMAD R19, R66, 0x2, R19 ;  /* 0x0000000242137824 */ /* 0x000fe200078e0213 */
[----:B------:R-:W-:Y:S01]  /*1ab10*/  LOP3.LUT R0, R64, 0xd6, RZ, 0xfc, !PT ;  /* 0x000000d640007812 */ /* 0x000fe200078efcff */
[----:B------:R3:W-:Y:S03]  /*1ab20*/  @P4 STG.E desc[UR38][R2.64], R27 ;  /* 0x0000001b02004986 */ /* 0x0007e6000c101926 */
[----:B-1----:R-:W-:Y:S01]  /*1ab30*/  ISETP.LT.AND P4, PT, R0, UR4, !P0 ;  /* 0x0000000400007c0c */ /* 0x002fe2000c781270 */
[----:B------:R-:W1:Y:S01]  /*1ab40*/  LDCU UR4, c[0x0][0x39c] ;  /* 0x00007380ff0477ac */ /* 0x000e620008000800 */
[----:B--2---:R-:W-:Y:S01]  /*1ab50*/  IMAD R17, R66, 0x2, R19 ;  /* 0x0000000242117824 */ /* 0x004fe200078e0213 */
[----:B------:R-:W-:Y:S01]  /*1ab60*/  LOP3.LUT R0, R64, 0xd8, RZ, 0xfc, !PT ;  /* 0x000000d840007812 */ /* 0x000fe200078efcff */
[----:B------:R2:W-:Y:S01]  /*1ab70*/  @P3 STG.E desc[UR38][R4.64], R32 ;  /* 0x0000002004003986 */ /* 0x0005e2000c101926 */
[----:B---3--:R-:W-:-:S04]  /*1ab80*/  LEA R2, P6, R19, R248, 0x2 ;  /* 0x000000f813027211 */ /* 0x008fc800078c10ff */
[-C--:B------:R-:W-:Y:S01]  /*1ab90*/  LEA.HI.X.SX32 R3, R19, R249.reuse, 0x2, P6 ;  /* 0x000000f913037211 */ /* 0x080fe200030f16ff */
[----:B------:R-:W-:Y:S01]  /*1aba0*/  IMAD R19, R66, 0x2, R17 ;  /* 0x0000000242137824 */ /* 0x000fe200078e0211 */
[----:B------:R-:W-:Y:S01]  /*1abb0*/  ISETP.LT.AND P3, PT, R0, UR6, !P0 ;  /* 0x0000000600007c0c */ /* 0x000fe2000c761270 */
[----:B------:R-:W3:Y:S01]  /*1abc0*/  LDCU UR6, c[0x0][0x39c] ;  /* 0x00007380ff0677ac */ /* 0x000ee20008000800 */
[CC--:B--2---:R-:W-:Y:S01]  /*1abd0*/  LEA R4, P6, R17.reuse, R248.reuse, 0x2 ;  /* 0x000000f811047211 */ /* 0x0c4fe200078c10ff */
[----:B------:R2:W-:Y:S01]  /*1abe0*/  @P2 STG.E desc[UR38][R6.64], R33 ;  /* 0x0000002106002986 */ /* 0x0005e2000c101926 */
[----:B------:R-:W-:Y:S01]  /*1abf0*/  LOP3.LUT R0, R64, 0xda, RZ, 0xfc, !PT ;  /* 0x000000da40007812 */ /* 0x000fe200078efcff */
[----:B------:R-:W-:Y:S01]  /*1ac00*/  IMAD R25, R66, 0x2, R19 ;  /* 0x0000000242197824 */ /* 0x000fe200078e0213 */
[----:B------:R-:W-:Y:S02]  /*1ac10*/  LEA.HI.X.SX32 R5, R17, R249, 0x2, P6 ;  /* 0x000000f911057211 */ /* 0x000fe400030f16ff */
[----:B----4-:R-:W-:Y:S01]  /*1ac20*/  ISETP.LT.AND P2, PT, R0, UR5, !P0 ;  /* 0x0000000500007c0c */ /* 0x010fe2000c741270 */
[----:B------:R-:W4:Y:S01]  /*1ac30*/  LDCU UR5, c[0x0][0x39c] ;  /* 0x00007380ff0577ac */ /* 0x000f220008000800 */
[----:B--2---:R-:W-:-:S04]  /*1ac40*/  LEA R6, P6, R19, R248, 0x2 ;  /* 0x000000f813067211 */ /* 0x004fc800078c10ff */
[-C--:B------:R-:W-:Y:S02]  /*1ac50*/  LEA.HI.X.SX32 R7, R19, R249.reuse, 0x2, P6 ;  /* 0x000000f913077211 */ /* 0x080fe400030f16ff */
[CC--:B------:R-:W-:Y:S02]  /*1ac60*/  LEA R16, P6, R25.reuse, R248.reuse, 0x2 ;  /* 0x000000f819107211 */ /* 0x0c0fe400078c10ff */
[----:B------:R-:W-:Y:S01]  /*1ac70*/  LOP3.LUT R0, R64, 0xdc, RZ, 0xfc, !PT ;  /* 0x000000dc40007812 */ /* 0x000fe200078efcff */
[----:B------:R-:W-:Y:S01]  /*1ac80*/  @P5 STG.E desc[UR38][R2.64], R34 ;  /* 0x0000002202005986 */ /* 0x000fe2000c101926 */
[----:B------:R-:W-:Y:S01]  /*1ac90*/  LEA.HI.X.SX32 R17, R25, R249, 0x2, P6 ;  /* 0x000000f919117211 */ /* 0x000fe200030f16ff */
[----:B------:R-:W-:Y:S01]  /*1aca0*/  IMAD R25, R66, 0x2, R25 ;  /* 0x0000000242197824 */ /* 0x000fe200078e0219 */
[----:B-1----:R-:W-:Y:S01]  /*1acb0*/  ISETP.LT.AND P5, PT, R0, UR4, !P0 ;  /* 0x0000000400007c0c */ /* 0x002fe2000c7a1270 */
[----:B------:R-:W1:Y:S01]  /*1acc0*/  LDCU UR4, c[0x0][0x39c] ;  /* 0x00007380ff0477ac */ /* 0x000e620008000800 */
[----:B------:R-:W-:Y:S01]  /*1acd0*/  LOP3.LUT R0, R64, 0xde, RZ, 0xfc, !PT ;  /* 0x000000de40007812 */ /* 0x000fe200078efcff */
[----:B------:R-:W-:Y:S01]  /*1ace0*/  IMAD R19, R66, 0x2, R25 ;  /* 0x0000000242137824 */ /* 0x000fe200078e0219 */
[----:B------:R2:W-:Y:S02]  /*1acf0*/  @P4 STG.E desc[UR38][R4.64], R35 ;  /* 0x0000002304004986 */ /* 0x0005e4000c101926 */
[----:B---3--:R-:W-:Y:S01]  /*1ad00*/  ISETP.LT.AND P4, PT, R0, UR6, !P0 ;  /* 0x0000000600007c0c */ /* 0x008fe2000c781270 */
[----:B------:R-:W3:Y:S01]  /*1ad10*/  LDCU UR6, c[0x0][0x39c] ;  /* 0x00007380ff0677ac */ /* 0x000ee20008000800 */
[----:B------:R-:W-:Y:S01]  /*1ad20*/  LOP3.LUT R0, R64, 0xe0, RZ, 0xfc, !PT ;  /* 0x000000e040007812 */ /* 0x000fe200078efcff */
[----:B------:R-:W-:Y:S03]  /*1ad30*/  @P3 STG.E desc[UR38][R6.64], R40 ;  /* 0x0000002806003986 */ /* 0x000fe6000c101926 */
[----:B----4-:R-:W-:Y:S01]  /*1ad40*/  ISETP.LT.AND P3, PT, R0, UR5, !P0 ;  /* 0x0000000500007c0c */ /* 0x010fe2000c761270 */
[----:B------:R4:W-:Y:S01]  /*1ad50*/  @P2 STG.E desc[UR38][R16.64], R41 ;  /* 0x0000002910002986 */ /* 0x0009e2000c101926 */
[-C--:B--2---:R-:W-:Y:S01]  /*1ad60*/  LEA R4, P6, R19, R248.reuse, 0x2 ;  /* 0x000000f813047211 */ /* 0x084fe200078c10ff */
[----:B------:R-:W2:Y:S01]  /*1ad70*/  LDCU UR5, c[0x0][0x39c] ;  /* 0x00007380ff0577ac */ /* 0x000ea20008000800 */
[----:B------:R-:W-:-:S02]  /*1ad80*/  LEA R2, P2, R25, R248, 0x2 ;  /* 0x000000f819027211 */ /* 0x000fc400078410ff */
[-C--:B------:R-:W-:Y:S01]  /*1ad90*/  LEA.HI.X.SX32 R5, R19, R249.reuse, 0x2, P6 ;  /* 0x000000f913057211 */ /* 0x080fe200030f16ff */
[----:B------:R-:W-:Y:S01]  /*1ada0*/  IMAD R19, R66, 0x2, R19 ;  /* 0x0000000242137824 */ /* 0x000fe200078e0213 */
[----:B------:R-:W-:Y:S02]  /*1adb0*/  LOP3.LUT R0, R64, 0xe2, RZ, 0xfc, !PT ;  /* 0x000000e240007812 */ /* 0x000fe400078efcff */
[----:B------:R-:W-:Y:S01]  /*1adc0*/  LEA.HI.X.SX32 R3, R25, R249, 0x2, P2 ;  /* 0x000000f919037211 */ /* 0x000fe200010f16ff */
[----:B----4-:R-:W-:Y:S01]  /*1add0*/  IMAD R17, R66, 0x2, R19 ;  /* 0x0000000242117824 */ /* 0x010fe200078e0213 */
[----:B-1----:R-:W-:Y:S01]  /*1ade0*/  ISETP.LT.AND P2, PT, R0, UR4, !P0 ;  /* 0x0000000400007c0c */ /* 0x002fe2000c741270 */
[----:B------:R-:W1:Y:S01]  /*1adf0*/  LDCU UR4, c[0x0][0x39c] ;  /* 0x00007380ff0477ac */ /* 0x000e620008000800 */
[----:B------:R-:W-:Y:S01]  /*1ae00*/  LOP3.LUT R0, R64, 0xe4, RZ, 0xfc, !PT ;  /* 0x000000e440007812 */ /* 0x000fe200078efcff */
[----:B------:R4:W-:Y:S04]  /*1ae10*/  @P5 STG.E desc[UR38][R2.64], R42 ;  /* 0x0000002a02005986 */ /* 0x0009e8000c101926 */
[----:B------:R1:W-:Y:S01]  /*1ae20*/  @P4 STG.E desc[UR38][R4.64], R43 ;  /* 0x0000002b04004986 */ /* 0x0003e2000c101926 */
[----:B------:R-:W-:-:S02]  /*1ae30*/  LEA R6, P4, R19, R248, 0x2 ;  /* 0x000000f813067211 */ /* 0x000fc400078810ff */
[----:B---3--:R-:W-:Y:S01]  /*1ae40*/  ISETP.LT.AND P5, PT, R0, UR6, !P0 ;  /* 0x0000000600007c0c */ /* 0x008fe2000c7a1270 */
[----:B------:R-:W3:Y:S01]  /*1ae50*/  LDCU UR6, c[0x0][0x39c] ;  /* 0x00007380ff0677ac */ /* 0x000ee20008000800 */
[----:B------:R-:W-:Y:S02]  /*1ae60*/  LOP3.LUT R0, R64, 0xe6, RZ, 0xfc, !PT ;  /* 0x000000e640007812 */ /* 0x000fe400078efcff */
[-C--:B----4-:R-:W-:Y:S01]  /*1ae70*/  LEA R2, P6, R17, R248.reuse, 0x2 ;  /* 0x000000f811027211 */ /* 0x090fe200078c10ff */
[C---:B-1----:R-:W-:Y:S01]  /*1ae80*/  IMAD R5, R66.reuse, 0x2, R17 ;  /* 0x0000000242057824 */ /* 0x042fe200078e0211 */
[-C--:B------:R-:W-:Y:S02]  /*1ae90*/  LEA.HI.X.SX32 R7, R19, R249.reuse, 0x2, P4 ;  /* 0x000000f913077211 */ /* 0x080fe400020f16ff */
[----:B------:R-:W-:Y:S01]  /*1aea0*/  LEA.HI.X.SX32 R3, R17, R249, 0x2, P6 ;  /* 0x000000f911037211 */ /* 0x000fe200030f16ff */
[----:B------:R-:W-:Y:S01]  /*1aeb0*/  IMAD R19, R66, 0x2, R5 ;  /* 0x0000000242137824 */ /* 0x000fe200078e0205 */
[----:B------:R-:W-:-:S02]  /*1aec0*/  LEA R4, P6, R5, R248, 0x2 ;  /* 0x000000f805047211 */ /* 0x000fc400078c10ff */
[----:B--2---:R-:W-:Y:S01]  /*1aed0*/  ISETP.LT.AND P4, PT, R0, UR5, !P0 ;  /* 0x0000000500007c0c */ /* 0x004fe2000c781270 */
[----:B------:R-:W1:Y:S01]  /*1aee0*/  LDCU UR5, c[0x0][0x39c] ;  /* 0x00007380ff0577ac */ /* 0x000e620008000800 */
[-C--:B------:R-:W-:Y:S02]  /*1aef0*/  LEA.HI.X.SX32 R5, R5, R249.reuse, 0x2, P6 ;  /* 0x000000f905057211 */ /* 0x080fe400030f16ff */
[CC--:B------:R-:W-:Y:S02]  /*1af00*/  LEA R16, P6, R19.reuse, R248.reuse, 0x2 ;  /* 0x000000f813107211 */ /* 0x0c0fe400078c10ff */
[----:B------:R-:W-:Y:S01]  /*1af10*/  LOP3.LUT R0, R64, 0xe8, RZ, 0xfc, !PT ;  /* 0x000000e840007812 */ /* 0x000fe200078efcff */
[----:B------:R2:W-:Y:S01]  /*1af20*/  @P3 STG.E desc[UR38][R6.64], R48 ;  /* 0x0000003006003986 */ /* 0x0005e2000c101926 */
[----:B------:R-:W-:Y:S01]  /*1af30*/  LEA.HI.X.SX32 R17, R19, R249, 0x2, P6 ;  /* 0x000000f913117211 */ /* 0x000fe200030f16ff */
[----:B------:R-:W-:Y:S01]  /*1af40*/  IMAD R19, R66, 0x2, R19 ;  /* 0x0000000242137824 */ /* 0x000fe200078e0213 */
[----:B------:R-:W-:Y:S01]  /*1af50*/  ISETP.LT.AND P3, PT, R0, UR4, !P0 ;  /* 0x0000000400007c0c */ /* 0x000fe2000c761270 */
[----:B------:R-:W4:Y:S01]  /*1af60*/  LDCU UR4, c[0x0][0x39c] ;  /* 0x00007380ff0477ac */ /* 0x000f220008000800 */
[----:B------:R-:W-:Y:S01]  /*1af70*/  LOP3.LUT R0, R64, 0xea, RZ, 0xfc, !PT ;  /* 0x000000ea40007812 */ /* 0x000fe200078efcff */
[----:B------:R1:W-:Y:S03]  /*1af80*/  @P2 STG.E desc[UR38][R2.64], R49 ;  /* 0x0000003102002986 */ /* 0x0003e6000c101926 */
[----:B---3--:R-:W-:Y:S01]  /*1af90*/  ISETP.LT.AND P2, PT, R0, UR6, !P0 ;  /* 0x0000000600007c0c */ /* 0x008fe2000c741270 */
[----:B--2---:R-:W-:Y:S01]  /*1afa0*/  IMAD R7, R66, 0x2, R19 ;  /* 0x0000000242077824 */ /* 0x004fe200078e0213 */
[----:B------:R-:W-:Y:S01]  /*1afb0*/  LOP3.LUT R0, R64, 0xec, RZ, 0xfc, !PT ;  /* 0x000000ec40007812 */ /* 0x000fe200078efcff */
[----:B------:R2:W-:Y:S01]  /*1afc0*/  @P5 STG.E desc[UR38][R4.64], R50 ;  /* 0x0000003204005986 */ /* 0x0005e2000c101926 */
[----:B------:R-:W3:Y:S01]  /*1afd0*/  LDCU UR6, c[0x0][0x39c] ;  /* 0x00007380ff0677ac */ /* 0x000ee20008000800 */
[----:B-1----:R-:W-:-:S02]  /*1afe0*/  LEA R2, P6, R19, R248, 0x2 ;  /* 0x000000f813027211 */ /* 0x002fc400078c10ff */
[----:B------:R-:W-:Y:S01]  /*1aff0*/  ISETP.LT.AND P5, PT, R0, UR5, !P0 ;  /* 0x0000000500007c0c */ /* 0x000fe2000c7a1270 */
[----:B------:R-:W1:Y:S01]  /*1b000*/  LDCU UR5, c[0x0][0x39c] ;  /* 0x00007380ff0577ac */ /* 0x000e620008000800 */
[-C--:B------:R-:W-:Y:S01]  /*1b010*/  LEA.HI.X.SX32 R3, R19, R249.reuse, 0x2, P6 ;  /* 0x000000f913037211 */ /* 0x080fe200030f16ff */
[----:B------:R-:W-:Y:S01]  /*1b020*/  IMAD R19, R66, 0x2, R7 ;  /* 0x0000000242137824 */ /* 0x000fe200078e0207 */
[C---:B--2---:R-:W-:Y:S01]  /*1b030*/  LEA R4, P6, R7.reuse, R248, 0x2 ;  /* 0x000000f807047211 */ /* 0x044fe200078c10ff */
[----:B------:R2:W-:Y:S03]  /*1b040*/  @P4 STG.E desc[UR38][R16.64], R51 ;  /* 0x0000003310004986 */ /* 0x0005e6000c101926 */
[----:B------:R-:W-:Y:S02]  /*1b050*/  LEA.HI.X.SX32 R5, R7, R249, 0x2, P6 ;  /* 0x000000f907057211 */ /* 0x000fe400030f16ff */
[----:B------:R-:W-:-:S02]  /*1b060*/  LOP3.LUT R0, R64, 0xee, RZ, 0xfc, !PT ;  /* 0x000000ee40007812 */ /* 0x000fc400078efcff */
[----:B--2---:R-:W-:-:S04]  /*1b070*/  LEA R16, P6, R19, R248, 0x2 ;  /* 0x000000f813107211 */ /* 0x004fc800078c10ff */
[----:B------:R-:W-:Y:S01]  /*1b080*/  LEA.HI.X.SX32 R17, R19, R249, 0x2, P6 ;  /* 0x000000f913117211 */ /* 0x000fe200030f16ff */
[----:B------:R-:W-:Y:S01]  /*1b090*/  IMAD R19, R66, 0x2, R19 ;  /* 0x0000000242137824 */ /* 0x000fe200078e0213 */
[----:B----4-:R-:W-:Y:S01]  /*1b0a0*/  ISETP.LT.AND P4, PT, R0, UR4, !P0 ;  /* 0x0000000400007c0c */ /* 0x010fe2000c781270 */
[----:B------:R-:W2:Y:S02]  /*1b0b0*/  LDCU UR4, c[0x0][0x39c] ;  /* 0x00007380ff0477ac */ /* 0x000ea40008000800 */
[----:B------:R-:W-:Y:S01]  /*1b0c0*/  IMAD R25, R66, 0x2, R19 ;  /* 0x0000000242197824 */ /* 0x000fe200078e0213 */
[----:B------:R-:W-:Y:S01]  /*1b0d0*/  LOP3.LUT R0, R64, 0xf0, RZ, 0xfc, !PT ;  /* 0x000000f040007812 */ /* 0x000fe200078efcff */
[----:B------:R4:W-:Y:S03]  /*1b0e0*/  @P3 STG.E desc[UR38][R2.64], R236 ;  /* 0x000000ec02003986 */ /* 0x0009e6000c101926 */
[----:B-1----:R-:W-:Y:S01]  /*1b0f0*/  ISETP.LT.AND P3, PT, R0, UR5, !P0 ;  /* 0x0000000500007c0c */ /* 0x002fe2000c761270 */
[----:B------:R-:W-:Y:S01]  /*1b100*/  @P2 STG.E desc[UR38][R4.64], R237 ;  /* 0x000000ed04002986 */ /* 0x000fe2000c101926 */
[----:B------:R-:W1:Y:S01]  /*1b110*/  LDCU UR5, c[0x0][0x39c] ;  /* 0x00007380ff0577ac */ /* 0x000e620008000800 */
[----:B------:R-:W-:-:S02]  /*1b120*/  LOP3.LUT R0, R64, 0xf2, RZ, 0xfc, !PT ;  /* 0x000000f240007812 */ /* 0x000fc400078efcff */
[----:B------:R-:W1:Y:S01]  /*1b130*/  LDS.128 R4, [R67] ;  /* 0x0000000043047984 */ /* 0x000e620000000c00 */
[----:B----4-:R-:W-:-:S03]  /*1b140*/  LEA R2, P6, R25, R248, 0x2 ;  /* 0x000000f819027211 */ /* 0x010fc600078c10ff */
[----:B------:R4:W-:Y:S01]  /*1b150*/  @P5 STG.E desc[UR38][R16.64], R238 ;  /* 0x000000ee10005986 */ /* 0x0009e2000c101926 */
[-C--:B------:R-:W-:Y:S02]  /*1b160*/  LEA R18, P5, R19, R248.reuse, 0x2 ;  /* 0x000000f813127211 */ /* 0x080fe400078a10ff */
[-C--:B------:R-:W-:Y:S01]  /*1b170*/  LEA.HI.X.SX32 R3, R25, R249.reuse, 0x2, P6 ;  /* 0x000000f919037211 */ /* 0x080fe200030f16ff */
[----:B------:R-:W-:Y:S01]  /*1b180*/  IMAD R25, R66, 0x2, R25 ;  /* 0x0000000242197824 */ /* 0x000fe200078e0219 */
[----:B---3--:R-:W-:Y:S01]  /*1b190*/  ISETP.LT.AND P2, PT, R0, UR6, !P0 ;  /* 0x0000000600007c0c */ /* 0x008fe2000c741270 */
[----:B------:R-:W3:Y:S01]  /*1b1a0*/  LDCU UR6, c[0x0][0x39c] ;  /* 0x00007380ff0677ac */ /* 0x000ee20008000800 */
[----:B------:R-:W-:Y:S01]  /*1b1b0*/  LOP3.LUT R0, R64, 0xf4, RZ, 0xfc, !PT ;  /* 0x000000f440007812 */ /* 0x000fe200078efcff */
[----:B------:R-:W-:Y:S01]  /*1b1c0*/  IMAD R27, R66, 0x2, R25 ;  /* 0x00000002421b7824 */ /* 0x000fe200078e0219 */
[----:B------:R-:W-:Y:S02]  /*1b1d0*/  LEA.HI.X.SX32 R19, R19, R249, 0x2, P5 ;  /* 0x000000f913137211 */ /* 0x000fe400028f16ff */
[----:B----4-:R-:W-:-:S02]  /*1b1e0*/  LEA R16, P6, R25, R248, 0x2 ;  /* 0x000000f819107211 */ /* 0x010fc400078c10ff */
[----:B--2---:R-:W-:Y:S01]  /*1b1f0*/  ISETP.LT.AND P5, PT, R0, UR4, !P0 ;  /* 0x0000000400007c0c */ /* 0x004fe2000c7a1270 */
[----:B------:R-:W2:Y:S01]  /*1b200*/  LDCU UR4, c[0x0][0x39c] ;  /* 0x00007380ff0477ac */ /* 0x000ea20008000800 */
[----:B------:R4:W-:Y:S01]  /*1b210*/  @P4 STG.E desc[UR38][R18.64], R239 ;  /* 0x000000ef12004986 */ /* 0x0009e2000c101926 */
[----:B------:R-:W-:Y:S01]  /*1b220*/  LEA.HI.X.SX32 R17, R25, R249, 0x2, P6 ;  /* 0x000000f919117211 */ /* 0x000fe200030f16ff */
[----:B------:R-:W-:Y:S01]  /*1b230*/  IMAD R25, R66, 0x2, R27 ;  /* 0x0000000242197824 */ /* 0x000fe200078e021b */
[----:B------:R-:W-:Y:S01]  /*1b240*/  LOP3.LUT R0, R64, 0xf6, RZ, 0xfc, !PT ;  /* 0x000000f640007812 */ /* 0x000fe200078efcff */
[----:B------:R1:W-:Y:S03]  /*1b250*/  @P3 STG.E desc[UR38][R2.64], R232 ;  /* 0x000000e802003986 */ /* 0x0003e6000c101926 */
[----:B-1----:R-:W-:Y:S01]  /*1b260*/  ISETP.LT.AND P4, PT, R0, UR5, !P0 ;  /* 0x0000000500007c0c */ /* 0x002fe2000c781270 */
[----:B------:R-:W1:Y:S01]  /*1b270*/  LDCU UR5, c[0x0][0x39c] ;  /* 0x00007380ff0577ac */ /* 0x000e620008000800 */
[----:B----4-:R-:W-:-:S04]  /*1b280*/  LEA R18, P6, R27, R248, 0x2 ;  /* 0x000000f81b127211 */ /* 0x010fc800078c10ff */
[-C--:B------:R-:W-:Y:S01]  /*1b290*/  LEA.HI.X.SX32 R19, R27, R249.reuse, 0x2, P6 ;  /* 0x000000f91b137211 */ /* 0x080fe200030f16ff */
[----:B------:R-:W-:Y:S01]  /*1b2a0*/  IMAD R27, R66, 0x2, R25 ;  /* 0x00000002421b7824 */ /* 0x000fe200078e0219 */
[CC--:B------:R-:W-:Y:S02]  /*1b2b0*/  LEA R2, P6, R25.reuse, R248.reuse, 0x2 ;  /* 0x000000f819027211 */ /* 0x0c0fe400078c10ff */
[----:B------:R-:W-:Y:S02]  /*1b2c0*/  LOP3.LUT R0, R64, 0xf8, RZ, 0xfc, !PT ;  /* 0x000000f840007812 */ /* 0x000fe400078efcff */
[-C--:B------:R-:W-:Y:S02]  /*1b2d0*/  LEA.HI.X.SX32 R3, R25, R249.reuse, 0x2, P6 ;  /* 0x000000f919037211 */ /* 0x080fe400030f16ff */
[CC--:B------:R-:W-:Y:S02]  /*1b2e0*/  LEA R24, P6, R27.reuse, R248.reuse, 0x2 ;  /* 0x000000f81b187211 */ /* 0x0c0fe400078c10ff */
[----:B---3--:R-:W-:Y:S01]  /*1b2f0*/  ISETP.LT.AND P3, PT, R0, UR6, !P0 ;  /* 0x0000000600007c0c */ /* 0x008fe2000c761270 */
[----:B------:R-:W3:Y:S01]  /*1b300*/  LDCU UR6, c[0x0][0x39c] ;  /* 0x00007380ff0677ac */ /* 0x000ee20008000800 */
[----:B------:R-:W-:Y:S01]  /*1b310*/  LOP3.LUT R0, R64, 0xfa, RZ, 0xfc, !PT ;  /* 0x000000fa40007812 */ /* 0x000fe200078efcff */
[----:B------:R-:W-:Y:S01]  /*1b320*/  @P2 STG.E desc[UR38][R16.64], R233 ;  /* 0x000000e910002986 */ /* 0x000fe2000c101926 */
[----:B------:R-:W-:Y:S01]  /*1b330*/  LEA.HI.X.SX32 R25, R27, R249, 0x2, P6 ;  /* 0x000000f91b197211 */ /* 0x000fe200030f16ff */
[----:B------:R-:W-:Y:S01]  /*1b340*/  IMAD R27, R66, 0x2, R27 ;  /* 0x00000002421b7824 */ /* 0x000fe200078e021b */
[----:B--2---:R-:W-:Y:S01]  /*1b350*/  ISETP.LT.AND P2, PT, R0, UR4, !P0 ;  /* 0x0000000400007c0c */ /* 0x004fe2000c741270 */
[----:B------:R-:W2:Y:S01]  /*1b360*/  LDCU UR4, c[0x0][0x39c] ;  /* 0x00007380ff0477ac */ /* 0x000ea20008000800 */
[----:B------:R-:W-:Y:S01]  /*1b370*/  LOP3.LUT R0, R64, 0xfc, RZ, 0xfc, !PT ;  /* 0x000000fc40007812 */ /* 0x000fe200078efcff */
[----:B------:R-:W-:Y:S01]  /*1b380*/  IMAD R33, R66, 0x2, R27 ;  /* 0x0000000242217824 */ /* 0x000fe200078e021b */
[----:B------:R4:W-:Y:S02]  /*1b390*/  @P5 STG.E desc[UR38][R18.64], R234 ;  /* 0x000000ea12005986 */ /* 0x0009e4000c101926 */
[----:B-1----:R-:W-:Y:S01]  /*1b3a0*/  ISETP.LT.AND P5, PT, R0, UR5, !P0 ;  /* 0x0000000500007c0c */ /* 0x002fe2000c7a1270 */
[----:B------:R-:W1:Y:S01]  /*1b3b0*/  LDCU UR5, c[0x0][0x39c] ;  /* 0x00007380ff0577ac */ /* 0x000e620008000800 */
[----:B------:R-:W-:Y:S01]  /*1b3c0*/  LOP3.LUT R0, R64, 0xfe, RZ, 0xfc, !PT ;  /* 0x000000fe40007812 */ /* 0x000fe200078efcff */
[----:B------:R-:W-:Y:S04]  /*1b3d0*/  @P4 STG.E desc[UR38][R2.64], R235 ;  /* 0x000000eb02004986 */ /* 0x000fe8000c101926 */
[----:B------:R1:W-:Y:S01]  /*1b3e0*/  @P3 STG.E desc[UR38][R24.64], R4 ;  /* 0x0000000418003986 */ /* 0x0003e2000c101926 */
[----:B----4-:R-:W-:-:S02]  /*1b3f0*/  LEA R18, P6, R33, R248, 0x2 ;  /* 0x000000f821127211 */ /* 0x010fc400078c10ff */
[-C--:B------:R-:W-:Y:S02]  /*1b400*/  LEA R16, P3, R27, R248.reuse, 0x2 ;  /* 0x000000f81b107211 */ /* 0x080fe400078610ff */
[-C--:B------:R-:W-:Y:S01]  /*1b410*/  LEA.HI.X.SX32 R19, R33, R249.reuse, 0x2, P6 ;  /* 0x000000f921137211 */ /* 0x080fe200030f16ff */
[----:B------:R-:W-:Y:S01]  /*1b420*/  IMAD R33, R66, 0x2, R33 ;  /* 0x0000000242217824 */ /* 0x000fe200078e0221 */
[----:B---3--:R-:W-:Y:S01]  /*1b430*/  ISETP.LT.AND P4, PT, R0, UR6, !P0 ;  /* 0x0000000600007c0c */ /* 0x008fe2000c781270 */
[----:B------:R-:W3:Y:S01]  /*1b440*/  LDCU UR6, c[0x0][0x39c] ;  /* 0x00007380ff0677ac */ /* 0x000ee20008000800 */
[----:B------:R-:W-:Y:S01]  /*1b450*/  LOP3.LUT R0, R64, 0x100, RZ, 0xfc, !PT ;  /* 0x0000010040007812 */ /* 0x000fe200078efcff */
[----:B-1----:R-:W-:Y:S01]  /*1b460*/  IMAD R25, R66, 0x2, R33 ;  /* 0x0000000242197824 */ /* 0x002fe200078e0221 */
[----:B------:R-:W-:Y:S02]  /*1b470*/  LEA.HI.X.SX32 R17, R27, R249, 0x2, P3 ;  /* 0x000000f91b117211 */ /* 0x000fe400018f16ff */
[----:B--2---:R-:W-:Y:S01]  /*1b480*/  ISETP.LT.AND P3, PT, R0, UR4, !P0 ;  /* 0x0000000400007c0c */ /* 0x004fe2000c761270 */
[----:B------:R-:W1:Y:S01]  /*1b490*/  LDCU UR4, c[0x0][0x39c] ;  /* 0x00007380ff0477ac */ /* 0x000e620008000800 */
[----:B------:R-:W-:Y:S01]  /*1b4a0*/  LEA R4, P6, R25, R248, 0x2 ;  /* 0x000000f819047211 */ /* 0x000fe200078c10ff */
[----:B------:R2:W-:Y:S01]  /*1b4b0*/  @P2 STG.E desc[UR38][R16.64], R5 ;  /* 0x0000000510002986 */ /* 0x0005e2000c101926 */
[----:B------:R-:W-:-:S03]  /*1b4c0*/  LOP3.LUT R0, R64, 0x102, RZ, 0xfc, !PT ;  /* 0x0000010240007812 */ /* 0x000fc600078efcff */
[----:B------:R4:W-:Y:S01]  /*1b4d0*/  @P5 STG.E desc[UR38][R18.64], R6 ;  /* 0x0000000612005986 */ /* 0x0009e2000c101926 */
[----:B------:R-:W-:Y:S01]  /*1b4e0*/  ISETP.LT.AND P2, PT, R0, UR5, !P0 ;  /* 0x0000000500007c0c */ /* 0x000fe2000c741270 */
[----:B------:R-:W1:Y:S01]  /*1b4f0*/  LDCU UR5, c[0x0][0x39c] ;  /* 0x00007380ff0577ac */ /* 0x000e620008000800 */
[----:B------:R-:W-:Y:S01]  /*1b500*/  LEA R2, P5, R33, R248, 0x2 ;  /* 0x000000f821027211 */ /* 0x000fe200078a10ff */
[----:B--2---:R-:W-:Y:S01]  /*1b510*/  IMAD R17, R66, 0x2, R25 ;  /* 0x0000000242117824 */ /* 0x004fe200078e0219 */
[----:B------:R-:W-:-:S03]  /*1b520*/  LEA.HI.X.SX32 R5, R25, R249, 0x2, P6 ;  /* 0x000000f919057211 */ /* 0x000fc600030f16ff */
[----:B------:R-:W-:Y:S01]  /*1b530*/  IMAD R25, R66, 0x2, R17 ;  /* 0x0000000242197824 */ /* 0x000fe200078e0211 */
[-C--:B------:R-:W-:Y:S02]  /*1b540*/  LEA R16, P6, R17, R248.reuse, 0x2 ;  /* 0x000000f811107211 */ /* 0x080fe400078c10ff */
[----:B------:R-:W-:Y:S02]  /*1b550*/  LOP3.LUT R0, R64, 0x104, RZ, 0xfc, !PT ;  /* 0x0000010440007812 */ /* 0x000fe400078efcff */
[-C--:B------:R-:W-:Y:S02]  /*1b560*/  LEA.HI.X.SX32 R3, R33, R249.reuse, 0x2, P5 ;  /* 0x000000f921037211 */ /* 0x080fe400028f16ff */
[-C--:B------:R-:W-:Y:S02]  /*1b570*/  LEA.HI.X.SX32 R17, R17, R249.reuse, 0x2, P6 ;  /* 0x000000f911117211 */ /* 0x080fe400030f16ff */
[CC--:B----4-:R-:W-:Y:S02]  /*1b580*/  LEA R18, P6, R25.reuse, R248.reuse, 0x2 ;  /* 0x000000f819127211 */ /* 0x0d0fe400078c10ff */
[----:B---3--:R-:W-:Y:S01]  /*1b590*/  ISETP.LT.AND P5, PT, R0, UR6, !P0 ;  /* 0x0000000600007c0c */ /* 0x008fe2000c7a1270 */
[----:B------:R2:W-:Y:S01]  /*1b5a0*/  @P4 STG.E desc[UR38][R2.64], R7 ;  /* 0x0000000702004986 */ /* 0x0005e2000c101926 */
[----:B------:R-:W-:Y:S01]  /*1b5b0*/  LOP3.LUT R0, R64, 0x106, RZ, 0xfc, !PT ;  /* 0x0000010640007812 */ /* 0x000fe200078efcff */
[----:B------:R-:W3:Y:S01]  /*1b5c0*/  LDCU UR6, c[0x0][0x39c] ;  /* 0x00007380ff0677ac */ /* 0x000ee20008000800 */
[----:B------:R-:W-:Y:S01]  /*1b5d0*/  LEA.HI.X.SX32 R19, R25, R249, 0x2, P6 ;  /* 0x000000f919137211 */ /* 0x000fe200030f16ff */
[----:B------:R4:W-:Y:S01]  /*1b5e0*/  @P3 STG.E desc[UR38][R4.64], R250 ;  /* 0x000000fa04003986 */ /* 0x0009e2000c101926 */
[----:B------:R-:W-:Y:S01]  /*1b5f0*/  IMAD R25, R66, 0x2, R25 ;  /* 0x0000000242197824 */ /* 0x000fe200078e0219 */
[----:B-1----:R-:W-:Y:S01]  /*1b600*/  ISETP.LT.AND P4, PT, R0, UR4, !P0 ;  /* 0x0000000400007c0c */ /* 0x002fe2000c781270 */
[----:B------:R-:W1:Y:S01]  /*1b610*/  LDCU UR4, c[0x0][0x39c] ;  /* 0x00007380ff0477ac */ /* 0x000e620008000800 */
[----:B------:R3:W-:Y:S02]  /*1b620*/  @P2 STG.E desc[UR38][R16.64], R251 ;  /* 0x000000fb10002986 */ /* 0x0007e4000c101926 */
[----:B--2---:R-:W-:-:S02]  /*1b630*/  LEA R2, P6, R25, R248, 0x2 ;  /* 0x000000f819027211 */ /* 0x004fc400078c10ff */
[----:B----4-:R-:W2:Y:S04]  /*1b640*/  LDL.LU R250, [R1+0x10] ;  /* 0x0000100001fa7983 */ /* 0x010ea80000300800 */
[----:B---3--:R-:W3:Y:S01]  /*1b650*/  LDL.LU R251, [R1+0x14] ;  /* 0x0000140001fb7983 */ /* 0x008ee20000300800 */
[----:B------:R-:W-:-:S03]  /*1b660*/  LEA.HI.X.SX32 R3, R25, R249, 0x2, P6 ;  /* 0x000000f919037211 */ /* 0x000fc600030f16ff */
[----:B------:R4:W-:Y:S04]  /*1b670*/  @P5 STG.E desc[UR38][R18.64], R252 ;  /* 0x000000fc12005986 */ /* 0x0009e8000c101926 */
[----:B------:R1:W-:Y:S04]  /*1b680*/  @P4 STG.E desc[UR38][R2.64], R62 ;  /* 0x0000003e02004986 */ /* 0x0003e8000c101926 */
[----:B----4-:R-:W4:Y:S04]  /*1b690*/  LDL.LU R252, [R1+0x18] ;  /* 0x0000180001fc7983 */ /* 0x010f280000300800 */
[----:B-1----:R-:W4:Y:S01]  /*1b6a0*/  LDL.LU R62, [R1+0x1c] ;  /* 0x00001c00013e7983 */ /* 0x002f220000300800 */
[----:B------:R-:W-:Y:S01]  /*1b6b0*/  LOP3.LUT R0, R64, 0x108, RZ, 0xfc, !PT ;  /* 0x0000010840007812 */ /* 0x000fe200078efcff */
[----:B------:R-:W-:-:S03]  /*1b6c0*/  IMAD R5, R66, 0x2, R25 ;  /* 0x0000000242057824 */ /* 0x000fc600078e0219 */
[----:B------:R-:W-:Y:S01]  /*1b6d0*/  ISETP.LT.AND P3, PT, R0, UR5, !P0 ;  /* 0x0000000500007c0c */ /* 0x000fe2000c761270 */
[----:B------:R-:W1:Y:S01]  /*1b6e0*/  LDCU UR5, c[0x0][0x39c] ;  /* 0x00007380ff0577ac */ /* 0x000e620008000800 */
[----:B------:R-:W-:Y:S01]  /*1b6f0*/  LOP3.LUT R0, R64, 0x10a, RZ, 0xfc, !PT ;  /* 0x0000010a40007812 */ /* 0x000fe200078efcff */
[----:B------:R-:W-:-:S03]  /*1b700*/  IMAD R17, R66, 0x2, R5 ;  /* 0x0000000242117824 */ /* 0x000fc600078e0205 */
[----:B------:R-:W-:Y:S01]  /*1b710*/  ISETP.LT.AND P2, PT, R0, UR6, !P0 ;  /* 0x0000000600007c0c */ /* 0x000fe2000c741270 */
[----:B------:R-:W1:Y:S01]  /*1b720*/  LDCU UR6, c[0x0][0x39c] ;  /* 0x00007380ff0677ac */ /* 0x000e620008000800 */
[----:B------:R-:W-:Y:S02]  /*1b730*/  LOP3.LUT R0, R64, 0x10c, RZ, 0xfc, !PT ;  /* 0x0000010c40007812 */ /* 0x000fe400078efcff */
[CC--:B------:R-:W-:Y:S02]  /*1b740*/  LEA R4, P6, R5.reuse, R248.reuse, 0x2 ;  /* 0x000000f805047211 */ /* 0x0c0fe400078c10ff */
[----:B------:R-:W-:Y:S01]  /*1b750*/  ISETP.LT.AND P5, PT, R0, UR4, !P0 ;  /* 0x0000000400007c0c */ /* 0x000fe2000c7a1270 */
[----:B------:R-:W1:Y:S01]  /*1b760*/  LDCU UR4, c[0x0][0x39c] ;  /* 0x00007380ff0477ac */ /* 0x000e620008000800 */
[----:B------:R-:W-:Y:S02]  /*1b770*/  LEA.HI.X.SX32 R5, R5, R249, 0x2, P6 ;  /* 0x000000f905057211 */ /* 0x000fe400030f16ff */
[----:B------:R-:W-:-:S02]  /*1b780*/  LEA R6, P6, R17, R248, 0x2 ;  /* 0x000000f811067211 */ /* 0x000fc400078c10ff */
[----:B------:R-:W-:Y:S02]  /*1b790*/  LOP3.LUT R0, R64, 0x10e, RZ, 0xfc, !PT ;  /* 0x0000010e40007812 */ /* 0x000fe400078efcff */
[-C--:B------:R-:W-:Y:S01]  /*1b7a0*/  LEA.HI.X.SX32 R7, R17, R249.reuse, 0x2, P6 ;  /* 0x000000f911077211 */ /* 0x080fe200030f16ff */
[----:B------:R-:W-:Y:S01]  /*1b7b0*/  IMAD R17, R66, 0x2, R17 ;  /* 0x0000000242117824 */ /* 0x000fe200078e0211 */
[----:B-1----:R-:W-:Y:S01]  /*1b7c0*/  ISETP.LT.AND P4, PT, R0, UR5, !P0 ;  /* 0x0000000500007c0c */ /* 0x002fe2000c781270 */
[----:B------:R-:W1:Y:S01]  /*1b7d0*/  LDCU UR5, c[0x0][0x39c] ;  /* 0x00007380ff0577ac */ /* 0x000e620008000800 */
[----:B------:R-:W-:Y:S01]  /*1b7e0*/  LOP3.LUT R0, R64, 0x110, RZ, 0xfc, !PT ;  /* 0x0000011040007812 */ /* 0x000fe200078efcff */
[----:B------:R1:W-:Y:S01]  /*1b7f0*/  @P3 STG.E desc[UR38][R4.64], R240 ;  /* 0x000000f004003986 */ /* 0x0003e2000c101926 */
[CC--:B------:R-:W-:Y:S01]  /*1b800*/  LEA R2, P6, R17.reuse, R248.reuse, 0x2 ;  /* 0x000000f811027211 */ /* 0x0c0fe200078c10ff */
[----:B------:R-:W-:Y:S01]  /*1b810*/  IMAD R19, R66, 0x2, R17 ;  /* 0x0000000242137824 */ /* 0x000fe200078e0211 */
[----:B------:R-:W-:Y:S01]  /*1b820*/  ISETP.LT.AND P3, PT, R0, UR6, !P0 ;  /* 0x0000000600007c0c */ /* 0x000fe2000c761270 */
[----:B------:R-:W1:Y:S01]  /*1b830*/  LDCU UR6, c[0x0][0x39c] ;  /* 0x00007380ff0677ac */ /* 0x000e620008000800 */
[----:B------:R-:W-:Y:S01]  /*1b840*/  LOP3.LUT R0, R64, 0x112, RZ, 0xfc, !PT ;  /* 0x0000011240007812 */ /* 0x000fe200078efcff */
[----:B------:R1:W-:Y:S01]  /*1b850*/  @P2 STG.E desc[UR38][R6.64], R241 ;  /* 0x000000f106002986 */ /* 0x0003e2000c101926 */
[----:B------:R-:W-:Y:S01]  /*1b860*/  LEA.HI.X.SX32 R3, R17, R249, 0x2, P6 ;  /* 0x000000f911037211 */ /* 0x000fe200030f16ff */
[----:B------:R-:W-:Y:S01]  /*1b870*/  IMAD R17, R66, 0x2, R19 ;  /* 0x0000000242117824 */ /* 0x000fe200078e0213 */
[----:B------:R-:W-:Y:S01]  /*1b880*/  ISETP.LT.AND P2, PT, R0, UR4, !P0 ;  /* 0x0000000400007c0c */ /* 0x000fe2000c741270 */
[----:B------:R-:W2:Y:S01]  /*1b890*/  LDCU UR4, c[0x0][0x39c] ;  /* 0x00007380ff0477ac */ /* 0x000ea20008000800 */
[----:B-1----:R-:W-:-:S02]  /*1b8a0*/  LEA R4, P6, R19, R248, 0x2 ;  /* 0x000000f813047211 */ /* 0x002fc400078c10ff */
[----:B------:R-:W-:Y:S02]  /*1b8b0*/  LOP3.LUT R0, R64, 0x114, RZ, 0xfc, !PT ;  /* 0x0000011440007812 */ /* 0x000fe400078efcff */
[-C--:B------:R-:W-:Y:S01]  /*1b8c0*/  LEA.HI.X.SX32 R5, R19, R249.reuse, 0x2, P6 ;  /* 0x000000f913057211 */ /* 0x080fe200030f16ff */
[----:B------:R-:W-:Y:S01]  /*1b8d0*/  IMAD R19, R66, 0x2, R17 ;  /* 0x0000000242137824 */ /* 0x000fe200078e0211 */
[CC--:B------:R-:W-:Y:S01]  /*1b8e0*/  LEA R6, P6, R17.reuse, R248.reuse, 0x2 ;  /* 0x000000f811067211 */ /* 0x0c0fe200078c10ff */
[----:B------:R-:W-:Y:S01]  /*1b8f0*/  @P5 STG.E desc[UR38][R2.64], R246 ;  /* 0x000000f602005986 */ /* 0x000fe2000c101926 */
[----:B------:R-:W-:Y:S01]  /*1b900*/  ISETP.LT.AND P5, PT, R0, UR5, !P0 ;  /* 0x0000000500007c0c */ /* 0x000fe2000c7a1270 */
[----:B------:R-:W1:Y:S01]  /*1b910*/  LDCU UR5, c[0x0][0x39c] ;  /* 0x00007380ff0577ac */ /* 0x000e620008000800 */
[----:B------:R-:W-:Y:S02]  /*1b920*/  LEA.HI.X.SX32 R7, R17, R249, 0x2, P6 ;  /* 0x000000f911077211 */ /* 0x000fe400030f16ff */
[----:B------:R-:W-:-:S02]  /*1b930*/  LEA R16, P6, R19, R248, 0x2 ;  /* 0x000000f813107211 */ /* 0x000fc400078c10ff */
[----:B------:R-:W-:Y:S01]  /*1b940*/  LOP3.LUT R0, R64, 0x116, RZ, 0xfc, !PT ;  /* 0x0000011640007812 */ /* 0x000fe200078efcff */
[----:B------:R1:W-:Y:S01]  /*1b950*/  @P4 STG.E desc[UR38][R4.64], R247 ;  /* 0x000000f704004986 */ /* 0x0003e2000c101926 */
[----:B------:R-:W-:Y:S01]  /*1b960*/  LEA.HI.X.SX32 R17, R19, R249, 0x2, P6 ;  /* 0x000000f913117211 */ /* 0x000fe200030f16ff */
[----:B------:R-:W-:Y:S01]  /*1b970*/  IMAD R19, R66, 0x2, R19 ;  /* 0x0000000242137824 */ /* 0x000fe200078e0213 */
[----:B------:R-:W-:Y:S01]  /*1b980*/  ISETP.LT.AND P4, PT, R0, UR6, !P0 ;  /* 0x0000000600007c0c */ /* 0x000fe2000c781270 */
[----:B------:R-:W2:Y:S01]  /*1b990*/  LDCU UR6, c[0x0][0x39c] ;  /* 0x00007380ff0677ac */ /* 0x000ea20008000800 */
[----:B------:R-:W-:Y:S01]  /*1b9a0*/  LOP3.LUT R0, R64, 0x118, RZ, 0xfc, !PT ;  /* 0x0000011840007812 */ /* 0x000fe200078efcff */
[----:B------:R-:W-:-:S05]  /*1b9b0*/  IMAD R25, R66, 0x2, R19 ;  /* 0x0000000242197824 */ /* 0x000fca00078e0213 */
[----:B-1----:R-:W-:-:S04]  /*1b9c0*/  LEA R4, P6, R25, R248, 0x2 ;  /* 0x000000f819047211 */ /* 0x002fc800078c10ff */
[-C--:B------:R-:W-:Y:S01]  /*1b9d0*/  LEA.HI.X.SX32 R5, R25, R249.reuse, 0x2, P6 ;  /* 0x000000f919057211 */ /* 0x080fe200030f16ff */
[----:B------:R-:W-:Y:S01]  /*1b9e0*/  IMAD R25, R66, 0x2, R25 ;  /* 0x0000000242197824 */ /* 0x000fe200078e0219 */
[----:B--2---:R-:W-:Y:S01]  /*1b9f0*/  @P3 STG.E desc[UR38][R6.64], R250 ;  /* 0x000000fa06003986 */ /* 0x004fe2000c101926 */
[----:B------:R-:W-:Y:S01]  /*1ba00*/  ISETP.LT.AND P3, PT, R0, UR4, !P0 ;  /* 0x0000000400007c0c */ /* 0x000fe2000c761270 */
[----:B------:R-:W1:Y:S02]  /*1ba10*/  LDCU UR4, c[0x0][0x39c] ;  /* 0x00007380ff0477ac */ /* 0x000e640008000800 */
[----:B---3--:R2:W-:Y:S01]  /*1ba20*/  @P2 STG.E desc[UR38][R16.64], R251 ;  /* 0x000000fb10002986 */ /* 0x0085e2000c101926 */
[C---:B------:R-:W-:Y:S02]  /*1ba30*/  LEA R2, P2, R19.reuse, R248, 0x2 ;  /* 0x000000f813027211 */ /* 0x040fe400078410ff */
[----:B------:R-:W-:Y:S02]  /*1ba40*/  LOP3.LUT R0, R64, 0x11a, RZ, 0xfc, !PT ;  /* 0x0000011a40007812 */ /* 0x000fe400078efcff */
[----:B------:R-:W-:-:S02]  /*1ba50*/  LEA.HI.X.SX32 R3, R19, R249, 0x2, P2 ;  /* 0x000000f913037211 */ /* 0x000fc400010f16ff */
[----:B------:R-:W-:Y:S01]  /*1ba60*/  ISETP.LT.AND P2, PT, R0, UR5, !P0 ;  /* 0x0000000500007c0c */ /* 0x000fe2000c741270 */
[----:B------:R-:W3:Y:S01]  /*1ba70*/  LDCU UR5, c[0x0][0x39c] ;  /* 0x00007380ff0577ac */ /* 0x000ee20008000800 */
[----:B------:R-:W-:Y:S01]  /*1ba80*/  LOP3.LUT R0, R64, 0x11c, RZ, 0xfc, !PT ;  /* 0x0000011c40007812 */ /* 0x000fe200078efcff */
[----:B--2---:R-:W-:Y:S01]  /*1ba90*/  IMAD R17, R66, 0x2, R25 ;  /* 0x0000000242117824 */ /* 0x004fe200078e0219 */
[----:B----4-:R2:W-:Y:S02]  /*1baa0*/  @P5 STG.E desc[UR38][R2.64], R252 ;  /* 0x000000fc02005986 */ /* 0x0105e4000c101926 */
[----:B------:R-:W-:Y:S01]  /*1bab0*/  ISETP.LT.AND P5, PT, R0, UR6, !P0 ;  /* 0x0000000600007c0c */ /* 0x000fe2000c7a1270 */
[----:B------:R-:W4:Y:S01]  /*1bac0*/  LDCU UR6, c[0x0][0x39c] ;  /* 0x00007380ff0677ac */ /* 0x000f220008000800 */
[----:B------:R3:W-:Y:S01]  /*1bad0*/  @P4 STG.E desc[UR38][R4.64], R62 ;  /* 0x0000003e04004986 */ /* 0x0007e2000c101926 */
[----:B------:R-:W-:Y:S02]  /*1bae0*/  LEA R6, P4, R25, R248, 0x2 ;  /* 0x000000f819067211 */ /* 0x000fe400078810ff */
[----:B------:R-:W-:-:S02]  /*1baf0*/  LOP3.LUT R0, R64, 0x11e, RZ, 0xfc, !PT ;  /* 0x0000011e40007812 */ /* 0x000fc400078efcff */
[-C--:B------:R-:W-:Y:S02]  /*1bb00*/  LEA.HI.X.SX32 R7, R25, R249.reuse, 0x2, P4 ;  /* 0x000000f919077211 */ /* 0x080fe400020f16ff */
[----:B-1----:R-:W-:Y:S01]  /*1bb10*/  ISETP.LT.AND P4, PT, R0, UR4, !P0 ;  /* 0x0000000400007c0c */ /* 0x002fe2000c781270 */
[----:B------:R-:W1:Y:S01]  /*1bb20*/  LDCU UR4, c[0x0][0x39c] ;  /* 0x00007380ff0477ac */ /* 0x000e620008000800 */
[CC--:B--2---:R-:W-:Y:S01]  /*1bb30*/  LEA R2, P6, R17.reuse, R248.reuse, 0x2 ;  /* 0x000000f811027211 */ /* 0x0c4fe200078c10ff */
[----:B---3--:R-:W-:Y:S01]  /*1bb40*/  IMAD R5, R66, 0x2, R17 ;  /* 0x0000000242057824 */ /* 0x008fe200078e0211 */
[----:B------:R-:W-:Y:S02]  /*1bb50*/  LOP3.LUT R0, R64, 0x120, RZ, 0xfc, !PT ;  /* 0x0000012040007812 */ /* 0x000fe400078efcff */
[----:B------:R-:W-:Y:S01]  /*1bb60*/  LEA.HI.X.SX32 R3, R17, R249, 0x2, P6 ;  /* 0x000000f911037211 */ /* 0x000fe200030f16ff */
[----:B------:R-:W-:Y:S01]  /*1bb70*/  IMAD R19, R66, 0x2, R5 ;  /* 0x0000000242137824 */ /* 0x000fe200078e0205 */
[----:B------:R-:W-:Y:S01]  /*1bb80*/  LEA R4, P6, R5, R248, 0x2 ;  /* 0x000000f805047211 */ /* 0x000fe200078c10ff */
[----:B------:R2:W-:Y:S01]  /*1bb90*/  @P3 STG.E desc[UR38][R6.64], R196 ;  /* 0x000000c406003986 */ /* 0x0005e2000c101926 */
[----:B------:R-:W-:Y:S01]  /*1bba0*/  ISETP.LT.AND P3, PT, R0, UR5, !P0 ;  /* 0x0000000500007c0c */ /* 0x000fe2000c761270 */
[----:B------:R-:W3:Y:S01]  /*1bbb0*/  LDCU UR5, c[0x0][0x39c] ;  /* 0x00007380ff0577ac */ /* 0x000ee20008000800 */
[----:B------:R-:W-:-:S02]  /*1bbc0*/  LOP3.LUT R0, R64, 0x122, RZ, 0xfc, !PT ;  /* 0x0000012240007812 */ /* 0x000fc400078efcff */
[-C--:B------:R-:W-:Y:S01]  /*1bbd0*/  LEA.HI.X.SX32 R5, R5, R249.reuse, 0x2, P6 ;  /* 0x000000f905057211 */ /* 0x080fe200030f16ff */
[----:B------:R2:W-:Y:S01]  /*1bbe0*/  @P2 STG.E desc[UR38][R2.64], R197 ;  /* 0x000000c502002986 */ /* 0x0005e2000c101926 */
[CC--:B------:R-:W-:Y:S02]  /*1bbf0*/  LEA R16, P6, R19.reuse, R248.reuse, 0x2 ;  /* 0x000000f813107211 */ /* 0x0c0fe400078c10ff */
[----:B----4-:R-:W-:Y:S01]  /*1bc00*/  ISETP.LT.AND P2, PT, R0, UR6, !P0 ;  /* 0x0000000600007c0c */ /* 0x010fe2000c741270 */
[----:B------:R4:W-:Y:S01]  /*1bc10*/  @P5 STG.E desc[UR38][R4.64], R198 ;  /* 0x000000c604005986 */ /* 0x0009e2000c101926 */
[----:B------:R-:W-:Y:S01]  /*1bc20*/  LOP3.LUT R0, R64, 0x124, RZ, 0xfc, !PT ;  /* 0x0000012440007812 */ /* 0x000fe200078efcff */
[----:B------:R-:W3:Y:S01]  /*1bc30*/  LDCU UR6, c[0x0][0x39c] ;  /* 0x00007380ff0677ac */ /* 0x000ee20008000800 */
[----:B------:R-:W-:Y:S01]  /*1bc40*/  LEA.HI.X.SX32 R17, R19, R249, 0x2, P6 ;  /* 0x000000f913117211 */ /* 0x000fe200030f16ff */
[----:B------:R-:W-:Y:S01]  /*1bc50*/  IMAD R19, R66, 0x2, R19 ;  /* 0x0000000242137824 */ /* 0x000fe200078e0213 */
[----:B-1----:R-:W-:Y:S01]  /*1bc60*/  ISETP.LT.AND P5, PT, R0, UR4, !P0 ;  /* 0x0000000400007c0c */ /* 0x002fe2000c7a1270 */
[----:B------:R-:W1:Y:S02]  /*1bc70*/  LDCU UR4, c[0x0][0x39c] ;  /* 0x00007380ff0477ac */ /* 0x000e640008000800 */
[----:B--2---:R-:W-:Y:S01]  /*1bc80*/  IMAD R7, R66, 0x2, R19 ;  /* 0x0000000242077824 */ /* 0x004fe200078e0213 */
[----:B------:R-:W-:-:S02]  /*1bc90*/  LEA R2, P6, R19, R248, 0x2 ;  /* 0x000000f813027211 */ /* 0x000fc400078c10ff */
[----:B------:R-:W-:Y:S02]  /*1bca0*/  LOP3.LUT R0, R64, 0x126, RZ, 0xfc, !PT ;  /* 0x0000012640007812 */ /* 0x000fe400078efcff */
[-C--:B------:R-:W-:Y:S01]  /*1bcb0*/  LEA.HI.X.SX32 R3, R19, R249.reuse, 0x2, P6 ;  /* 0x000000f913037211 */ /* 0x080fe200030f16ff */
[----:B------:R-:W-:Y:S01]  /*1bcc0*/  IMAD R19, R66, 0x2, R7 ;  /* 0x0000000242137824 */ /* 0x000fe200078e0207 */
[CC--:B----4-:R-:W-:Y:S01]  /*1bcd0*/  LEA R4, P6, R7.reuse, R248.reuse, 0x2 ;  /* 0x000000f807047211 */ /* 0x0d0fe200078c10ff */
[----:B------:R2:W-:Y:S01]  /*1bce0*/  @P4 STG.E desc[UR38][R16.64], R199 ;  /* 0x000000c710004986 */ /* 0x0005e2000c101926 */
[----:B---3--:R-:W-:Y:S01]  /*1bcf0*/  ISETP.LT.AND P4, PT, R0, UR5, !P0 ;  /* 0x0000000500007c0c */ /* 0x008fe2000c781270 */
[----:B------:R-:W3:Y:S01]  /*1bd00*/  LDCU UR5, c[0x0][0x39c] ;  /* 0x00007380ff0577ac */ /* 0x000ee20008000800 */
[----:B------:R-:W-:Y:S02]  /*1bd10*/  LEA.HI.X.SX32 R5, R7, R249, 0x2, P6 ;  /* 0x000000f907057211 */ /* 0x000fe400030f16ff */
[----:B------:R-:W-:-:S02]  /*1bd20*/  LEA R6, P6, R19, R248, 0x2 ;  /* 0x000000f813067211 */ /* 0x000fc400078c10ff */
[----:B------:R-:W-:Y:S01]  /*1bd30*/  LOP3.LUT R0, R64, 0x128, RZ, 0xfc, !PT ;  /* 0x0000012840007812 */ /* 0x000fe200078efcff */
[----:B------:R4:W-:Y:S01]  /*1bd40*/  @P3 STG.E desc[UR38][R2.64], R204 ;  /* 0x000000cc02003986 */ /* 0x0009e2000c101926 */
[----:B------:R-:W-:Y:S01]  /*1bd50*/  LEA.HI.X.SX32 R7, R19, R249, 0x2, P6 ;  /* 0x000000f913077211 */ /* 0x000fe200030f16ff */
[----:B------:R-:W-:Y:S01]  /*1bd60*/  IMAD R19, R66, 0x2, R19 ;  /* 0x0000000242137824 */ /* 0x000fe200078e0213 */
[----:B-1----:R-:W-:Y:S01]  /*1bd70*/  ISETP.LT.AND P3, PT, R0, UR4, !P0 ;  /* 0x0000000400007c0c */ /* 0x002fe2000c761270 */
[----:B------:R-:W1:Y:S01]  /*1bd80*/  LDCU UR4, c[0x0][0x39c] ;  /* 0x00007380ff0477ac */ /* 0x000e620008000800 */
[----:B------:R-:W-:Y:S01]  /*1bd90*/  LOP3.LUT R0, R64, 0x12a, RZ, 0xfc, !PT ;  /* 0x0000012a40007812 */ /* 0x000fe200078efcff */
[----:B------:R3:W-:Y:S01]  /*1bda0*/  @P2 STG.E desc[UR38][R4.64], R205 ;  /* 0x000000cd04002986 */ /* 0x0007e2000c101926 */
[----:B--2---:R-:W-:Y:S02]  /*1bdb0*/  IMAD R17, R66, 0x2, R19 ;  /* 0x0000000242117824 */ /* 0x004fe400078e0213 */
[----:B------:R-:W-:Y:S01]  /*1bdc0*/  ISETP.LT.AND P2, PT, R0, UR6, !P0 ;  /* 0x0000000600007c0c */ /* 0x000fe2000c741270 */
[----:B------:R-:W2:Y:S01]  /*1bdd0*/  LDCU UR6, c[0x0][0x39c] ;  /* 0x00007380ff0677ac */ /* 0x000ea20008000800 */
        /* <DEDUP_REMOVED lines=13> */
[----:B-1----:R-:W-:Y:S01]  /*1beb0*/  ISETP.LT.AND P4, PT, R0, UR4, !P0 ;  /* 0x0000000400007c0c */ /* 0x002fe2000c781270 */
[----:B------:R-:W1:Y:S01]  /*1bec0*/  LDCU UR4, c[0x0][0x39c] ;  /* 0x00007380ff0477ac */ /* 0x000e620008000800 */
[-C--:B------:R-:W-:Y:S02]  /*1bed0*/  LEA.HI.X.SX32 R7, R19, R249.reuse, 0x2, P6 ;  /* 0x000000f913077211 */ /* 0x080fe400030f16ff */
[C---:B------:R-:W-:Y:S02]  /*1bee0*/  LEA R16, P6, R25.reuse, R248, 0x2 ;  /* 0x000000f819107211 */ /* 0x040fe400078c10ff */
[----:B------:R-:W-:Y:S01]  /*1bef0*/  LOP3.LUT R0, R64, 0x130, RZ, 0xfc, !PT ;  /* 0x0000013040007812 */ /* 0x000fe200078efcff */
[----:B------:R1:W-:Y:S01]  /*1bf00*/  @P3 STG.E desc[UR38][R4.64], R212 ;  /* 0x000000d404003986 */ /* 0x0003e2000c101926 */
[----:B------:R-:W-:Y:S01]  /*1bf10*/  LEA.HI.X.SX32 R17, R25, R249, 0x2, P6 ;  /* 0x000000f919117211 */ /* 0x000fe200030f16ff */
[----:B------:R-:W-:Y:S01]  /*1bf20*/  IMAD R25, R66, 0x2, R25 ;  /* 0x0000000242197824 */ /* 0x000fe200078e0219 */
[----:B--2---:R-:W-:Y:S01]  /*1bf30*/  ISETP.LT.AND P3, PT, R0, UR6, !P0 ;  /* 0x0000000600007c0c */ /* 0x004fe2000c761270 */
[----:B------:R-:W2:Y:S01]  /*1bf40*/  LDCU UR6, c[0x0][0x39c] ;  /* 0x00007380ff0677ac */ /* 0x000ea20008000800 */
[----:B------:R-:W-:Y:S01]  /*1bf50*/  LOP3.LUT R0, R64, 0x132, RZ, 0xfc, !PT ;  /* 0x0000013240007812 */ /* 0x000fe200078efcff */
[----:B------:R-:W-:Y:S01]  /*1bf60*/  @P2 STG.E desc[UR38][R6.64], R213 ;  /* 0x000000d506002986 */ /* 0x000fe2000c101926 */
[----:B------:R-:W-:-:S02]  /*1bf70*/  IMAD R19, R66, 0x2, R25 ;  /* 0x0000000242137824 */ /* 0x000fc400078e0219 */
[----:B---3--:R-:W-:Y:S01]  /*1bf80*/  ISETP.LT.AND P2, PT, R0, UR5, !P0 ;  /* 0x0000000500007c0c */ /* 0x008fe2000c741270 */
[----:B------:R-:W3:Y:S01]  /*1bf90*/  LDCU UR5, c[0x0][0x39c] ;  /* 0x00007380ff0577ac */ /* 0x000ee20008000800 */
[----:B------:R2:W-:Y:S01]  /*1bfa0*/  @P5 STG.E desc[UR38][R16.64], R214 ;  /* 0x000000d610005986 */ /* 0x0005e2000c101926 */
[-C--:B----4-:R-:W-:Y:S02]  /*1bfb0*/  LEA R2, P5, R25, R248.reuse, 0x2 ;  /* 0x000000f819027211 */ /* 0x090fe400078a10ff */
[----:B-1----:R-:W-:Y:S02]  /*1bfc0*/  LEA R4, P6, R19, R248, 0x2 ;  /* 0x000000f813047211 */ /* 0x002fe400078c10ff */
[----:B------:R-:W-:Y:S02]  /*1bfd0*/  LOP3.LUT R0, R64, 0x134, RZ, 0xfc, !PT ;  /* 0x0000013440007812 */ /* 0x000fe400078efcff */
[-C--:B------:R-:W-:Y:S02]  /*1bfe0*/  LEA.HI.X.SX32 R3, R25, R249.reuse, 0x2, P5 ;  /* 0x000000f919037211 */ /* 0x080fe400028f16ff */
[----:B------:R-:W-:Y:S01]  /*1bff0*/  LEA.HI.X.SX32 R5, R19, R249, 0x2, P6 ;  /* 0x000000f913057211 */ /* 0x000fe200030f16ff */
[----:B------:R-:W-:Y:S01]  /*1c000*/  IMAD R19, R66, 0x2, R19 ;  /* 0x0000000242137824 */ /* 0x000fe200078e0213 */
[----:B------:R-:W-:Y:S01]  /*1c010*/  ISETP.LT.AND P5, PT, R0, UR4, !P0 ;  /* 0x0000000400007c0c */ /* 0x000fe2000c7a1270 */
[----:B------:R-:W1:Y:S01]  /*1c020*/  LDCU UR4, c[0x0][0x39c] ;  /* 0x00007380ff0477ac */ /* 0x000e620008000800 */
[----:B------:R-:W-:Y:S01]  /*1c030*/  LOP3.LUT R0, R64, 0x136, RZ, 0xfc, !PT ;  /* 0x0000013640007812 */ /* 0x000fe200078efcff */
[----:B------:R4:W-:Y:S01]  /*1c040*/  @P4 STG.E desc[UR38][R2.64], R215 ;  /* 0x000000d702004986 */ /* 0x0009e2000c101926 */
[----:B--2---:R-:W-:-:S02]  /*1c050*/  IMAD R17, R66, 0x2, R19 ;  /* 0x0000000242117824 */ /* 0x004fc400078e0213 */
[----:B------:R-:W-:Y:S01]  /*1c060*/  ISETP.LT.AND P4, PT, R0, UR6, !P0 ;  /* 0x0000000600007c0c */ /* 0x000fe2000c781270 */
[----:B------:R2:W-:Y:S01]  /*1c070*/  @P3 STG.E desc[UR38][R4.64], R220 ;  /* 0x000000dc04003986 */ /* 0x0005e2000c101926 */
[CC--:B------:R-:W-:Y:S01]  /*1c080*/  LEA R6, P3, R19.reuse, R248.reuse, 0x2 ;  /* 0x000000f813067211 */ /* 0x0c0fe200078610ff */
[----:B------:R-:W1:Y:S01]  /*1c090*/  LDCU UR6, c[0x0][0x39c] ;  /* 0x00007380ff0677ac */ /* 0x000e620008000800 */
[----:B------:R-:W-:Y:S02]  /*1c0a0*/  LOP3.LUT R0, R64, 0x138, RZ, 0xfc, !PT ;  /* 0x0000013840007812 */ /* 0x000fe400078efcff */
[----:B------:R-:W-:Y:S02]  /*1c0b0*/  LEA.HI.X.SX32 R7, R19, R249, 0x2, P3 ;  /* 0x000000f913077211 */ /* 0x000fe400018f16ff */
[----:B---3--:R-:W-:Y:S01]  /*1c0c0*/  ISETP.LT.AND P3, PT, R0, UR5, !P0 ;  /* 0x0000000500007c0c */ /* 0x008fe2000c761270 */
[----:B------:R-:W3:Y:S01]  /*1c0d0*/  LDCU UR5, c[0x0][0x39c] ;  /* 0x00007380ff0577ac */ /* 0x000ee20008000800 */
[----:B----4-:R-:W-:Y:S01]  /*1c0e0*/  LEA R2, P6, R17, R248, 0x2 ;  /* 0x000000f811027211 */ /* 0x010fe200078c10ff */
[----:B--2---:R-:W-:Y:S01]  /*1c0f0*/  IMAD R5, R66, 0x2, R17 ;  /* 0x0000000242057824 */ /* 0x004fe200078e0211 */
[----:B------:R-:W-:-:S02]  /*1c100*/  LOP3.LUT R0, R64, 0x13a, RZ, 0xfc, !PT ;  /* 0x0000013a40007812 */ /* 0x000fc400078efcff */
[-C--:B------:R-:W-:Y:S01]  /*1c110*/  LEA.HI.X.SX32 R3, R17, R249.reuse, 0x2, P6 ;  /* 0x000000f911037211 */ /* 0x080fe200030f16ff */
[----:B------:R-:W-:Y:S01]  /*1c120*/  IMAD R19, R66, 0x2, R5 ;  /* 0x0000000242137824 */ /* 0x000fe200078e0205 */
[CC--:B------:R-:W-:Y:S01]  /*1c130*/  LEA R4, P6, R5.reuse, R248.reuse, 0x2 ;  /* 0x000000f805047211 */ /* 0x0c0fe200078c10ff */
[----:B------:R2:W-:Y:S01]  /*1c140*/  @P2 STG.E desc[UR38][R6.64], R221 ;  /* 0x000000dd06002986 */ /* 0x0005e2000c101926 */
[----:B-1----:R-:W-:Y:S01]  /*1c150*/  ISETP.LT.AND P2, PT, R0, UR4, !P0 ;  /* 0x0000000400007c0c */ /* 0x002fe2000c741270 */
[----:B------:R-:W1:Y:S01]  /*1c160*/  LDCU UR4, c[0x0][0x39c] ;  /* 0x00007380ff0477ac */ /* 0x000e620008000800 */
[----:B------:R-:W-:Y:S02]  /*1c170*/  LOP3.LUT R0, R64, 0x13c, RZ, 0xfc, !PT ;  /* 0x0000013c40007812 */ /* 0x000fe400078efcff */
[----:B------:R-:W-:Y:S01]  /*1c180*/  LEA.HI.X.SX32 R5, R5, R249, 0x2, P6 ;  /* 0x000000f905057211 */ /* 0x000fe200030f16ff */
[----:B------:R4:W-:Y:S01]  /*1c190*/  @P5 STG.E desc[UR38][R2.64], R222 ;  /* 0x000000de02005986 */ /* 0x0009e2000c101926 */
[----:B------:R-:W-:-:S02]  /*1c1a0*/  LEA R16, P6, R19, R248, 0x2 ;  /* 0x000000f813107211 */ /* 0x000fc400078c10ff */
[----:B------:R-:W-:Y:S01]  /*1c1b0*/  ISETP.LT.AND P5, PT, R0, UR6, !P0 ;  /* 0x0000000600007c0c */ /* 0x000fe2000c7a1270 */
[----:B------:R1:W-:Y:S01]  /*1c1c0*/  @P4 STG.E desc[UR38][R4.64], R223 ;  /* 0x000000df04004986 */ /* 0x0003e2000c101926 */
[----:B------:R-:W-:Y:S01]  /*1c1d0*/  LOP3.LUT R0, R64, 0x13e, RZ, 0xfc, !PT ;  /* 0x0000013e40007812 */ /* 0x000fe200078efcff */
[----:B------:R-:W1:Y:S01]  /*1c1e0*/  LDCU UR6, c[0x0][0x39c] ;  /* 0x00007380ff0677ac */ /* 0x000e620008000800 */
[----:B------:R-:W-:Y:S01]  /*1c1f0*/  LEA.HI.X.SX32 R17, R19, R249, 0x2, P6 ;  /* 0x000000f913117211 */ /* 0x000fe200030f16ff */
[----:B------:R-:W-:Y:S01]  /*1c200*/  IMAD R19, R66, 0x2, R19 ;  /* 0x0000000242137824 */ /* 0x000fe200078e0213 */
[----:B---3--:R-:W-:Y:S01]  /*1c210*/  ISETP.LT.AND P4, PT, R0, UR5, !P0 ;  /* 0x0000000500007c0c */ /* 0x008fe2000c781270 */
[----:B------:R-:W3:Y:S02]  /*1c220*/  LDCU UR5, c[0x0][0x39c] ;  /* 0x00007380ff0577ac */ /* 0x000ee40008000800 */
[----:B--2---:R-:W-:Y:S01]  /*1c230*/  IMAD R7, R66, 0x2, R19 ;  /* 0x0000000242077824 */ /* 0x004fe200078e0213 */
[----:B----4-:R-:W-:-:S02]  /*1c240*/  LEA R2, P6, R19, R248, 0x2 ;  /* 0x000000f813027211 */ /* 0x010fc400078c10ff */
[----:B------:R-:W-:Y:S02]  /*1c250*/  LOP3.LUT R0, R64, 0x140, RZ, 0xfc, !PT ;  /* 0x0000014040007812 */ /* 0x000fe400078efcff */
[-C--:B------:R-:W-:Y:S01]  /*1c260*/  LEA.HI.X.SX32 R3, R19, R249.reuse, 0x2, P6 ;  /* 0x000000f913037211 */ /* 0x080fe200030f16ff */
[----:B------:R-:W-:Y:S01]  /*1c270*/  IMAD R19, R66, 0x2, R7 ;  /* 0x0000000242137824 */ /* 0x000fe200078e0207 */
[CC--:B-1----:R-:W-:Y:S01]  /*1c280*/  LEA R4, P6, R7.reuse, R248.reuse, 0x2 ;  /* 0x000000f807047211 */ /* 0x0c2fe200078c10ff */
        /* <DEDUP_REMOVED lines=474> */
[-C--:B------:R-:W-:Y:S02]  /*1e030*/  LEA.HI.X.SX32 R3, R19, R249.reuse, 0x2, P6 ;  /* 0x000000f913037211 */ /* 0x080fe400030f16ff */
[C---:B---3--:R-:W-:Y:S01]  /*1e040*/  LEA R4, P6, R9.reuse, R248, 0x2 ;  /* 0x000000f809047211 */ /* 0x048fe200078c10ff */
[----:B------:R-:W-:Y:S01]  /*1e050*/  IMAD R11, R66, 0x2, R9 ;  /* 0x00000002420b7824 */ /* 0x000fe200078e0209 */
        /* <DEDUP_REMOVED lines=62> */
[----:B------:R-:W3:Y:S01]  /*1e440*/  LDCU UR5, c[0x0][0x39c] ;  /* 0x00007380ff0577ac */ /* 0x000ee20008000800 */
[----:B------:R-:W3:Y:S01]  /*1e450*/  LDS.128 R20, [R67+0x800] ;  /* 0x0008000043147984 */ /* 0x000ee20000000c00 */
        /* <DEDUP_REMOVED lines=47> */
[----:B------:R-:W-:-:S02]  /*1e750*/  IMAD R11, R66, 0x2, R13 ;  /* 0x00000002420b7824 */ /* 0x000fc400078e020d */
[----:B--2---:R-:W-:Y:S01]  /*1e760*/  ISETP.LT.AND P3, PT, R0, UR4, !P0 ;  /* 0x0000000400007c0c */ /* 0x004fe2000c761270 */
[----:B------:R-:W2:Y:S01]  /*1e770*/  LDCU UR4, c[0x0][0x39c] ;  /* 0x00007380ff0477ac */ /* 0x000ea20008000800 */
[----:B------:R1:W-:Y:S01]  /*1e780*/  @P2 STG.E desc[UR38][R8.64], R45 ;  /* 0x0000002d08002986 */ /* 0x0003e2000c101926 */
[-C--:B----4-:R-:W-:Y:S02]  /*1e790*/  LEA R2, P2, R13, R248.reuse, 0x2 ;  /* 0x000000f80d027211 */ /* 0x090fe400078410ff */
[-C--:B---3--:R-:W-:Y:S02]  /*1e7a0*/  LEA R4, P6, R11, R248.reuse, 0x2 ;  /* 0x000000f80b047211 */ /* 0x088fe400078c10ff */
[----:B------:R-:W-:Y:S02]  /*1e7b0*/  LOP3.LUT R0, R64, 0x1ea, RZ, 0xfc, !PT ;  /* 0x000001ea40007812 */ /* 0x000fe400078efcff */
[-C--:B------:R-:W-:Y:S02]  /*1e7c0*/  LEA.HI.X.SX32 R3, R13, R249.reuse, 0x2, P2 ;  /* 0x000000f90d037211 */ /* 0x080fe400010f16ff */
[-C--:B------:R-:W-:Y:S01]  /*1e7d0*/  LEA.HI.X.SX32 R5, R11, R249.reuse, 0x2, P6 ;  /* 0x000000f90b057211 */ /* 0x080fe200030f16ff */
[----:B------:R-:W-:Y:S01]  /*1e7e0*/  IMAD R11, R66, 0x2, R11 ;  /* 0x00000002420b7824 */ /* 0x000fe200078e020b */
[----:B------:R-:W-:Y:S01]  /*1e7f0*/  ISETP.LT.AND P2, PT, R0, UR5, !P0 ;  /* 0x0000000500007c0c */ /* 0x000fe2000c741270 */
[----:B------:R-:W3:Y:S01]  /*1e800*/  LDCU UR5, c[0x0][0x39c] ;  /* 0x00007380ff0577ac */ /* 0x000ee20008000800 */
[----:B------:R-:W-:Y:S01]  /*1e810*/  LOP3.LUT R0, R64, 0x1ec, RZ, 0xfc, !PT ;  /* 0x000001ec40007812 */ /* 0x000fe200078efcff */
[----:B------:R4:W-:Y:S03]  /*1e820*/  @P5 STG.E desc[UR38][R2.64], R46 ;  /* 0x0000002e02005986 */ /* 0x0009e6000c101926 */
[----:B-1----:R-:W-:Y:S01]  /*1e830*/  ISETP.LT.AND P5, PT, R0, UR6, !P0 ;  /* 0x0000000600007c0c */ /* 0x002fe2000c7a1270 */
[----:B------:R1:W-:Y:S01]  /*1e840*/  @P4 STG.E desc[UR38][R4.64], R47 ;  /* 0x0000002f04004986 */ /* 0x0003e2000c101926 */
[C---:B------:R-:W-:Y:S01]  /*1e850*/  LEA R6, P4, R11.reuse, R248, 0x2 ;  /* 0x000000f80b067211 */ /* 0x040fe200078810ff */
[----:B------:R-:W3:Y:S01]  /*1e860*/  LDCU UR6, c[0x0][0x39c] ;  /* 0x00007380ff0677ac */ /* 0x000ee20008000800 */
[----:B------:R-:W-:Y:S01]  /*1e870*/  LOP3.LUT R0, R64, 0x1ee, RZ, 0xfc, !PT ;  /* 0x000001ee40007812 */ /* 0x000fe200078efcff */
[----:B------:R-:W-:Y:S01]  /*1e880*/  IMAD R9, R66, 0x2, R11 ;  /* 0x0000000242097824 */ /* 0x000fe200078e020b */
[----:B------:R-:W-:-:S02]  /*1e890*/  LEA.HI.X.SX32 R7, R11, R249, 0x2, P4 ;  /* 0x000000f90b077211 */ /* 0x000fc400020f16ff */
[----:B--2---:R-:W-:Y:S01]  /*1e8a0*/  ISETP.LT.AND P4, PT, R0, UR4, !P0 ;  /* 0x0000000400007c0c */ /* 0x004fe2000c781270 */
[----:B------:R-:W2:Y:S01]  /*1e8b0*/  LDCU UR4, c[0x0][0x39c] ;  /* 0x00007380ff0477ac */ /* 0x000ea20008000800 */
[CC--:B----4-:R-:W-:Y:S02]  /*1e8c0*/  LEA R2, P6, R9.reuse, R248.reuse, 0x2 ;  /* 0x000000f809027211 */ /* 0x0d0fe400078c10ff */
[----:B------:R-:W-:Y:S01]  /*1e8d0*/  LOP3.LUT R0, R64, 0x1f0, RZ, 0xfc, !PT ;  /* 0x000001f040007812 */ /* 0x000fe200078efcff */
[----:B-1----:R-:W-:Y:S01]  /*1e8e0*/  IMAD R5, R66, 0x2, R9 ;  /* 0x0000000242057824 */ /* 0x002fe200078e0209 */
[----:B------:R1:W-:Y:S01]  /*1e8f0*/  @P3 STG.E desc[UR38][R6.64], R56 ;  /* 0x0000003806003986 */ /* 0x0003e2000c101926 */
[-C--:B------:R-:W-:Y:S02]  /*1e900*/  LEA.HI.X.SX32 R3, R9, R249.reuse, 0x2, P6 ;  /* 0x000000f909037211 */ /* 0x080fe400030f16ff */
[----:B---3--:R-:W-:Y:S01]  /*1e910*/  ISETP.LT.AND P3, PT, R0, UR5, !P0 ;  /* 0x0000000500007c0c */ /* 0x008fe2000c761270 */
[----:B------:R-:W-:Y:S01]  /*1e920*/  IMAD R9, R66, 0x2, R5 ;  /* 0x0000000242097824 */ /* 0x000fe200078e0205 */
[C---:B------:R-:W-:Y:S01]  /*1e930*/  LEA R4, P6, R5.reuse, R248, 0x2 ;  /* 0x000000f805047211 */ /* 0x040fe200078c10ff */
[----:B------:R3:W-:Y:S01]  /*1e940*/  @P2 STG.E desc[UR38][R2.64], R57 ;  /* 0x0000003902002986 */ /* 0x0007e2000c101926 */
[----:B------:R-:W-:Y:S01]  /*1e950*/  LOP3.LUT R0, R64, 0x1f2, RZ, 0xfc, !PT ;  /* 0x000001f240007812 */ /* 0x000fe200078efcff */
[----:B------:R-:W4:Y:S01]  /*1e960*/  LDCU UR5, c[0x0][0x39c] ;  /* 0x00007380ff0577ac */ /* 0x000f220008000800 */
[----:B------:R-:W-:-:S02]  /*1e970*/  LEA.HI.X.SX32 R5, R5, R249, 0x2, P6 ;  /* 0x000000f905057211 */ /* 0x000fc400030f16ff */
[----:B------:R-:W-:Y:S02]  /*1e980*/  ISETP.LT.AND P2, PT, R0, UR6, !P0 ;  /* 0x0000000600007c0c */ /* 0x000fe4000c741270 */
[----:B------:R-:W-:Y:S02]  /*1e990*/  LOP3.LUT R0, R64, 0x1f4, RZ, 0xfc, !PT ;  /* 0x000001f440007812 */ /* 0x000fe400078efcff */
[C---:B-1----:R-:W-:Y:S01]  /*1e9a0*/  LEA R6, P6, R9.reuse, R248, 0x2 ;  /* 0x000000f809067211 */ /* 0x042fe200078c10ff */
[----:B------:R1:W-:Y:S01]  /*1e9b0*/  @P5 STG.E desc[UR38][R4.64], R58 ;  /* 0x0000003a04005986 */ /* 0x0003e2000c101926 */
[----:B--2---:R-:W-:Y:S01]  /*1e9c0*/  ISETP.LT.AND P5, PT, R0, UR4, !P0 ;  /* 0x0000000400007c0c */ /* 0x004fe2000c7a1270 */
[----:B------:R-:W2:Y:S01]  /*1e9d0*/  LDCU UR4, c[0x0][0x39c] ;  /* 0x00007380ff0477ac */ /* 0x000ea20008000800 */
[----:B------:R-:W-:Y:S01]  /*1e9e0*/  LEA.HI.X.SX32 R7, R9, R249, 0x2, P6 ;  /* 0x000000f909077211 */ /* 0x000fe200030f16ff */
[----:B------:R-:W-:Y:S01]  /*1e9f0*/  IMAD R9, R66, 0x2, R9 ;  /* 0x0000000242097824 */ /* 0x000fe200078e0209 */
[----:B------:R-:W-:-:S03]  /*1ea00*/  LOP3.LUT R0, R64, 0x1f6, RZ, 0xfc, !PT ;  /* 0x000001f640007812 */ /* 0x000fc600078efcff */
[C---:B------:R-:W-:Y:S01]  /*1ea10*/  IMAD R11, R66.reuse, 0x2, R9 ;  /* 0x00000002420b7824 */ /* 0x040fe200078e0209 */
[CC--:B---3--:R-:W-:Y:S01]  /*1ea20*/  LEA R2, P6, R9.reuse, R248.reuse, 0x2 ;  /* 0x000000f809027211 */ /* 0x0c8fe200078c10ff */
[----:B------:R3:W-:Y:S03]  /*1ea30*/  @P4 STG.E desc[UR38][R6.64], R59 ;  /* 0x0000003b06004986 */ /* 0x0007e6000c101926 */
[-C--:B------:R-:W-:Y:S01]  /*1ea40*/  LEA.HI.X.SX32 R3, R9, R249.reuse, 0x2, P6 ;  /* 0x000000f909037211 */ /* 0x080fe200030f16ff */
[----:B------:R-:W-:Y:S01]  /*1ea50*/  IMAD R9, R66, 0x2, R11 ;  /* 0x0000000242097824 */ /* 0x000fe200078e020b */
[----:B----4-:R-:W-:Y:S01]  /*1ea60*/  ISETP.LT.AND P4, PT, R0, UR5, !P0 ;  /* 0x0000000500007c0c */ /* 0x010fe2000c781270 */
[----:B------:R-:W4:Y:S01]  /*1ea70*/  LDCU UR5, c[0x0][0x39c] ;  /* 0x00007380ff0577ac */ /* 0x000f220008000800 */
[CC--:B-1----:R-:W-:Y:S01]  /*1ea80*/  LEA R4, P6, R11.reuse, R248.reuse, 0x2 ;  /* 0x000000f80b047211 */ /* 0x0c2fe200078c10ff */
[----:B------:R-:W-:Y:S01]  /*1ea90*/  IMAD R13, R66, 0x2, R9 ;  /* 0x00000002420d7824 */ /* 0x000fe200078e0209 */
[----:B------:R-:W-:Y:S01]  /*1eaa0*/  LOP3.LUT R0, R64, 0x1f8, RZ, 0xfc, !PT ;  /* 0x000001f840007812 */ /* 0x000fe200078efcff */
[----:B------:R1:W-:Y:S01]  /*1eab0*/  @P3 STG.E desc[UR38][R2.64], R52 ;  /* 0x0000003402003986 */ /* 0x0003e2000c101926 */
[----:B------:R-:W-:Y:S01]  /*1eac0*/  LEA.HI.X.SX32 R5, R11, R249, 0x2, P6 ;  /* 0x000000f90b057211 */ /* 0x000fe200030f16ff */
[----:B------:R-:W-:Y:S01]  /*1ead0*/  IMAD R11, R66, 0x2, R13 ;  /* 0x00000002420b7824 */ /* 0x000fe200078e020d */
[----:B--2---:R-:W-:Y:S01]  /*1eae0*/  ISETP.LT.AND P3, PT, R0, UR4, !P0 ;  /* 0x0000000400007c0c */ /* 0x004fe2000c761270 */
[----:B------:R-:W2:Y:S02]  /*1eaf0*/  LDCU UR4, c[0x0][0x39c] ;  /* 0x00007380ff0477ac */ /* 0x000ea40008000800 */
[----:B------:R2:W-:Y:S01]  /*1eb00*/  @P2 STG.E desc[UR38][R4.64], R53 ;  /* 0x0000003504002986 */ /* 0x0005e2000c101926 */
[----:B------:R-:W-:Y:S01]  /*1eb10*/  IMAD R15, R66, 0x2, R11 ;  /* 0x00000002420f7824 */ /* 0x000fe200078e020b */
[----:B---3--:R-:W-:-:S02]  /*1eb20*/  LEA R6, P2, R9, R248, 0x2 ;  /* 0x000000f809067211 */ /* 0x008fc400078410ff */
[-C--:B------:R-:W-:Y:S01]  /*1eb30*/  LEA R8, P6, R13, R248.reuse, 0x2 ;  /* 0x000000f80d087211 */ /* 0x080fe200078c10ff */
[C---:B------:R-:W-:Y:S01]  /*1eb40*/  IMAD R17, R66.reuse, 0x2, R15 ;  /* 0x0000000242117824 */ /* 0x040fe200078e020f */
[-C--:B------:R-:W-:Y:S02]  /*1eb50*/  LEA.HI.X.SX32 R7, R9, R249.reuse, 0x2, P2 ;  /* 0x000000f909077211 */ /* 0x080fe400010f16ff */
[----:B------:R-:W-:Y:S01]  /*1eb60*/  LEA.HI.X.SX32 R9, R13, R249, 0x2, P6 ;  /* 0x000000f90d097211 */ /* 0x000fe200030f16ff */
[----:B------:R-:W-:Y:S01]  /*1eb70*/  IMAD R66, R66, 0x2, R17 ;  /* 0x0000000242427824 */ /* 0x000fe200078e0211 */
[-C--:B-1----:R-:W-:Y:S02]  /*1eb80*/  LEA R2, P6, R11, R248.reuse, 0x2 ;  /* 0x000000f80b027211 */ /* 0x082fe400078c10ff */
[----:B------:R-:W-:Y:S02]  /*1eb90*/  LEA R10, P2, R15, R248, 0x2 ;  /* 0x000000f80f0a7211 */ /* 0x000fe400078410ff */
[----:B------:R-:W-:-:S02]  /*1eba0*/  LOP3.LUT R0, R64, 0x1fa, RZ, 0xfc, !PT ;  /* 0x000001fa40007812 */ /* 0x000fc400078efcff */
[----:B------:R-:W-:Y:S02]  /*1ebb0*/  LOP3.LUT R64, R64, 0x1fc, RZ, 0xfc, !PT ;  /* 0x000001fc40407812 */ /* 0x000fe400078efcff */
[-C--:B------:R-:W-:Y:S02]  /*1ebc0*/  LEA.HI.X.SX32 R3, R11, R249.reuse, 0x2, P6 ;  /* 0x000000f90b037211 */ /* 0x080fe400030f16ff */
[----:B------:R-:W-:Y:S02]  /*1ebd0*/  LEA.HI.X.SX32 R11, R15, R249, 0x2, P2 ;  /* 0x000000f90f0b7211 */ /* 0x000fe400010f16ff */
[----:B--2---:R-:W-:Y:S02]  /*1ebe0*/  LEA R4, P6, R66, R248, 0x2 ;  /* 0x000000f842047211 */ /* 0x004fe400078c10ff */
[----:B----4-:R-:W-:Y:S02]  /*1ebf0*/  ISETP.LT.AND P2, PT, R0, UR5, !P0 ;  /* 0x0000000500007c0c */ /* 0x010fe4000c741270 */
[----:B------:R-:W-:-:S02]  /*1ec00*/  ISETP.LT.AND P0, PT, R64, UR4, !P0 ;  /* 0x0000000440007c0c */ /* 0x000fc4000c701270 */
[-C--:B------:R-:W-:Y:S02]  /*1ec10*/  LEA.HI.X.SX32 R5, R66, R249.reuse, 0x2, P6 ;  /* 0x000000f942057211 */ /* 0x080fe400030f16ff */
[C---:B------:R-:W-:Y:S01]  /*1ec20*/  LEA R248, P6, R17.reuse, R248, 0x2 ;  /* 0x000000f811f87211 */ /* 0x040fe200078c10ff */
[----:B------:R1:W-:Y:S03]  /*1ec30*/  @P5 STG.E desc[UR38][R6.64], R54 ;  /* 0x0000003606005986 */ /* 0x0003e6000c101926 */
[----:B------:R-:W-:Y:S01]  /*1ec40*/  LEA.HI.X.SX32 R249, R17, R249, 0x2, P6 ;  /* 0x000000f911f97211 */ /* 0x000fe200030f16ff */
[----:B------:R1:W-:Y:S04]  /*1ec50*/  @P4 STG.E desc[UR38][R8.64], R55 ;  /* 0x0000003708004986 */ /* 0x0003e8000c101926 */
[----:B------:R1:W-:Y:S04]  /*1ec60*/  @P3 STG.E desc[UR38][R2.64], R20 ;  /* 0x0000001402003986 */ /* 0x0003e8000c101926 */
[----:B------:R1:W-:Y:S04]  /*1ec70*/  @P2 STG.E desc[UR38][R10.64], R21 ;  /* 0x000000150a002986 */ /* 0x0003e8000c101926 */
[----:B------:R1:W-:Y:S04]  /*1ec80*/  @P0 STG.E desc[UR38][R248.64], R22 ;  /* 0x00000016f8000986 */ /* 0x0003e8000c101926 */
[----:B------:R1:W-:Y:S01]  /*1ec90*/  @P1 STG.E desc[UR38][R4.64], R23 ;  /* 0x0000001704001986 */ /* 0x0003e2000c101926 */
[----:B------:R-:W-:Y:S06]  /*1eca0*/  BAR.SYNC.DEFER_BLOCKING 0x0 ;  /* 0x0000000000007b1d */ /* 0x000fec0000010000 */
[----:B------:R-:W-:Y:S05]  /*1ecb0*/  BRA.U UP0, `(.L_x_13) ;  /* 0x0000000100a07547 */ /* 0x000fea000b800000 */
[----:B------:R-:W2:Y:S01]  /*1ecc0*/  S2UR UR5, SR_CgaCtaId ;  /* 0x00000000000579c3 */ /* 0x000ea20000008800 */
[----:B------:R-:W-:Y:S01]  /*1ecd0*/  NOP ;  /* 0x0000000000007918 */ /* 0x000fe20000000000 */
[----:B------:R-:W-:Y:S01]  /*1ece0*/  UMOV UR4, 0x50 ;  /* 0x0000005000047882 */ /* 0x000fe20000000000 */
[----:B------:R-:W-:Y:S02]  /*1ecf0*/  IMAD.U32 R0, RZ, RZ, UR11 ;  /* 0x0000000bff007e24 */ /* 0x000fe4000f8e00ff */
[----:B-1----:R-:W-:Y:S02]  /*1ed00*/  IMAD.MOV.U32 R3, RZ, RZ, 0xff ;  /* 0x000000ffff037424 */ /* 0x002fe400078e00ff */
[----:B------:R-:W-:Y:S01]  /*1ed10*/  IMAD.MOV.U32 R7, RZ, RZ, 0x1 ;  /* 0x00000001ff077424 */ /* 0x000fe200078e00ff */
[----:B------:R-:W-:-:S04]  /*1ed20*/  LOP3.LUT R0, R0, 0xffff, RZ, 0xc0, !PT ;  /* 0x0000ffff00007812 */ /* 0x000fc800078ec0ff */
[----:B------:R-:W-:-:S05]  /*1ed30*/  SHF.R.U32.HI R0, RZ, 0x5, R0 ;  /* 0x00000005ff007819 */ /* 0x000fca0000011600 */
[----:B------:R-:W-:Y:S01]  /*1ed40*/  VIADD R2, R0, 0x10 ;  /* 0x0000001000027836 */ /* 0x000fe20000000000 */
[----:B------:R-:W-:Y:S01]  /*1ed50*/  SHF.L.U32 R0, R3, R0, RZ ;  /* 0x0000000003007219 */ /* 0x000fe200000006ff */
[----:B--2---:R-:W-:-:S03]  /*1ed60*/  ULEA UR6, UR5, UR4, 0x18 ;  /* 0x0000000405067291 */ /* 0x004fc6000f8ec0ff */
[----:B------:R-:W-:-:S04]  /*1ed70*/  SHF.L.U32 R3, R7, R2, RZ ;  /* 0x0000000207037219 */ /* 0x000fc800000006ff */
[----:B------:R-:W-:Y:S02]  /*1ed80*/  LOP3.LUT R0, R3, R0, RZ, 0xfc, !PT ;  /* 0x0000000003007212 */ /* 0x000fe400078efcff */
[----:B------:R-:W1:Y:S02]  /*1ed90*/  LDS R5, [UR6] ;  /* 0x00000006ff057984 */ /* 0x000e640008000800 */
[C---:B------:R-:W-:Y:S02]  /*1eda0*/  LOP3.LUT R2, R0.reuse, 0xffff, RZ, 0xc0, !PT ;  /* 0x0000ffff00027812 */ /* 0x040fe400078ec0ff */
[----:B-1----:R-:W-:-:S04]  /*1edb0*/  LOP3.LUT R3, R0, 0xffff, R5, 0x80, !PT ;  /* 0x0000ffff00037812 */ /* 0x002fc800078e8005 */
[----:B------:R-:W-:-:S13]  /*1edc0*/  ISETP.NE.AND P0, PT, R3, R2, PT ;  /* 0x000000020300720c */ /* 0x000fda0003f05270 */
[----:B------:R-:W-:Y:S05]  /*1edd0*/  @P0 BRA `(.L_x_14) ;  /* 0x0000000000500947 */ /* 0x000fea0003800000 */
[----:B------:R-:W-:Y:S02]  /*1ede0*/  SHF.R.U32.HI R5, RZ, 0x10, R5 ;  /* 0x00000010ff057819 */ /* 0x000fe40000011605 */
[----:B------:R-:W-:-:S04]  /*1edf0*/  SHF.R.U32.HI R2, RZ, 0x10, R0 ;  /* 0x00000010ff027819 */ /* 0x000fc80000011600 */
[----:B------:R-:W-:-:S04]  /*1ee00*/  LOP3.LUT R5, R5, R2, RZ, 0xc0, !PT ;  /* 0x0000000205057212 */ /* 0x000fc800078ec0ff */
[----:B------:R-:W-:-:S13]  /*1ee10*/  ISETP.NE.AND P0, PT, R5, R2, PT ;  /* 0x000000020500720c */ /* 0x000fda0003f05270 */
[----:B------:R-:W-:Y:S05]  /*1ee20*/  @P0 BRA `(.L_x_15) ;  /* 0x0000000000300947 */ /* 0x000fea0003800000 */
[----:B------:R-:W-:Y:S01]  /*1ee30*/  R2UR UR4, R0 ;  /* 0x00000000000472ca */ /* 0x000fe200000e0000 */
[----:B------:R-:W-:Y:S01]  /*1ee40*/  VOTEU.ANY UR5, UPT, PT ;  /* 0x0000000000057886 */ /* 0x000fe200038e0100 */
[----:B------:R-:W1:Y:S01]  /*1ee50*/  S2R R0, SR_LANEID ;  /* 0x0000000000007919 */ /* 0x000e620000000000 */
[----:B------:R-:W-:-:S10]  /*1ee60*/  UFLO.U32 UR5, UR5 ;  /* 0x00000005000572bd */ /* 0x000fd400080e0000 */
[----:B------:R-:W-:-:S06]  /*1ee70*/  ULOP3.LUT UR4, URZ, UR4, URZ, 0x33, !UPT ;  /* 0x00000004ff047292 */ /* 0x000fcc000f8e33ff */
[----:B------:R-:W-:-:S04]  /*1ee80*/  IMAD.U32 R2, RZ, RZ, UR4 ;  /* 0x00000004ff027e24 */ /* 0x000fc8000f8e00ff */
[----:B------:R-:W2:Y:S02]  /*1ee90*/  REDUX UR7, R2 ;  /* 0x00000000020773c4 */ /* 0x000ea40000000000 */
[----:B------:R3:W-:Y:S01]  /*1eea0*/  UTCATOMSWS.AND URZ, UR4 ;  /* 0x0000000400ff79e3 */ /* 0x0007e20008000000 */
[----:B-1----:R-:W-:Y:S01]  /*1eeb0*/  ISETP.EQ.U32.AND P0, PT, R0, UR5, PT ;  /* 0x0000000500007c0c */ /* 0x002fe2000bf02070 */
[----:B--2---:R-:W-:-:S12]  /*1eec0*/  IMAD.U32 R0, RZ, RZ, UR7 ;  /* 0x00000007ff007e24 */ /* 0x004fd8000f8e00ff */
[----:B------:R3:W-:Y:S01]  /*1eed0*/  @P0 ATOMS.AND RZ, [UR6], R0 ;  /* 0x00000000ffff098c */ /* 0x0007e2000a800006 */
[----:B------:R-:W-:Y:S05]  /*1eee0*/  BRA `(.L_x_13) ;  /* 0x0000000000147947 */ /* 0x000fea0003800000 */
.L_x_15:
[----:B------:R-:W-:-:S07]  /*1eef0*/  MOV R2, 0x1ef10 ;  /* 0x0001ef1000027802 */ /* 0x000fce0000000f00 */
[----:B------:R-:W-:Y:S05]  /*1ef00*/  CALL.REL.NOINC `($__internal_0_$__cuda_sm10x_tcgen05_guardrail_trap_col_being_dealloced_not_returned_by_alloc) ;  /* 0x00000000002c7944 */ /* 0x000fea0003c00000 */
[----:B------:R-:W-:Y:S05]  /*1ef10*/  BRA `(.L_x_13) ;  /* 0x0000000000087947 */ /* 0x000fea0003800000 */
.L_x_14:
[----:B------:R-:W-:-:S07]  /*1ef20*/  MOV R2, 0x1ef40 ;  /* 0x0001ef4000027802 */ /* 0x000fce0000000f00 */
[----:B------:R-:W-:Y:S05]  /*1ef30*/  CALL.REL.NOINC `($__internal_2_$__cuda_sm10x_tcgen05_guardrail_trap_unallocated_columns_being_dealloced) ;  /* 0x0000000000387944 */ /* 0x000fea0003c00000 */
.L_x_13:
[----:B------:R-:W-:Y:S01]  /*1ef40*/  NOP ;  /* 0x0000000000007918 */ /* 0x000fe20000000000 */
[----:B---3--:R-:W-:Y:S05]  /*1ef50*/  EXIT ;  /* 0x000000000000794d */ /* 0x008fea0003800000 */
.L_x_9:
[----:B------:R-:W2:Y:S02]  /*1ef60*/  SYNCS.PHASECHK.TRANS64.TRYWAIT P0, [UR31], R124 ;  /* 0x0000007cff0075a7 */ /* 0x000ea4000800111f */
[----:B--2---:R-:W-:Y:S05]  /*1ef70*/  @!P0 BRA `(.L_x_9) ;  /* 0xfffffffc00f88947 */ /* 0x004fea000383ffff */
[----:B------:R-:W-:Y:S05]  /*1ef80*/  BRA `(.L_x_16) ;  /* 0xffffff2c00707947 */ /* 0x000fea000383ffff */
.L_x_12:
[----:B------:R-:W1:Y:S02]  /*1ef90*/  SYNCS.PHASECHK.TRANS64.TRYWAIT P0, [UR13], R0 ;  /* 0x00000000ff0075a7 */ /* 0x000e64000800110d */
[----:B-1----:R-:W-:Y:S05]  /*1efa0*/  @!P0 BRA `(.L_x_12) ;  /* 0xfffffffc00f88947 */ /* 0x002fea000383ffff */
[----:B------:R-:W-:Y:S05]  /*1efb0*/  BRA `(.L_x_11) ;  /* 0xffffff6800987947 */ /* 0x000fea000383ffff */
        .weak           $__internal_0_$__cuda_sm10x_tcgen05_guardrail_trap_col_being_dealloced_not_returned_by_alloc
        .type           $__internal_0_$__cuda_sm10x_tcgen05_guardrail_trap_col_being_dealloced_not_returned_by_alloc,@function
        .size           $__internal_0_$__cuda_sm10x_tcgen05_guardrail_trap_col_being_dealloced_not_returned_by_alloc,($__internal_1_$__cuda_sm10x_tcgen05_guardrail_trap_phase_invalid_during_alloc - $__internal_0_$__cuda_sm10x_tcgen05_guardrail_trap_col_being_dealloced_not_returned_by_alloc)
$__internal_0_$__cuda_sm10x_tcgen05_guardrail_trap_col_being_dealloced_not_returned_by_alloc:
[----:B------:R-:W-:Y:S05]  /*1efc0*/  BPT.TRAP 0x1 ;  /* 0x000000040000795c */ /* 0x000fea0000300000 */
[----:B------:R-:W-:-:S04]  /*1efd0*/  IMAD.MOV.U32 R3, RZ, RZ, 0x0 ;  /* 0x00000000ff037424 */ /* 0x000fc800078e00ff */
[----:B------:R-:W-:Y:S05]  /*1efe0*/  RET.REL.NODEC R2 `(matmul_kernel) ;  /* 0xfffffe1002047950 */ /* 0x000fea0003c3ffff */
        .weak           $__internal_1_$__cuda_sm10x_tcgen05_guardrail_trap_phase_invalid_during_alloc
        .type           $__internal_1_$__cuda_sm10x_tcgen05_guardrail_trap_phase_invalid_during_alloc,@function
        .size           $__internal_1_$__cuda_sm10x_tcgen05_guardrail_trap_phase_invalid_during_alloc,($__internal_2_$__cuda_sm10x_tcgen05_guardrail_trap_unallocated_columns_being_dealloced - $__internal_1_$__cuda_sm10x_tcgen05_guardrail_trap_phase_invalid_during_alloc)
$__internal_1_$__cuda_sm10x_tcgen05_guardrail_trap_phase_invalid_during_alloc:
[----:B------:R-:W-:Y:S05]  /*1eff0*/  BPT.TRAP 0x1 ;  /* 0x000000040000795c */ /* 0x000fea0000300000 */
[----:B------:R-:W-:-:S04]  /*1f000*/  IMAD.MOV.U32 R3, RZ, RZ, 0x0 ;  /* 0x00000000ff037424 */ /* 0x000fc800078e00ff */
[----:B------:R-:W-:Y:S05]  /*1f010*/  RET.REL.NODEC R2 `(matmul_kernel) ;  /* 0xfffffe0c02f87950 */ /* 0x000fea0003c3ffff */
        .weak           $__internal_2_$__cuda_sm10x_tcgen05_guardrail_trap_unallocated_columns_being_dealloced
        .type           $__internal_2_$__cuda_sm10x_tcgen05_guardrail_trap_unallocated_columns_being_dealloced,@function
        .size           $__internal_2_$__cuda_sm10x_tcgen05_guardrail_trap_unallocated_columns_being_dealloced,(.L_x_20 - $__internal_2_$__cuda_sm10x_tcgen05_guardrail_trap_unallocated_columns_being_dealloced)
$__internal_2_$__cuda_sm10x_tcgen05_guardrail_trap_unallocated_columns_being_dealloced:
[----:B------:R-:W-:Y:S05]  /*1f020*/  BPT.TRAP 0x1 ;  /* 0x000000040000795c */ /* 0x000fea0000300000 */
[----:B------:R-:W-:-:S04]  /*1f030*/  IMAD.MOV.U32 R3, RZ, RZ, 0x0 ;  /* 0x00000000ff037424 */ /* 0x000fc800078e00ff */
[----:B------:R-:W-:Y:S05]  /*1f040*/  RET.REL.NODEC R2 `(matmul_kernel) ;  /* 0xfffffe0c02ec7950 */ /* 0x000fea0003c3ffff */
.L_x_17:
[----:B------:R-:W-:-:S00]  /*1f050*/  BRA `(.L_x_17) ;  /* 0xfffffffc00fc7947 */ /* 0x000fc0000383ffff */
[----:B------:R-:W-:-:S00]  /*1f060*/  NOP ;  /* 0x0000000000007918 */ /* 0x000fc00000000000 */
        /* <DEDUP_REMOVED lines=9> */
.L_x_20:


//--------------------- .nv.shared.matmul_kernel  --------------------------
	.section	.nv.shared.matmul_kernel,"aw",@nobits
	.sectionflags	@""
	.align	16
	.zero		1024


//--------------------- .nv.shared.reserved.0     --------------------------
	.section	.nv.shared.reserved.0,"aw",@nobits
	.align	8
	.weak		__nv_reservedSMEM_offset_0_alias
	.size		__nv_reservedSMEM_offset_0_alias, 0, 64
	.other		__nv_reservedSMEM_offset_0_alias,@"STO_CUDA_RESERVED_SHARED STV_DEFAULT"
__nv_reservedSMEM_offset_0_alias:
	.zero		0
.nv.shared.reserved.0:
	.zero		64
	.weak		__nv_reservedSMEM_allocation_phase
	.type		__nv_reservedSMEM_allocation_phase,@object
	.size		__nv_reservedSMEM_allocation_phase,(.L_0 - __nv_reservedSMEM_allocation_phase)
__nv_reservedSMEM_allocation_phase:
	.zero		1
.L_0:
	.zero		7
	.weak		__nv_reservedSMEM_devtool_atexit_pc
	.type		__nv_reservedSMEM_devtool_atexit_pc,@object
	.size		__nv_reservedSMEM_devtool_atexit_pc,(__nv_reservedSMEM_allocation_mask - __nv_reservedSMEM_devtool_atexit_pc)
__nv_reservedSMEM_devtool_atexit_pc:
	.zero		8
	.weak		__nv_reservedSMEM_allocation_mask
	.type		__nv_reservedSMEM_allocation_mask,@object
	.size		__nv_reservedSMEM_allocation_mask,(.L_2 - __nv_reservedSMEM_allocation_mask)
__nv_reservedSMEM_allocation_mask:
	.zero		4
.L_2:


//--------------------- .nv.constant0.matmul_kernel --------------------------
	.section	.nv.constant0.matmul_kernel,"a",@progbits
	.sectionflags	@""
	.align	4
.nv.constant0.matmul_kernel:
	.zero		976


//--------------------- SYMBOLS --------------------------

	.type		.nv.reservedSmem.offset0,@object
	.size		.nv.reservedSmem.offset0,0x4
	.type		.nv.reservedSmem.cap,@object
	.size		.nv.reservedSmem.cap,0x4
